//
// Generated by NVIDIA NVVM Compiler
//
// Compiler Build ID: CL-36424714
// Cuda compilation tools, release 13.0, V13.0.88
// Based on NVVM 20.0.0
//

.version 9.0
.target sm_100
.address_size 64

	// .globl	_Z10m128n128k8PfS_S_S_mmm
// _ZZ10m128n128k8PfS_S_S_mmmE3s_a has been demoted
// _ZZ10m128n128k8PfS_S_S_mmmE3s_b has been demoted
// _ZZ10m128n128k8PfS_S_S_mmmE3s_v has been demoted
// _ZZ11m128n128k32P6__halfS0_S0_S0_mmmE3s_a has been demoted
// _ZZ11m128n128k32P6__halfS0_S0_S0_mmmE3s_b has been demoted
// _ZZ11m128n128k32P6__halfS0_S0_S0_mmmE3s_v has been demoted
// _ZZ10m256n64k32P6__halfS0_S0_S0_iiiE3s_a has been demoted
// _ZZ10m256n64k32P6__halfS0_S0_S0_iiiE3s_b has been demoted
// _ZZ10m256n64k32P6__halfS0_S0_S0_iiiE3s_v has been demoted

.visible .entry _Z10m128n128k8PfS_S_S_mmm(
	.param .u64 .ptr .align 1 _Z10m128n128k8PfS_S_S_mmm_param_0,
	.param .u64 .ptr .align 1 _Z10m128n128k8PfS_S_S_mmm_param_1,
	.param .u64 .ptr .align 1 _Z10m128n128k8PfS_S_S_mmm_param_2,
	.param .u64 .ptr .align 1 _Z10m128n128k8PfS_S_S_mmm_param_3,
	.param .u64 _Z10m128n128k8PfS_S_S_mmm_param_4,
	.param .u64 _Z10m128n128k8PfS_S_S_mmm_param_5,
	.param .u64 _Z10m128n128k8PfS_S_S_mmm_param_6
)
{
	.reg .pred 	%p<67>;
	.reg .b32 	%r<143>;
	.reg .b32 	%f<1660>;
	.reg .b64 	%rd<135>;
	// demoted variable
	.shared .align 4 .b8 _ZZ10m128n128k8PfS_S_S_mmmE3s_a[8192];
	// demoted variable
	.shared .align 4 .b8 _ZZ10m128n128k8PfS_S_S_mmmE3s_b[8192];
	// demoted variable
	.shared .align 4 .b8 _ZZ10m128n128k8PfS_S_S_mmmE3s_v[512];
	ld.param.u64 	%rd27, [_Z10m128n128k8PfS_S_S_mmm_param_0];
	ld.param.u64 	%rd28, [_Z10m128n128k8PfS_S_S_mmm_param_1];
	ld.param.u64 	%rd30, [_Z10m128n128k8PfS_S_S_mmm_param_3];
	ld.param.u64 	%rd31, [_Z10m128n128k8PfS_S_S_mmm_param_4];
	ld.param.u64 	%rd34, [_Z10m128n128k8PfS_S_S_mmm_param_6];
	cvta.to.global.u64 	%rd1, %rd28;
	cvta.to.global.u64 	%rd2, %rd27;
	mov.u32 	%r15, %ctaid.z;
	mov.u32 	%r16, %nctaid.x;
	mov.u32 	%r17, %ctaid.x;
	mad.lo.s32 	%r18, %r15, %r16, %r17;
	mov.u32 	%r19, %ctaid.y;
	mov.u32 	%r20, %tid.x;
	shr.u32 	%r2, %r20, 1;
	shl.b32 	%r21, %r20, 2;
	and.b32  	%r140, %r21, 4;
	cvt.u64.u32 	%rd3, %r140;
	shr.u32 	%r141, %r20, 5;
	cvt.u64.u32 	%rd4, %r141;
	and.b32  	%r5, %r21, 124;
	cvt.u64.u32 	%rd35, %r5;
	shl.b32 	%r22, %r19, 7;
	add.s32 	%r23, %r22, %r2;
	cvt.u64.u32 	%rd36, %r23;
	shl.b32 	%r24, %r18, 7;
	cvt.s64.s32 	%rd37, %r24;
	or.b64  	%rd5, %rd37, %rd35;
	mul.lo.s64 	%rd6, %rd34, %rd36;
	setp.le.u64 	%p1, %rd31, %rd36;
	setp.le.u64 	%p2, %rd34, %rd3;
	mov.f32 	%f1520, 0f00000000;
	or.pred  	%p3, %p1, %p2;
	mov.f32 	%f1521, %f1520;
	mov.f32 	%f1522, %f1520;
	mov.f32 	%f1523, %f1520;
	@%p3 bra 	$L__BB0_2;
	add.s64 	%rd38, %rd6, %rd3;
	shl.b64 	%rd39, %rd38, 2;
	add.s64 	%rd40, %rd2, %rd39;
	ld.global.nc.v4.f32 	{%f1523, %f1522, %f1521, %f1520}, [%rd40];
$L__BB0_2:
	ld.param.u64 	%rd121, [_Z10m128n128k8PfS_S_S_mmm_param_5];
	setp.ge.u64 	%p4, %rd5, %rd121;
	setp.le.u64 	%p5, %rd34, %rd4;
	shl.b32 	%r25, %r141, 9;
	mov.u32 	%r26, _ZZ10m128n128k8PfS_S_S_mmmE3s_b;
	add.s32 	%r27, %r26, %r25;
	shl.b32 	%r28, %r5, 2;
	add.s32 	%r6, %r27, %r28;
	or.pred  	%p6, %p4, %p5;
	@%p6 bra 	$L__BB0_4;
	ld.param.u64 	%rd122, [_Z10m128n128k8PfS_S_S_mmm_param_5];
	mad.lo.s64 	%rd42, %rd122, %rd4, %rd5;
	shl.b64 	%rd43, %rd42, 2;
	add.s64 	%rd44, %rd1, %rd43;
	ld.global.nc.v4.f32 	{%f283, %f284, %f285, %f286}, [%rd44];
	st.shared.v4.f32 	[%r6], {%f283, %f284, %f285, %f286};
	bra.uni 	$L__BB0_5;
$L__BB0_4:
	mov.f32 	%f282, 0f00000000;
	st.shared.v4.f32 	[%r6], {%f282, %f282, %f282, %f282};
$L__BB0_5:
	shl.b32 	%r29, %r140, 9;
	mov.u32 	%r30, _ZZ10m128n128k8PfS_S_S_mmmE3s_a;
	add.s32 	%r31, %r30, %r29;
	shl.b32 	%r32, %r2, 2;
	add.s32 	%r33, %r31, %r32;
	st.shared.f32 	[%r33], %f1523;
	st.shared.f32 	[%r33+512], %f1522;
	st.shared.f32 	[%r33+1024], %f1521;
	st.shared.f32 	[%r33+1536], %f1520;
	setp.gt.u32 	%p7, %r20, 31;
	@%p7 bra 	$L__BB0_9;
	ld.param.u64 	%rd123, [_Z10m128n128k8PfS_S_S_mmm_param_5];
	add.s64 	%rd45, %rd5, 4;
	setp.gt.u64 	%p8, %rd45, %rd123;
	@%p8 bra 	$L__BB0_8;
	mov.u32 	%r35, _ZZ10m128n128k8PfS_S_S_mmmE3s_v;
	add.s32 	%r36, %r35, %r28;
	cvta.to.global.u64 	%rd46, %rd30;
	shl.b64 	%rd47, %rd5, 2;
	add.s64 	%rd48, %rd46, %rd47;
	ld.global.nc.v4.f32 	{%f287, %f288, %f289, %f290}, [%rd48];
	st.shared.v4.f32 	[%r36], {%f287, %f288, %f289, %f290};
	bra.uni 	$L__BB0_9;
$L__BB0_8:
	mov.u32 	%r38, _ZZ10m128n128k8PfS_S_S_mmmE3s_v;
	add.s32 	%r39, %r38, %r28;
	mov.f32 	%f291, 0f00000000;
	st.shared.v4.f32 	[%r39], {%f291, %f291, %f291, %f291};
$L__BB0_9:
	bar.sync 	0;
	add.s64 	%rd49, %rd34, 7;
	setp.lt.u64 	%p9, %rd49, 16;
	mov.f32 	%f1588, 0f00000000;
	mov.f32 	%f1589, %f1588;
	mov.f32 	%f1590, %f1588;
	mov.f32 	%f1591, %f1588;
	mov.f32 	%f1592, %f1588;
	mov.f32 	%f1593, %f1588;
	mov.f32 	%f1594, %f1588;
	mov.f32 	%f1595, %f1588;
	mov.f32 	%f1596, %f1588;
	mov.f32 	%f1597, %f1588;
	mov.f32 	%f1598, %f1588;
	mov.f32 	%f1599, %f1588;
	mov.f32 	%f1600, %f1588;
	mov.f32 	%f1601, %f1588;
	mov.f32 	%f1602, %f1588;
	mov.f32 	%f1603, %f1588;
	mov.f32 	%f1604, %f1588;
	mov.f32 	%f1605, %f1588;
	mov.f32 	%f1606, %f1588;
	mov.f32 	%f1607, %f1588;
	mov.f32 	%f1608, %f1588;
	mov.f32 	%f1609, %f1588;
	mov.f32 	%f1610, %f1588;
	mov.f32 	%f1611, %f1588;
	mov.f32 	%f1612, %f1588;
	mov.f32 	%f1613, %f1588;
	mov.f32 	%f1614, %f1588;
	mov.f32 	%f1615, %f1588;
	mov.f32 	%f1616, %f1588;
	mov.f32 	%f1617, %f1588;
	mov.f32 	%f1618, %f1588;
	mov.f32 	%f1619, %f1588;
	mov.f32 	%f1620, %f1588;
	mov.f32 	%f1621, %f1588;
	mov.f32 	%f1622, %f1588;
	mov.f32 	%f1623, %f1588;
	mov.f32 	%f1624, %f1588;
	mov.f32 	%f1625, %f1588;
	mov.f32 	%f1626, %f1588;
	mov.f32 	%f1627, %f1588;
	mov.f32 	%f1628, %f1588;
	mov.f32 	%f1629, %f1588;
	mov.f32 	%f1630, %f1588;
	mov.f32 	%f1631, %f1588;
	mov.f32 	%f1632, %f1588;
	mov.f32 	%f1633, %f1588;
	mov.f32 	%f1634, %f1588;
	mov.f32 	%f1635, %f1588;
	mov.f32 	%f1636, %f1588;
	mov.f32 	%f1637, %f1588;
	mov.f32 	%f1638, %f1588;
	mov.f32 	%f1639, %f1588;
	mov.f32 	%f1640, %f1588;
	mov.f32 	%f1641, %f1588;
	mov.f32 	%f1642, %f1588;
	mov.f32 	%f1643, %f1588;
	mov.f32 	%f1644, %f1588;
	mov.f32 	%f1645, %f1588;
	mov.f32 	%f1646, %f1588;
	mov.f32 	%f1647, %f1588;
	mov.f32 	%f1648, %f1588;
	mov.f32 	%f1649, %f1588;
	mov.f32 	%f1650, %f1588;
	mov.f32 	%f1651, %f1588;
	@%p9 bra 	$L__BB0_16;
	mov.f32 	%f1588, 0f00000000;
	mov.b32 	%r142, 0;
	mov.b64 	%rd134, 1;
	shr.u64 	%rd72, %rd49, 3;
$L__BB0_11:
	ld.param.u64 	%rd104, [_Z10m128n128k8PfS_S_S_mmm_param_4];
	setp.le.u64 	%p10, %rd104, %rd36;
	add.s32 	%r142, %r142, 1;
	add.s32 	%r140, %r140, 8;
	cvt.u64.u32 	%rd52, %r140;
	add.s32 	%r141, %r141, 8;
	setp.le.u64 	%p11, %rd34, %rd52;
	mov.f32 	%f1652, 0f00000000;
	or.pred  	%p12, %p10, %p11;
	mov.f32 	%f1653, %f1652;
	mov.f32 	%f1654, %f1652;
	mov.f32 	%f1655, %f1652;
	@%p12 bra 	$L__BB0_13;
	ld.param.u64 	%rd100, [_Z10m128n128k8PfS_S_S_mmm_param_0];
	cvt.u64.u32 	%rd54, %r140;
	mad.lo.s64 	%rd55, %rd34, %rd36, %rd54;
	cvta.to.global.u64 	%rd56, %rd100;
	shl.b64 	%rd57, %rd55, 2;
	add.s64 	%rd58, %rd56, %rd57;
	ld.global.nc.v4.f32 	{%f1655, %f1654, %f1653, %f1652}, [%rd58];
$L__BB0_13:
	ld.param.u64 	%rd124, [_Z10m128n128k8PfS_S_S_mmm_param_5];
	mov.u32 	%r54, %ctaid.x;
	mad.lo.s32 	%r55, %r15, %r16, %r54;
	shl.b32 	%r56, %r55, 7;
	cvt.s64.s32 	%rd59, %r56;
	mov.u32 	%r57, %tid.x;
	shl.b32 	%r58, %r57, 2;
	and.b32  	%r59, %r58, 124;
	cvt.u64.u32 	%rd60, %r59;
	or.b64  	%rd61, %rd59, %rd60;
	setp.ge.u64 	%p13, %rd61, %rd124;
	cvt.u64.u32 	%rd62, %r141;
	setp.le.u64 	%p14, %rd34, %rd62;
	mov.f32 	%f1656, 0f00000000;
	or.pred  	%p15, %p13, %p14;
	mov.f32 	%f1657, %f1656;
	mov.f32 	%f1658, %f1656;
	mov.f32 	%f1659, %f1656;
	@%p15 bra 	$L__BB0_15;
	ld.param.u64 	%rd125, [_Z10m128n128k8PfS_S_S_mmm_param_5];
	ld.param.u64 	%rd101, [_Z10m128n128k8PfS_S_S_mmm_param_1];
	cvt.u64.u32 	%rd63, %r141;
	mov.u32 	%r60, %ctaid.z;
	mov.u32 	%r61, %nctaid.x;
	mov.u32 	%r62, %ctaid.x;
	mad.lo.s32 	%r63, %r60, %r61, %r62;
	shl.b32 	%r64, %r63, 7;
	cvt.s64.s32 	%rd64, %r64;
	mov.u32 	%r65, %tid.x;
	shl.b32 	%r66, %r65, 2;
	and.b32  	%r67, %r66, 124;
	cvt.u64.u32 	%rd65, %r67;
	or.b64  	%rd66, %rd64, %rd65;
	mad.lo.s64 	%rd67, %rd125, %rd63, %rd66;
	cvta.to.global.u64 	%rd68, %rd101;
	shl.b64 	%rd69, %rd67, 2;
	add.s64 	%rd70, %rd68, %rd69;
	ld.global.nc.v4.f32 	{%f1659, %f1658, %f1657, %f1656}, [%rd70];
$L__BB0_15:
	and.b32  	%r139, %r142, 1;
	shl.b32 	%r68, %r142, 12;
	and.b32  	%r69, %r68, 4096;
	xor.b32  	%r70, %r69, 4096;
	mov.u32 	%r71, _ZZ10m128n128k8PfS_S_S_mmmE3s_a;
	add.s32 	%r72, %r71, %r70;
	mov.u32 	%r73, _ZZ10m128n128k8PfS_S_S_mmmE3s_b;
	add.s32 	%r74, %r73, %r70;
	mov.u32 	%r75, %tid.x;
	shl.b32 	%r76, %r75, 1;
	and.b32  	%r77, %r76, 240;
	add.s32 	%r78, %r72, %r77;
	ld.shared.v4.f32 	{%f296, %f297, %f298, %f299}, [%r78];
	ld.shared.v4.f32 	{%f300, %f301, %f302, %f303}, [%r78+256];
	setp.gt.u32 	%p16, %r75, 127;
	selp.b32 	%r79, 8, 0, %p16;
	and.b32  	%r80, %r75, 7;
	or.b32  	%r81, %r79, %r80;
	shl.b32 	%r82, %r81, 4;
	add.s32 	%r83, %r74, %r82;
	ld.shared.v4.f32 	{%f304, %f305, %f306, %f307}, [%r83];
	ld.shared.v4.f32 	{%f308, %f309, %f310, %f311}, [%r83+256];
	fma.rn.f32 	%f312, %f296, %f304, %f1651;
	fma.rn.f32 	%f313, %f296, %f305, %f1650;
	fma.rn.f32 	%f314, %f296, %f306, %f1649;
	fma.rn.f32 	%f315, %f296, %f307, %f1648;
	fma.rn.f32 	%f316, %f296, %f308, %f1647;
	fma.rn.f32 	%f317, %f296, %f309, %f1646;
	fma.rn.f32 	%f318, %f296, %f310, %f1645;
	fma.rn.f32 	%f319, %f296, %f311, %f1644;
	fma.rn.f32 	%f320, %f297, %f304, %f1643;
	fma.rn.f32 	%f321, %f297, %f305, %f1642;
	fma.rn.f32 	%f322, %f297, %f306, %f1641;
	fma.rn.f32 	%f323, %f297, %f307, %f1640;
	fma.rn.f32 	%f324, %f297, %f308, %f1639;
	fma.rn.f32 	%f325, %f297, %f309, %f1638;
	fma.rn.f32 	%f326, %f297, %f310, %f1637;
	fma.rn.f32 	%f327, %f297, %f311, %f1636;
	fma.rn.f32 	%f328, %f298, %f304, %f1635;
	fma.rn.f32 	%f329, %f298, %f305, %f1634;
	fma.rn.f32 	%f330, %f298, %f306, %f1633;
	fma.rn.f32 	%f331, %f298, %f307, %f1632;
	fma.rn.f32 	%f332, %f298, %f308, %f1631;
	fma.rn.f32 	%f333, %f298, %f309, %f1630;
	fma.rn.f32 	%f334, %f298, %f310, %f1629;
	fma.rn.f32 	%f335, %f298, %f311, %f1628;
	fma.rn.f32 	%f336, %f299, %f304, %f1627;
	fma.rn.f32 	%f337, %f299, %f305, %f1626;
	fma.rn.f32 	%f338, %f299, %f306, %f1625;
	fma.rn.f32 	%f339, %f299, %f307, %f1624;
	fma.rn.f32 	%f340, %f299, %f308, %f1623;
	fma.rn.f32 	%f341, %f299, %f309, %f1622;
	fma.rn.f32 	%f342, %f299, %f310, %f1621;
	fma.rn.f32 	%f343, %f299, %f311, %f1620;
	fma.rn.f32 	%f344, %f300, %f304, %f1619;
	fma.rn.f32 	%f345, %f300, %f305, %f1618;
	fma.rn.f32 	%f346, %f300, %f306, %f1617;
	fma.rn.f32 	%f347, %f300, %f307, %f1616;
	fma.rn.f32 	%f348, %f300, %f308, %f1615;
	fma.rn.f32 	%f349, %f300, %f309, %f1614;
	fma.rn.f32 	%f350, %f300, %f310, %f1613;
	fma.rn.f32 	%f351, %f300, %f311, %f1612;
	fma.rn.f32 	%f352, %f301, %f304, %f1611;
	fma.rn.f32 	%f353, %f301, %f305, %f1610;
	fma.rn.f32 	%f354, %f301, %f306, %f1609;
	fma.rn.f32 	%f355, %f301, %f307, %f1608;
	fma.rn.f32 	%f356, %f301, %f308, %f1607;
	fma.rn.f32 	%f357, %f301, %f309, %f1606;
	fma.rn.f32 	%f358, %f301, %f310, %f1605;
	fma.rn.f32 	%f359, %f301, %f311, %f1604;
	fma.rn.f32 	%f360, %f302, %f304, %f1603;
	fma.rn.f32 	%f361, %f302, %f305, %f1602;
	fma.rn.f32 	%f362, %f302, %f306, %f1601;
	fma.rn.f32 	%f363, %f302, %f307, %f1600;
	fma.rn.f32 	%f364, %f302, %f308, %f1599;
	fma.rn.f32 	%f365, %f302, %f309, %f1598;
	fma.rn.f32 	%f366, %f302, %f310, %f1597;
	fma.rn.f32 	%f367, %f302, %f311, %f1596;
	fma.rn.f32 	%f368, %f303, %f304, %f1595;
	fma.rn.f32 	%f369, %f303, %f305, %f1594;
	fma.rn.f32 	%f370, %f303, %f306, %f1593;
	fma.rn.f32 	%f371, %f303, %f307, %f1592;
	fma.rn.f32 	%f372, %f303, %f308, %f1591;
	fma.rn.f32 	%f373, %f303, %f309, %f1590;
	fma.rn.f32 	%f374, %f303, %f310, %f1589;
	fma.rn.f32 	%f375, %f303, %f311, %f1588;
	ld.shared.v4.f32 	{%f376, %f377, %f378, %f379}, [%r78+512];
	ld.shared.v4.f32 	{%f380, %f381, %f382, %f383}, [%r78+768];
	ld.shared.v4.f32 	{%f384, %f385, %f386, %f387}, [%r83+512];
	ld.shared.v4.f32 	{%f388, %f389, %f390, %f391}, [%r83+768];
	fma.rn.f32 	%f392, %f376, %f384, %f312;
	fma.rn.f32 	%f393, %f376, %f385, %f313;
	fma.rn.f32 	%f394, %f376, %f386, %f314;
	fma.rn.f32 	%f395, %f376, %f387, %f315;
	fma.rn.f32 	%f396, %f376, %f388, %f316;
	fma.rn.f32 	%f397, %f376, %f389, %f317;
	fma.rn.f32 	%f398, %f376, %f390, %f318;
	fma.rn.f32 	%f399, %f376, %f391, %f319;
	fma.rn.f32 	%f400, %f377, %f384, %f320;
	fma.rn.f32 	%f401, %f377, %f385, %f321;
	fma.rn.f32 	%f402, %f377, %f386, %f322;
	fma.rn.f32 	%f403, %f377, %f387, %f323;
	fma.rn.f32 	%f404, %f377, %f388, %f324;
	fma.rn.f32 	%f405, %f377, %f389, %f325;
	fma.rn.f32 	%f406, %f377, %f390, %f326;
	fma.rn.f32 	%f407, %f377, %f391, %f327;
	fma.rn.f32 	%f408, %f378, %f384, %f328;
	fma.rn.f32 	%f409, %f378, %f385, %f329;
	fma.rn.f32 	%f410, %f378, %f386, %f330;
	fma.rn.f32 	%f411, %f378, %f387, %f331;
	fma.rn.f32 	%f412, %f378, %f388, %f332;
	fma.rn.f32 	%f413, %f378, %f389, %f333;
	fma.rn.f32 	%f414, %f378, %f390, %f334;
	fma.rn.f32 	%f415, %f378, %f391, %f335;
	fma.rn.f32 	%f416, %f379, %f384, %f336;
	fma.rn.f32 	%f417, %f379, %f385, %f337;
	fma.rn.f32 	%f418, %f379, %f386, %f338;
	fma.rn.f32 	%f419, %f379, %f387, %f339;
	fma.rn.f32 	%f420, %f379, %f388, %f340;
	fma.rn.f32 	%f421, %f379, %f389, %f341;
	fma.rn.f32 	%f422, %f379, %f390, %f342;
	fma.rn.f32 	%f423, %f379, %f391, %f343;
	fma.rn.f32 	%f424, %f380, %f384, %f344;
	fma.rn.f32 	%f425, %f380, %f385, %f345;
	fma.rn.f32 	%f426, %f380, %f386, %f346;
	fma.rn.f32 	%f427, %f380, %f387, %f347;
	fma.rn.f32 	%f428, %f380, %f388, %f348;
	fma.rn.f32 	%f429, %f380, %f389, %f349;
	fma.rn.f32 	%f430, %f380, %f390, %f350;
	fma.rn.f32 	%f431, %f380, %f391, %f351;
	fma.rn.f32 	%f432, %f381, %f384, %f352;
	fma.rn.f32 	%f433, %f381, %f385, %f353;
	fma.rn.f32 	%f434, %f381, %f386, %f354;
	fma.rn.f32 	%f435, %f381, %f387, %f355;
	fma.rn.f32 	%f436, %f381, %f388, %f356;
	fma.rn.f32 	%f437, %f381, %f389, %f357;
	fma.rn.f32 	%f438, %f381, %f390, %f358;
	fma.rn.f32 	%f439, %f381, %f391, %f359;
	fma.rn.f32 	%f440, %f382, %f384, %f360;
	fma.rn.f32 	%f441, %f382, %f385, %f361;
	fma.rn.f32 	%f442, %f382, %f386, %f362;
	fma.rn.f32 	%f443, %f382, %f387, %f363;
	fma.rn.f32 	%f444, %f382, %f388, %f364;
	fma.rn.f32 	%f445, %f382, %f389, %f365;
	fma.rn.f32 	%f446, %f382, %f390, %f366;
	fma.rn.f32 	%f447, %f382, %f391, %f367;
	fma.rn.f32 	%f448, %f383, %f384, %f368;
	fma.rn.f32 	%f449, %f383, %f385, %f369;
	fma.rn.f32 	%f450, %f383, %f386, %f370;
	fma.rn.f32 	%f451, %f383, %f387, %f371;
	fma.rn.f32 	%f452, %f383, %f388, %f372;
	fma.rn.f32 	%f453, %f383, %f389, %f373;
	fma.rn.f32 	%f454, %f383, %f390, %f374;
	fma.rn.f32 	%f455, %f383, %f391, %f375;
	ld.shared.v4.f32 	{%f456, %f457, %f458, %f459}, [%r78+1024];
	ld.shared.v4.f32 	{%f460, %f461, %f462, %f463}, [%r78+1280];
	ld.shared.v4.f32 	{%f464, %f465, %f466, %f467}, [%r83+1024];
	ld.shared.v4.f32 	{%f468, %f469, %f470, %f471}, [%r83+1280];
	fma.rn.f32 	%f472, %f456, %f464, %f392;
	fma.rn.f32 	%f473, %f456, %f465, %f393;
	fma.rn.f32 	%f474, %f456, %f466, %f394;
	fma.rn.f32 	%f475, %f456, %f467, %f395;
	fma.rn.f32 	%f476, %f456, %f468, %f396;
	fma.rn.f32 	%f477, %f456, %f469, %f397;
	fma.rn.f32 	%f478, %f456, %f470, %f398;
	fma.rn.f32 	%f479, %f456, %f471, %f399;
	fma.rn.f32 	%f480, %f457, %f464, %f400;
	fma.rn.f32 	%f481, %f457, %f465, %f401;
	fma.rn.f32 	%f482, %f457, %f466, %f402;
	fma.rn.f32 	%f483, %f457, %f467, %f403;
	fma.rn.f32 	%f484, %f457, %f468, %f404;
	fma.rn.f32 	%f485, %f457, %f469, %f405;
	fma.rn.f32 	%f486, %f457, %f470, %f406;
	fma.rn.f32 	%f487, %f457, %f471, %f407;
	fma.rn.f32 	%f488, %f458, %f464, %f408;
	fma.rn.f32 	%f489, %f458, %f465, %f409;
	fma.rn.f32 	%f490, %f458, %f466, %f410;
	fma.rn.f32 	%f491, %f458, %f467, %f411;
	fma.rn.f32 	%f492, %f458, %f468, %f412;
	fma.rn.f32 	%f493, %f458, %f469, %f413;
	fma.rn.f32 	%f494, %f458, %f470, %f414;
	fma.rn.f32 	%f495, %f458, %f471, %f415;
	fma.rn.f32 	%f496, %f459, %f464, %f416;
	fma.rn.f32 	%f497, %f459, %f465, %f417;
	fma.rn.f32 	%f498, %f459, %f466, %f418;
	fma.rn.f32 	%f499, %f459, %f467, %f419;
	fma.rn.f32 	%f500, %f459, %f468, %f420;
	fma.rn.f32 	%f501, %f459, %f469, %f421;
	fma.rn.f32 	%f502, %f459, %f470, %f422;
	fma.rn.f32 	%f503, %f459, %f471, %f423;
	fma.rn.f32 	%f504, %f460, %f464, %f424;
	fma.rn.f32 	%f505, %f460, %f465, %f425;
	fma.rn.f32 	%f506, %f460, %f466, %f426;
	fma.rn.f32 	%f507, %f460, %f467, %f427;
	fma.rn.f32 	%f508, %f460, %f468, %f428;
	fma.rn.f32 	%f509, %f460, %f469, %f429;
	fma.rn.f32 	%f510, %f460, %f470, %f430;
	fma.rn.f32 	%f511, %f460, %f471, %f431;
	fma.rn.f32 	%f512, %f461, %f464, %f432;
	fma.rn.f32 	%f513, %f461, %f465, %f433;
	fma.rn.f32 	%f514, %f461, %f466, %f434;
	fma.rn.f32 	%f515, %f461, %f467, %f435;
	fma.rn.f32 	%f516, %f461, %f468, %f436;
	fma.rn.f32 	%f517, %f461, %f469, %f437;
	fma.rn.f32 	%f518, %f461, %f470, %f438;
	fma.rn.f32 	%f519, %f461, %f471, %f439;
	fma.rn.f32 	%f520, %f462, %f464, %f440;
	fma.rn.f32 	%f521, %f462, %f465, %f441;
	fma.rn.f32 	%f522, %f462, %f466, %f442;
	fma.rn.f32 	%f523, %f462, %f467, %f443;
	fma.rn.f32 	%f524, %f462, %f468, %f444;
	fma.rn.f32 	%f525, %f462, %f469, %f445;
	fma.rn.f32 	%f526, %f462, %f470, %f446;
	fma.rn.f32 	%f527, %f462, %f471, %f447;
	fma.rn.f32 	%f528, %f463, %f464, %f448;
	fma.rn.f32 	%f529, %f463, %f465, %f449;
	fma.rn.f32 	%f530, %f463, %f466, %f450;
	fma.rn.f32 	%f531, %f463, %f467, %f451;
	fma.rn.f32 	%f532, %f463, %f468, %f452;
	fma.rn.f32 	%f533, %f463, %f469, %f453;
	fma.rn.f32 	%f534, %f463, %f470, %f454;
	fma.rn.f32 	%f535, %f463, %f471, %f455;
	ld.shared.v4.f32 	{%f536, %f537, %f538, %f539}, [%r78+1536];
	ld.shared.v4.f32 	{%f540, %f541, %f542, %f543}, [%r78+1792];
	ld.shared.v4.f32 	{%f544, %f545, %f546, %f547}, [%r83+1536];
	ld.shared.v4.f32 	{%f548, %f549, %f550, %f551}, [%r83+1792];
	fma.rn.f32 	%f552, %f536, %f544, %f472;
	fma.rn.f32 	%f553, %f536, %f545, %f473;
	fma.rn.f32 	%f554, %f536, %f546, %f474;
	fma.rn.f32 	%f555, %f536, %f547, %f475;
	fma.rn.f32 	%f556, %f536, %f548, %f476;
	fma.rn.f32 	%f557, %f536, %f549, %f477;
	fma.rn.f32 	%f558, %f536, %f550, %f478;
	fma.rn.f32 	%f559, %f536, %f551, %f479;
	fma.rn.f32 	%f560, %f537, %f544, %f480;
	fma.rn.f32 	%f561, %f537, %f545, %f481;
	fma.rn.f32 	%f562, %f537, %f546, %f482;
	fma.rn.f32 	%f563, %f537, %f547, %f483;
	fma.rn.f32 	%f564, %f537, %f548, %f484;
	fma.rn.f32 	%f565, %f537, %f549, %f485;
	fma.rn.f32 	%f566, %f537, %f550, %f486;
	fma.rn.f32 	%f567, %f537, %f551, %f487;
	fma.rn.f32 	%f568, %f538, %f544, %f488;
	fma.rn.f32 	%f569, %f538, %f545, %f489;
	fma.rn.f32 	%f570, %f538, %f546, %f490;
	fma.rn.f32 	%f571, %f538, %f547, %f491;
	fma.rn.f32 	%f572, %f538, %f548, %f492;
	fma.rn.f32 	%f573, %f538, %f549, %f493;
	fma.rn.f32 	%f574, %f538, %f550, %f494;
	fma.rn.f32 	%f575, %f538, %f551, %f495;
	fma.rn.f32 	%f576, %f539, %f544, %f496;
	fma.rn.f32 	%f577, %f539, %f545, %f497;
	fma.rn.f32 	%f578, %f539, %f546, %f498;
	fma.rn.f32 	%f579, %f539, %f547, %f499;
	fma.rn.f32 	%f580, %f539, %f548, %f500;
	fma.rn.f32 	%f581, %f539, %f549, %f501;
	fma.rn.f32 	%f582, %f539, %f550, %f502;
	fma.rn.f32 	%f583, %f539, %f551, %f503;
	fma.rn.f32 	%f584, %f540, %f544, %f504;
	fma.rn.f32 	%f585, %f540, %f545, %f505;
	fma.rn.f32 	%f586, %f540, %f546, %f506;
	fma.rn.f32 	%f587, %f540, %f547, %f507;
	fma.rn.f32 	%f588, %f540, %f548, %f508;
	fma.rn.f32 	%f589, %f540, %f549, %f509;
	fma.rn.f32 	%f590, %f540, %f550, %f510;
	fma.rn.f32 	%f591, %f540, %f551, %f511;
	fma.rn.f32 	%f592, %f541, %f544, %f512;
	fma.rn.f32 	%f593, %f541, %f545, %f513;
	fma.rn.f32 	%f594, %f541, %f546, %f514;
	fma.rn.f32 	%f595, %f541, %f547, %f515;
	fma.rn.f32 	%f596, %f541, %f548, %f516;
	fma.rn.f32 	%f597, %f541, %f549, %f517;
	fma.rn.f32 	%f598, %f541, %f550, %f518;
	fma.rn.f32 	%f599, %f541, %f551, %f519;
	fma.rn.f32 	%f600, %f542, %f544, %f520;
	fma.rn.f32 	%f601, %f542, %f545, %f521;
	fma.rn.f32 	%f602, %f542, %f546, %f522;
	fma.rn.f32 	%f603, %f542, %f547, %f523;
	fma.rn.f32 	%f604, %f542, %f548, %f524;
	fma.rn.f32 	%f605, %f542, %f549, %f525;
	fma.rn.f32 	%f606, %f542, %f550, %f526;
	fma.rn.f32 	%f607, %f542, %f551, %f527;
	fma.rn.f32 	%f608, %f543, %f544, %f528;
	fma.rn.f32 	%f609, %f543, %f545, %f529;
	fma.rn.f32 	%f610, %f543, %f546, %f530;
	fma.rn.f32 	%f611, %f543, %f547, %f531;
	fma.rn.f32 	%f612, %f543, %f548, %f532;
	fma.rn.f32 	%f613, %f543, %f549, %f533;
	fma.rn.f32 	%f614, %f543, %f550, %f534;
	fma.rn.f32 	%f615, %f543, %f551, %f535;
	ld.shared.v4.f32 	{%f616, %f617, %f618, %f619}, [%r78+2048];
	ld.shared.v4.f32 	{%f620, %f621, %f622, %f623}, [%r78+2304];
	ld.shared.v4.f32 	{%f624, %f625, %f626, %f627}, [%r83+2048];
	ld.shared.v4.f32 	{%f628, %f629, %f630, %f631}, [%r83+2304];
	fma.rn.f32 	%f632, %f616, %f624, %f552;
	fma.rn.f32 	%f633, %f616, %f625, %f553;
	fma.rn.f32 	%f634, %f616, %f626, %f554;
	fma.rn.f32 	%f635, %f616, %f627, %f555;
	fma.rn.f32 	%f636, %f616, %f628, %f556;
	fma.rn.f32 	%f637, %f616, %f629, %f557;
	fma.rn.f32 	%f638, %f616, %f630, %f558;
	fma.rn.f32 	%f639, %f616, %f631, %f559;
	fma.rn.f32 	%f640, %f617, %f624, %f560;
	fma.rn.f32 	%f641, %f617, %f625, %f561;
	fma.rn.f32 	%f642, %f617, %f626, %f562;
	fma.rn.f32 	%f643, %f617, %f627, %f563;
	fma.rn.f32 	%f644, %f617, %f628, %f564;
	fma.rn.f32 	%f645, %f617, %f629, %f565;
	fma.rn.f32 	%f646, %f617, %f630, %f566;
	fma.rn.f32 	%f647, %f617, %f631, %f567;
	fma.rn.f32 	%f648, %f618, %f624, %f568;
	fma.rn.f32 	%f649, %f618, %f625, %f569;
	fma.rn.f32 	%f650, %f618, %f626, %f570;
	fma.rn.f32 	%f651, %f618, %f627, %f571;
	fma.rn.f32 	%f652, %f618, %f628, %f572;
	fma.rn.f32 	%f653, %f618, %f629, %f573;
	fma.rn.f32 	%f654, %f618, %f630, %f574;
	fma.rn.f32 	%f655, %f618, %f631, %f575;
	fma.rn.f32 	%f656, %f619, %f624, %f576;
	fma.rn.f32 	%f657, %f619, %f625, %f577;
	fma.rn.f32 	%f658, %f619, %f626, %f578;
	fma.rn.f32 	%f659, %f619, %f627, %f579;
	fma.rn.f32 	%f660, %f619, %f628, %f580;
	fma.rn.f32 	%f661, %f619, %f629, %f581;
	fma.rn.f32 	%f662, %f619, %f630, %f582;
	fma.rn.f32 	%f663, %f619, %f631, %f583;
	fma.rn.f32 	%f664, %f620, %f624, %f584;
	fma.rn.f32 	%f665, %f620, %f625, %f585;
	fma.rn.f32 	%f666, %f620, %f626, %f586;
	fma.rn.f32 	%f667, %f620, %f627, %f587;
	fma.rn.f32 	%f668, %f620, %f628, %f588;
	fma.rn.f32 	%f669, %f620, %f629, %f589;
	fma.rn.f32 	%f670, %f620, %f630, %f590;
	fma.rn.f32 	%f671, %f620, %f631, %f591;
	fma.rn.f32 	%f672, %f621, %f624, %f592;
	fma.rn.f32 	%f673, %f621, %f625, %f593;
	fma.rn.f32 	%f674, %f621, %f626, %f594;
	fma.rn.f32 	%f675, %f621, %f627, %f595;
	fma.rn.f32 	%f676, %f621, %f628, %f596;
	fma.rn.f32 	%f677, %f621, %f629, %f597;
	fma.rn.f32 	%f678, %f621, %f630, %f598;
	fma.rn.f32 	%f679, %f621, %f631, %f599;
	fma.rn.f32 	%f680, %f622, %f624, %f600;
	fma.rn.f32 	%f681, %f622, %f625, %f601;
	fma.rn.f32 	%f682, %f622, %f626, %f602;
	fma.rn.f32 	%f683, %f622, %f627, %f603;
	fma.rn.f32 	%f684, %f622, %f628, %f604;
	fma.rn.f32 	%f685, %f622, %f629, %f605;
	fma.rn.f32 	%f686, %f622, %f630, %f606;
	fma.rn.f32 	%f687, %f622, %f631, %f607;
	fma.rn.f32 	%f688, %f623, %f624, %f608;
	fma.rn.f32 	%f689, %f623, %f625, %f609;
	fma.rn.f32 	%f690, %f623, %f626, %f610;
	fma.rn.f32 	%f691, %f623, %f627, %f611;
	fma.rn.f32 	%f692, %f623, %f628, %f612;
	fma.rn.f32 	%f693, %f623, %f629, %f613;
	fma.rn.f32 	%f694, %f623, %f630, %f614;
	fma.rn.f32 	%f695, %f623, %f631, %f615;
	ld.shared.v4.f32 	{%f696, %f697, %f698, %f699}, [%r78+2560];
	ld.shared.v4.f32 	{%f700, %f701, %f702, %f703}, [%r78+2816];
	ld.shared.v4.f32 	{%f704, %f705, %f706, %f707}, [%r83+2560];
	ld.shared.v4.f32 	{%f708, %f709, %f710, %f711}, [%r83+2816];
	fma.rn.f32 	%f712, %f696, %f704, %f632;
	fma.rn.f32 	%f713, %f696, %f705, %f633;
	fma.rn.f32 	%f714, %f696, %f706, %f634;
	fma.rn.f32 	%f715, %f696, %f707, %f635;
	fma.rn.f32 	%f716, %f696, %f708, %f636;
	fma.rn.f32 	%f717, %f696, %f709, %f637;
	fma.rn.f32 	%f718, %f696, %f710, %f638;
	fma.rn.f32 	%f719, %f696, %f711, %f639;
	fma.rn.f32 	%f720, %f697, %f704, %f640;
	fma.rn.f32 	%f721, %f697, %f705, %f641;
	fma.rn.f32 	%f722, %f697, %f706, %f642;
	fma.rn.f32 	%f723, %f697, %f707, %f643;
	fma.rn.f32 	%f724, %f697, %f708, %f644;
	fma.rn.f32 	%f725, %f697, %f709, %f645;
	fma.rn.f32 	%f726, %f697, %f710, %f646;
	fma.rn.f32 	%f727, %f697, %f711, %f647;
	fma.rn.f32 	%f728, %f698, %f704, %f648;
	fma.rn.f32 	%f729, %f698, %f705, %f649;
	fma.rn.f32 	%f730, %f698, %f706, %f650;
	fma.rn.f32 	%f731, %f698, %f707, %f651;
	fma.rn.f32 	%f732, %f698, %f708, %f652;
	fma.rn.f32 	%f733, %f698, %f709, %f653;
	fma.rn.f32 	%f734, %f698, %f710, %f654;
	fma.rn.f32 	%f735, %f698, %f711, %f655;
	fma.rn.f32 	%f736, %f699, %f704, %f656;
	fma.rn.f32 	%f737, %f699, %f705, %f657;
	fma.rn.f32 	%f738, %f699, %f706, %f658;
	fma.rn.f32 	%f739, %f699, %f707, %f659;
	fma.rn.f32 	%f740, %f699, %f708, %f660;
	fma.rn.f32 	%f741, %f699, %f709, %f661;
	fma.rn.f32 	%f742, %f699, %f710, %f662;
	fma.rn.f32 	%f743, %f699, %f711, %f663;
	fma.rn.f32 	%f744, %f700, %f704, %f664;
	fma.rn.f32 	%f745, %f700, %f705, %f665;
	fma.rn.f32 	%f746, %f700, %f706, %f666;
	fma.rn.f32 	%f747, %f700, %f707, %f667;
	fma.rn.f32 	%f748, %f700, %f708, %f668;
	fma.rn.f32 	%f749, %f700, %f709, %f669;
	fma.rn.f32 	%f750, %f700, %f710, %f670;
	fma.rn.f32 	%f751, %f700, %f711, %f671;
	fma.rn.f32 	%f752, %f701, %f704, %f672;
	fma.rn.f32 	%f753, %f701, %f705, %f673;
	fma.rn.f32 	%f754, %f701, %f706, %f674;
	fma.rn.f32 	%f755, %f701, %f707, %f675;
	fma.rn.f32 	%f756, %f701, %f708, %f676;
	fma.rn.f32 	%f757, %f701, %f709, %f677;
	fma.rn.f32 	%f758, %f701, %f710, %f678;
	fma.rn.f32 	%f759, %f701, %f711, %f679;
	fma.rn.f32 	%f760, %f702, %f704, %f680;
	fma.rn.f32 	%f761, %f702, %f705, %f681;
	fma.rn.f32 	%f762, %f702, %f706, %f682;
	fma.rn.f32 	%f763, %f702, %f707, %f683;
	fma.rn.f32 	%f764, %f702, %f708, %f684;
	fma.rn.f32 	%f765, %f702, %f709, %f685;
	fma.rn.f32 	%f766, %f702, %f710, %f686;
	fma.rn.f32 	%f767, %f702, %f711, %f687;
	fma.rn.f32 	%f768, %f703, %f704, %f688;
	fma.rn.f32 	%f769, %f703, %f705, %f689;
	fma.rn.f32 	%f770, %f703, %f706, %f690;
	fma.rn.f32 	%f771, %f703, %f707, %f691;
	fma.rn.f32 	%f772, %f703, %f708, %f692;
	fma.rn.f32 	%f773, %f703, %f709, %f693;
	fma.rn.f32 	%f774, %f703, %f710, %f694;
	fma.rn.f32 	%f775, %f703, %f711, %f695;
	ld.shared.v4.f32 	{%f776, %f777, %f778, %f779}, [%r78+3072];
	ld.shared.v4.f32 	{%f780, %f781, %f782, %f783}, [%r78+3328];
	ld.shared.v4.f32 	{%f784, %f785, %f786, %f787}, [%r83+3072];
	ld.shared.v4.f32 	{%f788, %f789, %f790, %f791}, [%r83+3328];
	fma.rn.f32 	%f792, %f776, %f784, %f712;
	fma.rn.f32 	%f793, %f776, %f785, %f713;
	fma.rn.f32 	%f794, %f776, %f786, %f714;
	fma.rn.f32 	%f795, %f776, %f787, %f715;
	fma.rn.f32 	%f796, %f776, %f788, %f716;
	fma.rn.f32 	%f797, %f776, %f789, %f717;
	fma.rn.f32 	%f798, %f776, %f790, %f718;
	fma.rn.f32 	%f799, %f776, %f791, %f719;
	fma.rn.f32 	%f800, %f777, %f784, %f720;
	fma.rn.f32 	%f801, %f777, %f785, %f721;
	fma.rn.f32 	%f802, %f777, %f786, %f722;
	fma.rn.f32 	%f803, %f777, %f787, %f723;
	fma.rn.f32 	%f804, %f777, %f788, %f724;
	fma.rn.f32 	%f805, %f777, %f789, %f725;
	fma.rn.f32 	%f806, %f777, %f790, %f726;
	fma.rn.f32 	%f807, %f777, %f791, %f727;
	fma.rn.f32 	%f808, %f778, %f784, %f728;
	fma.rn.f32 	%f809, %f778, %f785, %f729;
	fma.rn.f32 	%f810, %f778, %f786, %f730;
	fma.rn.f32 	%f811, %f778, %f787, %f731;
	fma.rn.f32 	%f812, %f778, %f788, %f732;
	fma.rn.f32 	%f813, %f778, %f789, %f733;
	fma.rn.f32 	%f814, %f778, %f790, %f734;
	fma.rn.f32 	%f815, %f778, %f791, %f735;
	fma.rn.f32 	%f816, %f779, %f784, %f736;
	fma.rn.f32 	%f817, %f779, %f785, %f737;
	fma.rn.f32 	%f818, %f779, %f786, %f738;
	fma.rn.f32 	%f819, %f779, %f787, %f739;
	fma.rn.f32 	%f820, %f779, %f788, %f740;
	fma.rn.f32 	%f821, %f779, %f789, %f741;
	fma.rn.f32 	%f822, %f779, %f790, %f742;
	fma.rn.f32 	%f823, %f779, %f791, %f743;
	fma.rn.f32 	%f824, %f780, %f784, %f744;
	fma.rn.f32 	%f825, %f780, %f785, %f745;
	fma.rn.f32 	%f826, %f780, %f786, %f746;
	fma.rn.f32 	%f827, %f780, %f787, %f747;
	fma.rn.f32 	%f828, %f780, %f788, %f748;
	fma.rn.f32 	%f829, %f780, %f789, %f749;
	fma.rn.f32 	%f830, %f780, %f790, %f750;
	fma.rn.f32 	%f831, %f780, %f791, %f751;
	fma.rn.f32 	%f832, %f781, %f784, %f752;
	fma.rn.f32 	%f833, %f781, %f785, %f753;
	fma.rn.f32 	%f834, %f781, %f786, %f754;
	fma.rn.f32 	%f835, %f781, %f787, %f755;
	fma.rn.f32 	%f836, %f781, %f788, %f756;
	fma.rn.f32 	%f837, %f781, %f789, %f757;
	fma.rn.f32 	%f838, %f781, %f790, %f758;
	fma.rn.f32 	%f839, %f781, %f791, %f759;
	fma.rn.f32 	%f840, %f782, %f784, %f760;
	fma.rn.f32 	%f841, %f782, %f785, %f761;
	fma.rn.f32 	%f842, %f782, %f786, %f762;
	fma.rn.f32 	%f843, %f782, %f787, %f763;
	fma.rn.f32 	%f844, %f782, %f788, %f764;
	fma.rn.f32 	%f845, %f782, %f789, %f765;
	fma.rn.f32 	%f846, %f782, %f790, %f766;
	fma.rn.f32 	%f847, %f782, %f791, %f767;
	fma.rn.f32 	%f848, %f783, %f784, %f768;
	fma.rn.f32 	%f849, %f783, %f785, %f769;
	fma.rn.f32 	%f850, %f783, %f786, %f770;
	fma.rn.f32 	%f851, %f783, %f787, %f771;
	fma.rn.f32 	%f852, %f783, %f788, %f772;
	fma.rn.f32 	%f853, %f783, %f789, %f773;
	fma.rn.f32 	%f854, %f783, %f790, %f774;
	fma.rn.f32 	%f855, %f783, %f791, %f775;
	ld.shared.v4.f32 	{%f856, %f857, %f858, %f859}, [%r78+3584];
	ld.shared.v4.f32 	{%f860, %f861, %f862, %f863}, [%r78+3840];
	ld.shared.v4.f32 	{%f864, %f865, %f866, %f867}, [%r83+3584];
	ld.shared.v4.f32 	{%f868, %f869, %f870, %f871}, [%r83+3840];
	fma.rn.f32 	%f1651, %f856, %f864, %f792;
	fma.rn.f32 	%f1650, %f856, %f865, %f793;
	fma.rn.f32 	%f1649, %f856, %f866, %f794;
	fma.rn.f32 	%f1648, %f856, %f867, %f795;
	fma.rn.f32 	%f1647, %f856, %f868, %f796;
	fma.rn.f32 	%f1646, %f856, %f869, %f797;
	fma.rn.f32 	%f1645, %f856, %f870, %f798;
	fma.rn.f32 	%f1644, %f856, %f871, %f799;
	fma.rn.f32 	%f1643, %f857, %f864, %f800;
	fma.rn.f32 	%f1642, %f857, %f865, %f801;
	fma.rn.f32 	%f1641, %f857, %f866, %f802;
	fma.rn.f32 	%f1640, %f857, %f867, %f803;
	fma.rn.f32 	%f1639, %f857, %f868, %f804;
	fma.rn.f32 	%f1638, %f857, %f869, %f805;
	fma.rn.f32 	%f1637, %f857, %f870, %f806;
	fma.rn.f32 	%f1636, %f857, %f871, %f807;
	fma.rn.f32 	%f1635, %f858, %f864, %f808;
	fma.rn.f32 	%f1634, %f858, %f865, %f809;
	fma.rn.f32 	%f1633, %f858, %f866, %f810;
	fma.rn.f32 	%f1632, %f858, %f867, %f811;
	fma.rn.f32 	%f1631, %f858, %f868, %f812;
	fma.rn.f32 	%f1630, %f858, %f869, %f813;
	fma.rn.f32 	%f1629, %f858, %f870, %f814;
	fma.rn.f32 	%f1628, %f858, %f871, %f815;
	fma.rn.f32 	%f1627, %f859, %f864, %f816;
	fma.rn.f32 	%f1626, %f859, %f865, %f817;
	fma.rn.f32 	%f1625, %f859, %f866, %f818;
	fma.rn.f32 	%f1624, %f859, %f867, %f819;
	fma.rn.f32 	%f1623, %f859, %f868, %f820;
	fma.rn.f32 	%f1622, %f859, %f869, %f821;
	fma.rn.f32 	%f1621, %f859, %f870, %f822;
	fma.rn.f32 	%f1620, %f859, %f871, %f823;
	fma.rn.f32 	%f1619, %f860, %f864, %f824;
	fma.rn.f32 	%f1618, %f860, %f865, %f825;
	fma.rn.f32 	%f1617, %f860, %f866, %f826;
	fma.rn.f32 	%f1616, %f860, %f867, %f827;
	fma.rn.f32 	%f1615, %f860, %f868, %f828;
	fma.rn.f32 	%f1614, %f860, %f869, %f829;
	fma.rn.f32 	%f1613, %f860, %f870, %f830;
	fma.rn.f32 	%f1612, %f860, %f871, %f831;
	fma.rn.f32 	%f1611, %f861, %f864, %f832;
	fma.rn.f32 	%f1610, %f861, %f865, %f833;
	fma.rn.f32 	%f1609, %f861, %f866, %f834;
	fma.rn.f32 	%f1608, %f861, %f867, %f835;
	fma.rn.f32 	%f1607, %f861, %f868, %f836;
	fma.rn.f32 	%f1606, %f861, %f869, %f837;
	fma.rn.f32 	%f1605, %f861, %f870, %f838;
	fma.rn.f32 	%f1604, %f861, %f871, %f839;
	fma.rn.f32 	%f1603, %f862, %f864, %f840;
	fma.rn.f32 	%f1602, %f862, %f865, %f841;
	fma.rn.f32 	%f1601, %f862, %f866, %f842;
	fma.rn.f32 	%f1600, %f862, %f867, %f843;
	fma.rn.f32 	%f1599, %f862, %f868, %f844;
	fma.rn.f32 	%f1598, %f862, %f869, %f845;
	fma.rn.f32 	%f1597, %f862, %f870, %f846;
	fma.rn.f32 	%f1596, %f862, %f871, %f847;
	fma.rn.f32 	%f1595, %f863, %f864, %f848;
	fma.rn.f32 	%f1594, %f863, %f865, %f849;
	fma.rn.f32 	%f1593, %f863, %f866, %f850;
	fma.rn.f32 	%f1592, %f863, %f867, %f851;
	fma.rn.f32 	%f1591, %f863, %f868, %f852;
	fma.rn.f32 	%f1590, %f863, %f869, %f853;
	fma.rn.f32 	%f1589, %f863, %f870, %f854;
	fma.rn.f32 	%f1588, %f863, %f871, %f855;
	add.s32 	%r84, %r71, %r69;
	shl.b32 	%r85, %r75, 11;
	and.b32  	%r86, %r85, 2048;
	add.s32 	%r87, %r84, %r86;
	and.b32  	%r88, %r76, 2044;
	add.s32 	%r89, %r87, %r88;
	st.shared.f32 	[%r89], %f1655;
	st.shared.f32 	[%r89+512], %f1654;
	st.shared.f32 	[%r89+1024], %f1653;
	st.shared.f32 	[%r89+1536], %f1652;
	shl.b32 	%r90, %r75, 4;
	and.b32  	%r91, %r90, 15872;
	add.s32 	%r92, %r73, %r91;
	and.b32  	%r93, %r90, 496;
	add.s32 	%r94, %r92, %r93;
	add.s32 	%r95, %r94, %r69;
	st.shared.v4.f32 	[%r95], {%f1659, %f1658, %f1657, %f1656};
	bar.sync 	0;
	add.s64 	%rd134, %rd134, 1;
	setp.gt.u64 	%p17, %rd72, %rd134;
	@%p17 bra 	$L__BB0_11;
$L__BB0_16:
	ld.param.u64 	%rd126, [_Z10m128n128k8PfS_S_S_mmm_param_5];
	ld.param.u64 	%rd105, [_Z10m128n128k8PfS_S_S_mmm_param_4];
	ld.param.u64 	%rd102, [_Z10m128n128k8PfS_S_S_mmm_param_2];
	shl.b32 	%r96, %r139, 12;
	mov.u32 	%r97, _ZZ10m128n128k8PfS_S_S_mmmE3s_a;
	add.s32 	%r98, %r97, %r96;
	mov.u32 	%r99, %tid.x;
	shl.b32 	%r100, %r99, 1;
	and.b32  	%r101, %r100, 240;
	shr.u32 	%r102, %r99, 1;
	and.b32  	%r103, %r102, 60;
	mov.u32 	%r104, _ZZ10m128n128k8PfS_S_S_mmmE3s_b;
	add.s32 	%r105, %r104, %r96;
	setp.gt.u32 	%p18, %r99, 127;
	selp.b32 	%r106, 8, 0, %p18;
	and.b32  	%r107, %r99, 7;
	or.b32  	%r108, %r106, %r107;
	shl.b32 	%r109, %r108, 4;
	shl.b32 	%r110, %r108, 2;
	add.s32 	%r111, %r98, %r101;
	ld.shared.v4.f32 	{%f872, %f873, %f874, %f875}, [%r111];
	ld.shared.v4.f32 	{%f876, %f877, %f878, %f879}, [%r111+256];
	add.s32 	%r112, %r105, %r109;
	ld.shared.v4.f32 	{%f880, %f881, %f882, %f883}, [%r112];
	ld.shared.v4.f32 	{%f884, %f885, %f886, %f887}, [%r112+256];
	fma.rn.f32 	%f888, %f872, %f880, %f1651;
	fma.rn.f32 	%f889, %f872, %f881, %f1650;
	fma.rn.f32 	%f890, %f872, %f882, %f1649;
	fma.rn.f32 	%f891, %f872, %f883, %f1648;
	fma.rn.f32 	%f892, %f872, %f884, %f1647;
	fma.rn.f32 	%f893, %f872, %f885, %f1646;
	fma.rn.f32 	%f894, %f872, %f886, %f1645;
	fma.rn.f32 	%f895, %f872, %f887, %f1644;
	fma.rn.f32 	%f896, %f873, %f880, %f1643;
	fma.rn.f32 	%f897, %f873, %f881, %f1642;
	fma.rn.f32 	%f898, %f873, %f882, %f1641;
	fma.rn.f32 	%f899, %f873, %f883, %f1640;
	fma.rn.f32 	%f900, %f873, %f884, %f1639;
	fma.rn.f32 	%f901, %f873, %f885, %f1638;
	fma.rn.f32 	%f902, %f873, %f886, %f1637;
	fma.rn.f32 	%f903, %f873, %f887, %f1636;
	fma.rn.f32 	%f904, %f874, %f880, %f1635;
	fma.rn.f32 	%f905, %f874, %f881, %f1634;
	fma.rn.f32 	%f906, %f874, %f882, %f1633;
	fma.rn.f32 	%f907, %f874, %f883, %f1632;
	fma.rn.f32 	%f908, %f874, %f884, %f1631;
	fma.rn.f32 	%f909, %f874, %f885, %f1630;
	fma.rn.f32 	%f910, %f874, %f886, %f1629;
	fma.rn.f32 	%f911, %f874, %f887, %f1628;
	fma.rn.f32 	%f912, %f875, %f880, %f1627;
	fma.rn.f32 	%f913, %f875, %f881, %f1626;
	fma.rn.f32 	%f914, %f875, %f882, %f1625;
	fma.rn.f32 	%f915, %f875, %f883, %f1624;
	fma.rn.f32 	%f916, %f875, %f884, %f1623;
	fma.rn.f32 	%f917, %f875, %f885, %f1622;
	fma.rn.f32 	%f918, %f875, %f886, %f1621;
	fma.rn.f32 	%f919, %f875, %f887, %f1620;
	fma.rn.f32 	%f920, %f876, %f880, %f1619;
	fma.rn.f32 	%f921, %f876, %f881, %f1618;
	fma.rn.f32 	%f922, %f876, %f882, %f1617;
	fma.rn.f32 	%f923, %f876, %f883, %f1616;
	fma.rn.f32 	%f924, %f876, %f884, %f1615;
	fma.rn.f32 	%f925, %f876, %f885, %f1614;
	fma.rn.f32 	%f926, %f876, %f886, %f1613;
	fma.rn.f32 	%f927, %f876, %f887, %f1612;
	fma.rn.f32 	%f928, %f877, %f880, %f1611;
	fma.rn.f32 	%f929, %f877, %f881, %f1610;
	fma.rn.f32 	%f930, %f877, %f882, %f1609;
	fma.rn.f32 	%f931, %f877, %f883, %f1608;
	fma.rn.f32 	%f932, %f877, %f884, %f1607;
	fma.rn.f32 	%f933, %f877, %f885, %f1606;
	fma.rn.f32 	%f934, %f877, %f886, %f1605;
	fma.rn.f32 	%f935, %f877, %f887, %f1604;
	fma.rn.f32 	%f936, %f878, %f880, %f1603;
	fma.rn.f32 	%f937, %f878, %f881, %f1602;
	fma.rn.f32 	%f938, %f878, %f882, %f1601;
	fma.rn.f32 	%f939, %f878, %f883, %f1600;
	fma.rn.f32 	%f940, %f878, %f884, %f1599;
	fma.rn.f32 	%f941, %f878, %f885, %f1598;
	fma.rn.f32 	%f942, %f878, %f886, %f1597;
	fma.rn.f32 	%f943, %f878, %f887, %f1596;
	fma.rn.f32 	%f944, %f879, %f880, %f1595;
	fma.rn.f32 	%f945, %f879, %f881, %f1594;
	fma.rn.f32 	%f946, %f879, %f882, %f1593;
	fma.rn.f32 	%f947, %f879, %f883, %f1592;
	fma.rn.f32 	%f948, %f879, %f884, %f1591;
	fma.rn.f32 	%f949, %f879, %f885, %f1590;
	fma.rn.f32 	%f950, %f879, %f886, %f1589;
	fma.rn.f32 	%f951, %f879, %f887, %f1588;
	ld.shared.v4.f32 	{%f952, %f953, %f954, %f955}, [%r111+512];
	ld.shared.v4.f32 	{%f956, %f957, %f958, %f959}, [%r111+768];
	ld.shared.v4.f32 	{%f960, %f961, %f962, %f963}, [%r112+512];
	ld.shared.v4.f32 	{%f964, %f965, %f966, %f967}, [%r112+768];
	fma.rn.f32 	%f968, %f952, %f960, %f888;
	fma.rn.f32 	%f969, %f952, %f961, %f889;
	fma.rn.f32 	%f970, %f952, %f962, %f890;
	fma.rn.f32 	%f971, %f952, %f963, %f891;
	fma.rn.f32 	%f972, %f952, %f964, %f892;
	fma.rn.f32 	%f973, %f952, %f965, %f893;
	fma.rn.f32 	%f974, %f952, %f966, %f894;
	fma.rn.f32 	%f975, %f952, %f967, %f895;
	fma.rn.f32 	%f976, %f953, %f960, %f896;
	fma.rn.f32 	%f977, %f953, %f961, %f897;
	fma.rn.f32 	%f978, %f953, %f962, %f898;
	fma.rn.f32 	%f979, %f953, %f963, %f899;
	fma.rn.f32 	%f980, %f953, %f964, %f900;
	fma.rn.f32 	%f981, %f953, %f965, %f901;
	fma.rn.f32 	%f982, %f953, %f966, %f902;
	fma.rn.f32 	%f983, %f953, %f967, %f903;
	fma.rn.f32 	%f984, %f954, %f960, %f904;
	fma.rn.f32 	%f985, %f954, %f961, %f905;
	fma.rn.f32 	%f986, %f954, %f962, %f906;
	fma.rn.f32 	%f987, %f954, %f963, %f907;
	fma.rn.f32 	%f988, %f954, %f964, %f908;
	fma.rn.f32 	%f989, %f954, %f965, %f909;
	fma.rn.f32 	%f990, %f954, %f966, %f910;
	fma.rn.f32 	%f991, %f954, %f967, %f911;
	fma.rn.f32 	%f992, %f955, %f960, %f912;
	fma.rn.f32 	%f993, %f955, %f961, %f913;
	fma.rn.f32 	%f994, %f955, %f962, %f914;
	fma.rn.f32 	%f995, %f955, %f963, %f915;
	fma.rn.f32 	%f996, %f955, %f964, %f916;
	fma.rn.f32 	%f997, %f955, %f965, %f917;
	fma.rn.f32 	%f998, %f955, %f966, %f918;
	fma.rn.f32 	%f999, %f955, %f967, %f919;
	fma.rn.f32 	%f1000, %f956, %f960, %f920;
	fma.rn.f32 	%f1001, %f956, %f961, %f921;
	fma.rn.f32 	%f1002, %f956, %f962, %f922;
	fma.rn.f32 	%f1003, %f956, %f963, %f923;
	fma.rn.f32 	%f1004, %f956, %f964, %f924;
	fma.rn.f32 	%f1005, %f956, %f965, %f925;
	fma.rn.f32 	%f1006, %f956, %f966, %f926;
	fma.rn.f32 	%f1007, %f956, %f967, %f927;
	fma.rn.f32 	%f1008, %f957, %f960, %f928;
	fma.rn.f32 	%f1009, %f957, %f961, %f929;
	fma.rn.f32 	%f1010, %f957, %f962, %f930;
	fma.rn.f32 	%f1011, %f957, %f963, %f931;
	fma.rn.f32 	%f1012, %f957, %f964, %f932;
	fma.rn.f32 	%f1013, %f957, %f965, %f933;
	fma.rn.f32 	%f1014, %f957, %f966, %f934;
	fma.rn.f32 	%f1015, %f957, %f967, %f935;
	fma.rn.f32 	%f1016, %f958, %f960, %f936;
	fma.rn.f32 	%f1017, %f958, %f961, %f937;
	fma.rn.f32 	%f1018, %f958, %f962, %f938;
	fma.rn.f32 	%f1019, %f958, %f963, %f939;
	fma.rn.f32 	%f1020, %f958, %f964, %f940;
	fma.rn.f32 	%f1021, %f958, %f965, %f941;
	fma.rn.f32 	%f1022, %f958, %f966, %f942;
	fma.rn.f32 	%f1023, %f958, %f967, %f943;
	fma.rn.f32 	%f1024, %f959, %f960, %f944;
	fma.rn.f32 	%f1025, %f959, %f961, %f945;
	fma.rn.f32 	%f1026, %f959, %f962, %f946;
	fma.rn.f32 	%f1027, %f959, %f963, %f947;
	fma.rn.f32 	%f1028, %f959, %f964, %f948;
	fma.rn.f32 	%f1029, %f959, %f965, %f949;
	fma.rn.f32 	%f1030, %f959, %f966, %f950;
	fma.rn.f32 	%f1031, %f959, %f967, %f951;
	ld.shared.v4.f32 	{%f1032, %f1033, %f1034, %f1035}, [%r111+1024];
	ld.shared.v4.f32 	{%f1036, %f1037, %f1038, %f1039}, [%r111+1280];
	ld.shared.v4.f32 	{%f1040, %f1041, %f1042, %f1043}, [%r112+1024];
	ld.shared.v4.f32 	{%f1044, %f1045, %f1046, %f1047}, [%r112+1280];
	fma.rn.f32 	%f1048, %f1032, %f1040, %f968;
	fma.rn.f32 	%f1049, %f1032, %f1041, %f969;
	fma.rn.f32 	%f1050, %f1032, %f1042, %f970;
	fma.rn.f32 	%f1051, %f1032, %f1043, %f971;
	fma.rn.f32 	%f1052, %f1032, %f1044, %f972;
	fma.rn.f32 	%f1053, %f1032, %f1045, %f973;
	fma.rn.f32 	%f1054, %f1032, %f1046, %f974;
	fma.rn.f32 	%f1055, %f1032, %f1047, %f975;
	fma.rn.f32 	%f1056, %f1033, %f1040, %f976;
	fma.rn.f32 	%f1057, %f1033, %f1041, %f977;
	fma.rn.f32 	%f1058, %f1033, %f1042, %f978;
	fma.rn.f32 	%f1059, %f1033, %f1043, %f979;
	fma.rn.f32 	%f1060, %f1033, %f1044, %f980;
	fma.rn.f32 	%f1061, %f1033, %f1045, %f981;
	fma.rn.f32 	%f1062, %f1033, %f1046, %f982;
	fma.rn.f32 	%f1063, %f1033, %f1047, %f983;
	fma.rn.f32 	%f1064, %f1034, %f1040, %f984;
	fma.rn.f32 	%f1065, %f1034, %f1041, %f985;
	fma.rn.f32 	%f1066, %f1034, %f1042, %f986;
	fma.rn.f32 	%f1067, %f1034, %f1043, %f987;
	fma.rn.f32 	%f1068, %f1034, %f1044, %f988;
	fma.rn.f32 	%f1069, %f1034, %f1045, %f989;
	fma.rn.f32 	%f1070, %f1034, %f1046, %f990;
	fma.rn.f32 	%f1071, %f1034, %f1047, %f991;
	fma.rn.f32 	%f1072, %f1035, %f1040, %f992;
	fma.rn.f32 	%f1073, %f1035, %f1041, %f993;
	fma.rn.f32 	%f1074, %f1035, %f1042, %f994;
	fma.rn.f32 	%f1075, %f1035, %f1043, %f995;
	fma.rn.f32 	%f1076, %f1035, %f1044, %f996;
	fma.rn.f32 	%f1077, %f1035, %f1045, %f997;
	fma.rn.f32 	%f1078, %f1035, %f1046, %f998;
	fma.rn.f32 	%f1079, %f1035, %f1047, %f999;
	fma.rn.f32 	%f1080, %f1036, %f1040, %f1000;
	fma.rn.f32 	%f1081, %f1036, %f1041, %f1001;
	fma.rn.f32 	%f1082, %f1036, %f1042, %f1002;
	fma.rn.f32 	%f1083, %f1036, %f1043, %f1003;
	fma.rn.f32 	%f1084, %f1036, %f1044, %f1004;
	fma.rn.f32 	%f1085, %f1036, %f1045, %f1005;
	fma.rn.f32 	%f1086, %f1036, %f1046, %f1006;
	fma.rn.f32 	%f1087, %f1036, %f1047, %f1007;
	fma.rn.f32 	%f1088, %f1037, %f1040, %f1008;
	fma.rn.f32 	%f1089, %f1037, %f1041, %f1009;
	fma.rn.f32 	%f1090, %f1037, %f1042, %f1010;
	fma.rn.f32 	%f1091, %f1037, %f1043, %f1011;
	fma.rn.f32 	%f1092, %f1037, %f1044, %f1012;
	fma.rn.f32 	%f1093, %f1037, %f1045, %f1013;
	fma.rn.f32 	%f1094, %f1037, %f1046, %f1014;
	fma.rn.f32 	%f1095, %f1037, %f1047, %f1015;
	fma.rn.f32 	%f1096, %f1038, %f1040, %f1016;
	fma.rn.f32 	%f1097, %f1038, %f1041, %f1017;
	fma.rn.f32 	%f1098, %f1038, %f1042, %f1018;
	fma.rn.f32 	%f1099, %f1038, %f1043, %f1019;
	fma.rn.f32 	%f1100, %f1038, %f1044, %f1020;
	fma.rn.f32 	%f1101, %f1038, %f1045, %f1021;
	fma.rn.f32 	%f1102, %f1038, %f1046, %f1022;
	fma.rn.f32 	%f1103, %f1038, %f1047, %f1023;
	fma.rn.f32 	%f1104, %f1039, %f1040, %f1024;
	fma.rn.f32 	%f1105, %f1039, %f1041, %f1025;
	fma.rn.f32 	%f1106, %f1039, %f1042, %f1026;
	fma.rn.f32 	%f1107, %f1039, %f1043, %f1027;
	fma.rn.f32 	%f1108, %f1039, %f1044, %f1028;
	fma.rn.f32 	%f1109, %f1039, %f1045, %f1029;
	fma.rn.f32 	%f1110, %f1039, %f1046, %f1030;
	fma.rn.f32 	%f1111, %f1039, %f1047, %f1031;
	ld.shared.v4.f32 	{%f1112, %f1113, %f1114, %f1115}, [%r111+1536];
	ld.shared.v4.f32 	{%f1116, %f1117, %f1118, %f1119}, [%r111+1792];
	ld.shared.v4.f32 	{%f1120, %f1121, %f1122, %f1123}, [%r112+1536];
	ld.shared.v4.f32 	{%f1124, %f1125, %f1126, %f1127}, [%r112+1792];
	fma.rn.f32 	%f1128, %f1112, %f1120, %f1048;
	fma.rn.f32 	%f1129, %f1112, %f1121, %f1049;
	fma.rn.f32 	%f1130, %f1112, %f1122, %f1050;
	fma.rn.f32 	%f1131, %f1112, %f1123, %f1051;
	fma.rn.f32 	%f1132, %f1112, %f1124, %f1052;
	fma.rn.f32 	%f1133, %f1112, %f1125, %f1053;
	fma.rn.f32 	%f1134, %f1112, %f1126, %f1054;
	fma.rn.f32 	%f1135, %f1112, %f1127, %f1055;
	fma.rn.f32 	%f1136, %f1113, %f1120, %f1056;
	fma.rn.f32 	%f1137, %f1113, %f1121, %f1057;
	fma.rn.f32 	%f1138, %f1113, %f1122, %f1058;
	fma.rn.f32 	%f1139, %f1113, %f1123, %f1059;
	fma.rn.f32 	%f1140, %f1113, %f1124, %f1060;
	fma.rn.f32 	%f1141, %f1113, %f1125, %f1061;
	fma.rn.f32 	%f1142, %f1113, %f1126, %f1062;
	fma.rn.f32 	%f1143, %f1113, %f1127, %f1063;
	fma.rn.f32 	%f1144, %f1114, %f1120, %f1064;
	fma.rn.f32 	%f1145, %f1114, %f1121, %f1065;
	fma.rn.f32 	%f1146, %f1114, %f1122, %f1066;
	fma.rn.f32 	%f1147, %f1114, %f1123, %f1067;
	fma.rn.f32 	%f1148, %f1114, %f1124, %f1068;
	fma.rn.f32 	%f1149, %f1114, %f1125, %f1069;
	fma.rn.f32 	%f1150, %f1114, %f1126, %f1070;
	fma.rn.f32 	%f1151, %f1114, %f1127, %f1071;
	fma.rn.f32 	%f1152, %f1115, %f1120, %f1072;
	fma.rn.f32 	%f1153, %f1115, %f1121, %f1073;
	fma.rn.f32 	%f1154, %f1115, %f1122, %f1074;
	fma.rn.f32 	%f1155, %f1115, %f1123, %f1075;
	fma.rn.f32 	%f1156, %f1115, %f1124, %f1076;
	fma.rn.f32 	%f1157, %f1115, %f1125, %f1077;
	fma.rn.f32 	%f1158, %f1115, %f1126, %f1078;
	fma.rn.f32 	%f1159, %f1115, %f1127, %f1079;
	fma.rn.f32 	%f1160, %f1116, %f1120, %f1080;
	fma.rn.f32 	%f1161, %f1116, %f1121, %f1081;
	fma.rn.f32 	%f1162, %f1116, %f1122, %f1082;
	fma.rn.f32 	%f1163, %f1116, %f1123, %f1083;
	fma.rn.f32 	%f1164, %f1116, %f1124, %f1084;
	fma.rn.f32 	%f1165, %f1116, %f1125, %f1085;
	fma.rn.f32 	%f1166, %f1116, %f1126, %f1086;
	fma.rn.f32 	%f1167, %f1116, %f1127, %f1087;
	fma.rn.f32 	%f1168, %f1117, %f1120, %f1088;
	fma.rn.f32 	%f1169, %f1117, %f1121, %f1089;
	fma.rn.f32 	%f1170, %f1117, %f1122, %f1090;
	fma.rn.f32 	%f1171, %f1117, %f1123, %f1091;
	fma.rn.f32 	%f1172, %f1117, %f1124, %f1092;
	fma.rn.f32 	%f1173, %f1117, %f1125, %f1093;
	fma.rn.f32 	%f1174, %f1117, %f1126, %f1094;
	fma.rn.f32 	%f1175, %f1117, %f1127, %f1095;
	fma.rn.f32 	%f1176, %f1118, %f1120, %f1096;
	fma.rn.f32 	%f1177, %f1118, %f1121, %f1097;
	fma.rn.f32 	%f1178, %f1118, %f1122, %f1098;
	fma.rn.f32 	%f1179, %f1118, %f1123, %f1099;
	fma.rn.f32 	%f1180, %f1118, %f1124, %f1100;
	fma.rn.f32 	%f1181, %f1118, %f1125, %f1101;
	fma.rn.f32 	%f1182, %f1118, %f1126, %f1102;
	fma.rn.f32 	%f1183, %f1118, %f1127, %f1103;
	fma.rn.f32 	%f1184, %f1119, %f1120, %f1104;
	fma.rn.f32 	%f1185, %f1119, %f1121, %f1105;
	fma.rn.f32 	%f1186, %f1119, %f1122, %f1106;
	fma.rn.f32 	%f1187, %f1119, %f1123, %f1107;
	fma.rn.f32 	%f1188, %f1119, %f1124, %f1108;
	fma.rn.f32 	%f1189, %f1119, %f1125, %f1109;
	fma.rn.f32 	%f1190, %f1119, %f1126, %f1110;
	fma.rn.f32 	%f1191, %f1119, %f1127, %f1111;
	ld.shared.v4.f32 	{%f1192, %f1193, %f1194, %f1195}, [%r111+2048];
	ld.shared.v4.f32 	{%f1196, %f1197, %f1198, %f1199}, [%r111+2304];
	ld.shared.v4.f32 	{%f1200, %f1201, %f1202, %f1203}, [%r112+2048];
	ld.shared.v4.f32 	{%f1204, %f1205, %f1206, %f1207}, [%r112+2304];
	fma.rn.f32 	%f1208, %f1192, %f1200, %f1128;
	fma.rn.f32 	%f1209, %f1192, %f1201, %f1129;
	fma.rn.f32 	%f1210, %f1192, %f1202, %f1130;
	fma.rn.f32 	%f1211, %f1192, %f1203, %f1131;
	fma.rn.f32 	%f1212, %f1192, %f1204, %f1132;
	fma.rn.f32 	%f1213, %f1192, %f1205, %f1133;
	fma.rn.f32 	%f1214, %f1192, %f1206, %f1134;
	fma.rn.f32 	%f1215, %f1192, %f1207, %f1135;
	fma.rn.f32 	%f1216, %f1193, %f1200, %f1136;
	fma.rn.f32 	%f1217, %f1193, %f1201, %f1137;
	fma.rn.f32 	%f1218, %f1193, %f1202, %f1138;
	fma.rn.f32 	%f1219, %f1193, %f1203, %f1139;
	fma.rn.f32 	%f1220, %f1193, %f1204, %f1140;
	fma.rn.f32 	%f1221, %f1193, %f1205, %f1141;
	fma.rn.f32 	%f1222, %f1193, %f1206, %f1142;
	fma.rn.f32 	%f1223, %f1193, %f1207, %f1143;
	fma.rn.f32 	%f1224, %f1194, %f1200, %f1144;
	fma.rn.f32 	%f1225, %f1194, %f1201, %f1145;
	fma.rn.f32 	%f1226, %f1194, %f1202, %f1146;
	fma.rn.f32 	%f1227, %f1194, %f1203, %f1147;
	fma.rn.f32 	%f1228, %f1194, %f1204, %f1148;
	fma.rn.f32 	%f1229, %f1194, %f1205, %f1149;
	fma.rn.f32 	%f1230, %f1194, %f1206, %f1150;
	fma.rn.f32 	%f1231, %f1194, %f1207, %f1151;
	fma.rn.f32 	%f1232, %f1195, %f1200, %f1152;
	fma.rn.f32 	%f1233, %f1195, %f1201, %f1153;
	fma.rn.f32 	%f1234, %f1195, %f1202, %f1154;
	fma.rn.f32 	%f1235, %f1195, %f1203, %f1155;
	fma.rn.f32 	%f1236, %f1195, %f1204, %f1156;
	fma.rn.f32 	%f1237, %f1195, %f1205, %f1157;
	fma.rn.f32 	%f1238, %f1195, %f1206, %f1158;
	fma.rn.f32 	%f1239, %f1195, %f1207, %f1159;
	fma.rn.f32 	%f1240, %f1196, %f1200, %f1160;
	fma.rn.f32 	%f1241, %f1196, %f1201, %f1161;
	fma.rn.f32 	%f1242, %f1196, %f1202, %f1162;
	fma.rn.f32 	%f1243, %f1196, %f1203, %f1163;
	fma.rn.f32 	%f1244, %f1196, %f1204, %f1164;
	fma.rn.f32 	%f1245, %f1196, %f1205, %f1165;
	fma.rn.f32 	%f1246, %f1196, %f1206, %f1166;
	fma.rn.f32 	%f1247, %f1196, %f1207, %f1167;
	fma.rn.f32 	%f1248, %f1197, %f1200, %f1168;
	fma.rn.f32 	%f1249, %f1197, %f1201, %f1169;
	fma.rn.f32 	%f1250, %f1197, %f1202, %f1170;
	fma.rn.f32 	%f1251, %f1197, %f1203, %f1171;
	fma.rn.f32 	%f1252, %f1197, %f1204, %f1172;
	fma.rn.f32 	%f1253, %f1197, %f1205, %f1173;
	fma.rn.f32 	%f1254, %f1197, %f1206, %f1174;
	fma.rn.f32 	%f1255, %f1197, %f1207, %f1175;
	fma.rn.f32 	%f1256, %f1198, %f1200, %f1176;
	fma.rn.f32 	%f1257, %f1198, %f1201, %f1177;
	fma.rn.f32 	%f1258, %f1198, %f1202, %f1178;
	fma.rn.f32 	%f1259, %f1198, %f1203, %f1179;
	fma.rn.f32 	%f1260, %f1198, %f1204, %f1180;
	fma.rn.f32 	%f1261, %f1198, %f1205, %f1181;
	fma.rn.f32 	%f1262, %f1198, %f1206, %f1182;
	fma.rn.f32 	%f1263, %f1198, %f1207, %f1183;
	fma.rn.f32 	%f1264, %f1199, %f1200, %f1184;
	fma.rn.f32 	%f1265, %f1199, %f1201, %f1185;
	fma.rn.f32 	%f1266, %f1199, %f1202, %f1186;
	fma.rn.f32 	%f1267, %f1199, %f1203, %f1187;
	fma.rn.f32 	%f1268, %f1199, %f1204, %f1188;
	fma.rn.f32 	%f1269, %f1199, %f1205, %f1189;
	fma.rn.f32 	%f1270, %f1199, %f1206, %f1190;
	fma.rn.f32 	%f1271, %f1199, %f1207, %f1191;
	ld.shared.v4.f32 	{%f1272, %f1273, %f1274, %f1275}, [%r111+2560];
	ld.shared.v4.f32 	{%f1276, %f1277, %f1278, %f1279}, [%r111+2816];
	ld.shared.v4.f32 	{%f1280, %f1281, %f1282, %f1283}, [%r112+2560];
	ld.shared.v4.f32 	{%f1284, %f1285, %f1286, %f1287}, [%r112+2816];
	fma.rn.f32 	%f1288, %f1272, %f1280, %f1208;
	fma.rn.f32 	%f1289, %f1272, %f1281, %f1209;
	fma.rn.f32 	%f1290, %f1272, %f1282, %f1210;
	fma.rn.f32 	%f1291, %f1272, %f1283, %f1211;
	fma.rn.f32 	%f1292, %f1272, %f1284, %f1212;
	fma.rn.f32 	%f1293, %f1272, %f1285, %f1213;
	fma.rn.f32 	%f1294, %f1272, %f1286, %f1214;
	fma.rn.f32 	%f1295, %f1272, %f1287, %f1215;
	fma.rn.f32 	%f1296, %f1273, %f1280, %f1216;
	fma.rn.f32 	%f1297, %f1273, %f1281, %f1217;
	fma.rn.f32 	%f1298, %f1273, %f1282, %f1218;
	fma.rn.f32 	%f1299, %f1273, %f1283, %f1219;
	fma.rn.f32 	%f1300, %f1273, %f1284, %f1220;
	fma.rn.f32 	%f1301, %f1273, %f1285, %f1221;
	fma.rn.f32 	%f1302, %f1273, %f1286, %f1222;
	fma.rn.f32 	%f1303, %f1273, %f1287, %f1223;
	fma.rn.f32 	%f1304, %f1274, %f1280, %f1224;
	fma.rn.f32 	%f1305, %f1274, %f1281, %f1225;
	fma.rn.f32 	%f1306, %f1274, %f1282, %f1226;
	fma.rn.f32 	%f1307, %f1274, %f1283, %f1227;
	fma.rn.f32 	%f1308, %f1274, %f1284, %f1228;
	fma.rn.f32 	%f1309, %f1274, %f1285, %f1229;
	fma.rn.f32 	%f1310, %f1274, %f1286, %f1230;
	fma.rn.f32 	%f1311, %f1274, %f1287, %f1231;
	fma.rn.f32 	%f1312, %f1275, %f1280, %f1232;
	fma.rn.f32 	%f1313, %f1275, %f1281, %f1233;
	fma.rn.f32 	%f1314, %f1275, %f1282, %f1234;
	fma.rn.f32 	%f1315, %f1275, %f1283, %f1235;
	fma.rn.f32 	%f1316, %f1275, %f1284, %f1236;
	fma.rn.f32 	%f1317, %f1275, %f1285, %f1237;
	fma.rn.f32 	%f1318, %f1275, %f1286, %f1238;
	fma.rn.f32 	%f1319, %f1275, %f1287, %f1239;
	fma.rn.f32 	%f1320, %f1276, %f1280, %f1240;
	fma.rn.f32 	%f1321, %f1276, %f1281, %f1241;
	fma.rn.f32 	%f1322, %f1276, %f1282, %f1242;
	fma.rn.f32 	%f1323, %f1276, %f1283, %f1243;
	fma.rn.f32 	%f1324, %f1276, %f1284, %f1244;
	fma.rn.f32 	%f1325, %f1276, %f1285, %f1245;
	fma.rn.f32 	%f1326, %f1276, %f1286, %f1246;
	fma.rn.f32 	%f1327, %f1276, %f1287, %f1247;
	fma.rn.f32 	%f1328, %f1277, %f1280, %f1248;
	fma.rn.f32 	%f1329, %f1277, %f1281, %f1249;
	fma.rn.f32 	%f1330, %f1277, %f1282, %f1250;
	fma.rn.f32 	%f1331, %f1277, %f1283, %f1251;
	fma.rn.f32 	%f1332, %f1277, %f1284, %f1252;
	fma.rn.f32 	%f1333, %f1277, %f1285, %f1253;
	fma.rn.f32 	%f1334, %f1277, %f1286, %f1254;
	fma.rn.f32 	%f1335, %f1277, %f1287, %f1255;
	fma.rn.f32 	%f1336, %f1278, %f1280, %f1256;
	fma.rn.f32 	%f1337, %f1278, %f1281, %f1257;
	fma.rn.f32 	%f1338, %f1278, %f1282, %f1258;
	fma.rn.f32 	%f1339, %f1278, %f1283, %f1259;
	fma.rn.f32 	%f1340, %f1278, %f1284, %f1260;
	fma.rn.f32 	%f1341, %f1278, %f1285, %f1261;
	fma.rn.f32 	%f1342, %f1278, %f1286, %f1262;
	fma.rn.f32 	%f1343, %f1278, %f1287, %f1263;
	fma.rn.f32 	%f1344, %f1279, %f1280, %f1264;
	fma.rn.f32 	%f1345, %f1279, %f1281, %f1265;
	fma.rn.f32 	%f1346, %f1279, %f1282, %f1266;
	fma.rn.f32 	%f1347, %f1279, %f1283, %f1267;
	fma.rn.f32 	%f1348, %f1279, %f1284, %f1268;
	fma.rn.f32 	%f1349, %f1279, %f1285, %f1269;
	fma.rn.f32 	%f1350, %f1279, %f1286, %f1270;
	fma.rn.f32 	%f1351, %f1279, %f1287, %f1271;
	ld.shared.v4.f32 	{%f1352, %f1353, %f1354, %f1355}, [%r111+3072];
	ld.shared.v4.f32 	{%f1356, %f1357, %f1358, %f1359}, [%r111+3328];
	ld.shared.v4.f32 	{%f1360, %f1361, %f1362, %f1363}, [%r112+3072];
	ld.shared.v4.f32 	{%f1364, %f1365, %f1366, %f1367}, [%r112+3328];
	fma.rn.f32 	%f1368, %f1352, %f1360, %f1288;
	fma.rn.f32 	%f1369, %f1352, %f1361, %f1289;
	fma.rn.f32 	%f1370, %f1352, %f1362, %f1290;
	fma.rn.f32 	%f1371, %f1352, %f1363, %f1291;
	fma.rn.f32 	%f1372, %f1352, %f1364, %f1292;
	fma.rn.f32 	%f1373, %f1352, %f1365, %f1293;
	fma.rn.f32 	%f1374, %f1352, %f1366, %f1294;
	fma.rn.f32 	%f1375, %f1352, %f1367, %f1295;
	fma.rn.f32 	%f1376, %f1353, %f1360, %f1296;
	fma.rn.f32 	%f1377, %f1353, %f1361, %f1297;
	fma.rn.f32 	%f1378, %f1353, %f1362, %f1298;
	fma.rn.f32 	%f1379, %f1353, %f1363, %f1299;
	fma.rn.f32 	%f1380, %f1353, %f1364, %f1300;
	fma.rn.f32 	%f1381, %f1353, %f1365, %f1301;
	fma.rn.f32 	%f1382, %f1353, %f1366, %f1302;
	fma.rn.f32 	%f1383, %f1353, %f1367, %f1303;
	fma.rn.f32 	%f1384, %f1354, %f1360, %f1304;
	fma.rn.f32 	%f1385, %f1354, %f1361, %f1305;
	fma.rn.f32 	%f1386, %f1354, %f1362, %f1306;
	fma.rn.f32 	%f1387, %f1354, %f1363, %f1307;
	fma.rn.f32 	%f1388, %f1354, %f1364, %f1308;
	fma.rn.f32 	%f1389, %f1354, %f1365, %f1309;
	fma.rn.f32 	%f1390, %f1354, %f1366, %f1310;
	fma.rn.f32 	%f1391, %f1354, %f1367, %f1311;
	fma.rn.f32 	%f1392, %f1355, %f1360, %f1312;
	fma.rn.f32 	%f1393, %f1355, %f1361, %f1313;
	fma.rn.f32 	%f1394, %f1355, %f1362, %f1314;
	fma.rn.f32 	%f1395, %f1355, %f1363, %f1315;
	fma.rn.f32 	%f1396, %f1355, %f1364, %f1316;
	fma.rn.f32 	%f1397, %f1355, %f1365, %f1317;
	fma.rn.f32 	%f1398, %f1355, %f1366, %f1318;
	fma.rn.f32 	%f1399, %f1355, %f1367, %f1319;
	fma.rn.f32 	%f1400, %f1356, %f1360, %f1320;
	fma.rn.f32 	%f1401, %f1356, %f1361, %f1321;
	fma.rn.f32 	%f1402, %f1356, %f1362, %f1322;
	fma.rn.f32 	%f1403, %f1356, %f1363, %f1323;
	fma.rn.f32 	%f1404, %f1356, %f1364, %f1324;
	fma.rn.f32 	%f1405, %f1356, %f1365, %f1325;
	fma.rn.f32 	%f1406, %f1356, %f1366, %f1326;
	fma.rn.f32 	%f1407, %f1356, %f1367, %f1327;
	fma.rn.f32 	%f1408, %f1357, %f1360, %f1328;
	fma.rn.f32 	%f1409, %f1357, %f1361, %f1329;
	fma.rn.f32 	%f1410, %f1357, %f1362, %f1330;
	fma.rn.f32 	%f1411, %f1357, %f1363, %f1331;
	fma.rn.f32 	%f1412, %f1357, %f1364, %f1332;
	fma.rn.f32 	%f1413, %f1357, %f1365, %f1333;
	fma.rn.f32 	%f1414, %f1357, %f1366, %f1334;
	fma.rn.f32 	%f1415, %f1357, %f1367, %f1335;
	fma.rn.f32 	%f1416, %f1358, %f1360, %f1336;
	fma.rn.f32 	%f1417, %f1358, %f1361, %f1337;
	fma.rn.f32 	%f1418, %f1358, %f1362, %f1338;
	fma.rn.f32 	%f1419, %f1358, %f1363, %f1339;
	fma.rn.f32 	%f1420, %f1358, %f1364, %f1340;
	fma.rn.f32 	%f1421, %f1358, %f1365, %f1341;
	fma.rn.f32 	%f1422, %f1358, %f1366, %f1342;
	fma.rn.f32 	%f1423, %f1358, %f1367, %f1343;
	fma.rn.f32 	%f1424, %f1359, %f1360, %f1344;
	fma.rn.f32 	%f1425, %f1359, %f1361, %f1345;
	fma.rn.f32 	%f1426, %f1359, %f1362, %f1346;
	fma.rn.f32 	%f1427, %f1359, %f1363, %f1347;
	fma.rn.f32 	%f1428, %f1359, %f1364, %f1348;
	fma.rn.f32 	%f1429, %f1359, %f1365, %f1349;
	fma.rn.f32 	%f1430, %f1359, %f1366, %f1350;
	fma.rn.f32 	%f1431, %f1359, %f1367, %f1351;
	ld.shared.v4.f32 	{%f1432, %f1433, %f1434, %f1435}, [%r111+3584];
	ld.shared.v4.f32 	{%f1436, %f1437, %f1438, %f1439}, [%r111+3840];
	ld.shared.v4.f32 	{%f1440, %f1441, %f1442, %f1443}, [%r112+3584];
	ld.shared.v4.f32 	{%f1444, %f1445, %f1446, %f1447}, [%r112+3840];
	fma.rn.f32 	%f1448, %f1432, %f1440, %f1368;
	fma.rn.f32 	%f1449, %f1432, %f1441, %f1369;
	fma.rn.f32 	%f1450, %f1432, %f1442, %f1370;
	fma.rn.f32 	%f1451, %f1432, %f1443, %f1371;
	fma.rn.f32 	%f1452, %f1432, %f1444, %f1372;
	fma.rn.f32 	%f1453, %f1432, %f1445, %f1373;
	fma.rn.f32 	%f1454, %f1432, %f1446, %f1374;
	fma.rn.f32 	%f1455, %f1432, %f1447, %f1375;
	fma.rn.f32 	%f1456, %f1433, %f1440, %f1376;
	fma.rn.f32 	%f1457, %f1433, %f1441, %f1377;
	fma.rn.f32 	%f1458, %f1433, %f1442, %f1378;
	fma.rn.f32 	%f1459, %f1433, %f1443, %f1379;
	fma.rn.f32 	%f1460, %f1433, %f1444, %f1380;
	fma.rn.f32 	%f1461, %f1433, %f1445, %f1381;
	fma.rn.f32 	%f1462, %f1433, %f1446, %f1382;
	fma.rn.f32 	%f1463, %f1433, %f1447, %f1383;
	fma.rn.f32 	%f1464, %f1434, %f1440, %f1384;
	fma.rn.f32 	%f1465, %f1434, %f1441, %f1385;
	fma.rn.f32 	%f1466, %f1434, %f1442, %f1386;
	fma.rn.f32 	%f1467, %f1434, %f1443, %f1387;
	fma.rn.f32 	%f1468, %f1434, %f1444, %f1388;
	fma.rn.f32 	%f1469, %f1434, %f1445, %f1389;
	fma.rn.f32 	%f1470, %f1434, %f1446, %f1390;
	fma.rn.f32 	%f1471, %f1434, %f1447, %f1391;
	fma.rn.f32 	%f1472, %f1435, %f1440, %f1392;
	fma.rn.f32 	%f1473, %f1435, %f1441, %f1393;
	fma.rn.f32 	%f1474, %f1435, %f1442, %f1394;
	fma.rn.f32 	%f1475, %f1435, %f1443, %f1395;
	fma.rn.f32 	%f1476, %f1435, %f1444, %f1396;
	fma.rn.f32 	%f1477, %f1435, %f1445, %f1397;
	fma.rn.f32 	%f1478, %f1435, %f1446, %f1398;
	fma.rn.f32 	%f1479, %f1435, %f1447, %f1399;
	fma.rn.f32 	%f1480, %f1436, %f1440, %f1400;
	fma.rn.f32 	%f1481, %f1436, %f1441, %f1401;
	fma.rn.f32 	%f1482, %f1436, %f1442, %f1402;
	fma.rn.f32 	%f1483, %f1436, %f1443, %f1403;
	fma.rn.f32 	%f1484, %f1436, %f1444, %f1404;
	fma.rn.f32 	%f1485, %f1436, %f1445, %f1405;
	fma.rn.f32 	%f1486, %f1436, %f1446, %f1406;
	fma.rn.f32 	%f1487, %f1436, %f1447, %f1407;
	fma.rn.f32 	%f1488, %f1437, %f1440, %f1408;
	fma.rn.f32 	%f1489, %f1437, %f1441, %f1409;
	fma.rn.f32 	%f1490, %f1437, %f1442, %f1410;
	fma.rn.f32 	%f1491, %f1437, %f1443, %f1411;
	fma.rn.f32 	%f1492, %f1437, %f1444, %f1412;
	fma.rn.f32 	%f1493, %f1437, %f1445, %f1413;
	fma.rn.f32 	%f1494, %f1437, %f1446, %f1414;
	fma.rn.f32 	%f1495, %f1437, %f1447, %f1415;
	fma.rn.f32 	%f1496, %f1438, %f1440, %f1416;
	fma.rn.f32 	%f1497, %f1438, %f1441, %f1417;
	fma.rn.f32 	%f1498, %f1438, %f1442, %f1418;
	fma.rn.f32 	%f1499, %f1438, %f1443, %f1419;
	fma.rn.f32 	%f1500, %f1438, %f1444, %f1420;
	fma.rn.f32 	%f1501, %f1438, %f1445, %f1421;
	fma.rn.f32 	%f1502, %f1438, %f1446, %f1422;
	fma.rn.f32 	%f1503, %f1438, %f1447, %f1423;
	fma.rn.f32 	%f1504, %f1439, %f1440, %f1424;
	fma.rn.f32 	%f1505, %f1439, %f1441, %f1425;
	fma.rn.f32 	%f1506, %f1439, %f1442, %f1426;
	fma.rn.f32 	%f1507, %f1439, %f1443, %f1427;
	fma.rn.f32 	%f1508, %f1439, %f1444, %f1428;
	fma.rn.f32 	%f1509, %f1439, %f1445, %f1429;
	fma.rn.f32 	%f1510, %f1439, %f1446, %f1430;
	fma.rn.f32 	%f1511, %f1439, %f1447, %f1431;
	mov.u32 	%r113, _ZZ10m128n128k8PfS_S_S_mmmE3s_v;
	add.s32 	%r114, %r113, %r109;
	ld.shared.f32 	%f1512, [%r114];
	add.f32 	%f73, %f1512, %f1448;
	ld.shared.f32 	%f1513, [%r114+4];
	add.f32 	%f74, %f1513, %f1449;
	ld.shared.f32 	%f1514, [%r114+8];
	add.f32 	%f75, %f1514, %f1450;
	ld.shared.f32 	%f1515, [%r114+12];
	add.f32 	%f76, %f1515, %f1451;
	ld.shared.f32 	%f1516, [%r114+256];
	add.f32 	%f77, %f1516, %f1452;
	ld.shared.f32 	%f1517, [%r114+260];
	add.f32 	%f78, %f1517, %f1453;
	ld.shared.f32 	%f1518, [%r114+264];
	add.f32 	%f79, %f1518, %f1454;
	ld.shared.f32 	%f1519, [%r114+268];
	add.f32 	%f80, %f1519, %f1455;
	add.f32 	%f81, %f1512, %f1456;
	add.f32 	%f82, %f1513, %f1457;
	add.f32 	%f83, %f1514, %f1458;
	add.f32 	%f84, %f1515, %f1459;
	add.f32 	%f85, %f1516, %f1460;
	add.f32 	%f86, %f1517, %f1461;
	add.f32 	%f87, %f1518, %f1462;
	add.f32 	%f88, %f1519, %f1463;
	add.f32 	%f89, %f1512, %f1464;
	add.f32 	%f90, %f1513, %f1465;
	add.f32 	%f91, %f1514, %f1466;
	add.f32 	%f92, %f1515, %f1467;
	add.f32 	%f93, %f1516, %f1468;
	add.f32 	%f94, %f1517, %f1469;
	add.f32 	%f95, %f1518, %f1470;
	add.f32 	%f96, %f1519, %f1471;
	add.f32 	%f97, %f1512, %f1472;
	add.f32 	%f98, %f1513, %f1473;
	add.f32 	%f99, %f1514, %f1474;
	add.f32 	%f100, %f1515, %f1475;
	add.f32 	%f101, %f1516, %f1476;
	add.f32 	%f102, %f1517, %f1477;
	add.f32 	%f103, %f1518, %f1478;
	add.f32 	%f104, %f1519, %f1479;
	add.f32 	%f105, %f1512, %f1480;
	add.f32 	%f106, %f1513, %f1481;
	add.f32 	%f107, %f1514, %f1482;
	add.f32 	%f108, %f1515, %f1483;
	add.f32 	%f109, %f1516, %f1484;
	add.f32 	%f110, %f1517, %f1485;
	add.f32 	%f111, %f1518, %f1486;
	add.f32 	%f112, %f1519, %f1487;
	add.f32 	%f113, %f1512, %f1488;
	add.f32 	%f114, %f1513, %f1489;
	add.f32 	%f115, %f1514, %f1490;
	add.f32 	%f116, %f1515, %f1491;
	add.f32 	%f117, %f1516, %f1492;
	add.f32 	%f118, %f1517, %f1493;
	add.f32 	%f119, %f1518, %f1494;
	add.f32 	%f120, %f1519, %f1495;
	add.f32 	%f121, %f1512, %f1496;
	add.f32 	%f122, %f1513, %f1497;
	add.f32 	%f123, %f1514, %f1498;
	add.f32 	%f124, %f1515, %f1499;
	add.f32 	%f125, %f1516, %f1500;
	add.f32 	%f126, %f1517, %f1501;
	add.f32 	%f127, %f1518, %f1502;
	add.f32 	%f128, %f1519, %f1503;
	add.f32 	%f129, %f1512, %f1504;
	add.f32 	%f130, %f1513, %f1505;
	add.f32 	%f131, %f1514, %f1506;
	add.f32 	%f132, %f1515, %f1507;
	add.f32 	%f133, %f1516, %f1508;
	add.f32 	%f134, %f1517, %f1509;
	add.f32 	%f135, %f1518, %f1510;
	add.f32 	%f136, %f1519, %f1511;
	mov.u32 	%r115, %ctaid.y;
	shl.b32 	%r116, %r115, 7;
	or.b32  	%r117, %r103, %r116;
	mov.u32 	%r118, %ctaid.z;
	mov.u32 	%r119, %nctaid.x;
	mov.u32 	%r120, %ctaid.x;
	mad.lo.s32 	%r121, %r118, %r119, %r120;
	shl.b32 	%r122, %r121, 7;
	or.b32  	%r123, %r122, %r110;
	cvt.s64.s32 	%rd7, %r123;
	setp.gt.u64 	%p19, %rd126, %rd7;
	add.s64 	%rd8, %rd126, -64;
	cvt.u64.u32 	%rd9, %r117;
	mad.lo.s64 	%rd73, %rd126, %rd9, %rd7;
	setp.gt.u64 	%p20, %rd105, %rd9;
	and.pred  	%p21, %p20, %p19;
	cvta.to.global.u64 	%rd74, %rd102;
	shl.b64 	%rd75, %rd73, 2;
	add.s64 	%rd10, %rd74, %rd75;
	@%p21 bra 	$L__BB0_17;
	bra.uni 	$L__BB0_18;
$L__BB0_17:
	st.global.v4.f32 	[%rd10], {%f73, %f74, %f75, %f76};
$L__BB0_18:
	ld.param.u64 	%rd106, [_Z10m128n128k8PfS_S_S_mmm_param_4];
	setp.le.u64 	%p22, %rd106, %rd9;
	setp.le.u64 	%p23, %rd8, %rd7;
	or.pred  	%p24, %p22, %p23;
	@%p24 bra 	$L__BB0_20;
	st.global.v4.f32 	[%rd10+256], {%f77, %f78, %f79, %f80};
$L__BB0_20:
	ld.param.u64 	%rd127, [_Z10m128n128k8PfS_S_S_mmm_param_5];
	ld.param.u64 	%rd107, [_Z10m128n128k8PfS_S_S_mmm_param_4];
	cvt.u32.u64 	%r125, %rd9;
	setp.le.u64 	%p25, %rd127, %rd7;
	add.s32 	%r126, %r125, 1;
	cvt.u64.u32 	%rd13, %r126;
	setp.le.u64 	%p26, %rd107, %rd13;
	shl.b64 	%rd78, %rd127, 2;
	add.s64 	%rd14, %rd10, %rd78;
	or.pred  	%p27, %p26, %p25;
	@%p27 bra 	$L__BB0_22;
	st.global.v4.f32 	[%rd14], {%f81, %f82, %f83, %f84};
$L__BB0_22:
	ld.param.u64 	%rd108, [_Z10m128n128k8PfS_S_S_mmm_param_4];
	setp.le.u64 	%p28, %rd108, %rd13;
	or.pred  	%p30, %p28, %p23;
	@%p30 bra 	$L__BB0_24;
	st.global.v4.f32 	[%rd14+256], {%f85, %f86, %f87, %f88};
$L__BB0_24:
	ld.param.u64 	%rd128, [_Z10m128n128k8PfS_S_S_mmm_param_5];
	ld.param.u64 	%rd109, [_Z10m128n128k8PfS_S_S_mmm_param_4];
	setp.le.u64 	%p31, %rd128, %rd7;
	add.s32 	%r128, %r125, 2;
	cvt.u64.u32 	%rd15, %r128;
	setp.le.u64 	%p32, %rd109, %rd15;
	shl.b64 	%rd81, %rd128, 2;
	add.s64 	%rd16, %rd14, %rd81;
	or.pred  	%p33, %p32, %p31;
	@%p33 bra 	$L__BB0_26;
	st.global.v4.f32 	[%rd16], {%f89, %f90, %f91, %f92};
$L__BB0_26:
	ld.param.u64 	%rd110, [_Z10m128n128k8PfS_S_S_mmm_param_4];
	setp.le.u64 	%p34, %rd110, %rd15;
	setp.le.u64 	%p35, %rd8, %rd7;
	or.pred  	%p36, %p34, %p35;
	@%p36 bra 	$L__BB0_28;
	st.global.v4.f32 	[%rd16+256], {%f93, %f94, %f95, %f96};
$L__BB0_28:
	ld.param.u64 	%rd129, [_Z10m128n128k8PfS_S_S_mmm_param_5];
	ld.param.u64 	%rd111, [_Z10m128n128k8PfS_S_S_mmm_param_4];
	setp.le.u64 	%p37, %rd129, %rd7;
	add.s32 	%r130, %r125, 3;
	cvt.u64.u32 	%rd17, %r130;
	setp.le.u64 	%p38, %rd111, %rd17;
	shl.b64 	%rd84, %rd129, 2;
	add.s64 	%rd18, %rd16, %rd84;
	or.pred  	%p39, %p38, %p37;
	@%p39 bra 	$L__BB0_30;
	st.global.v4.f32 	[%rd18], {%f97, %f98, %f99, %f100};
$L__BB0_30:
	ld.param.u64 	%rd112, [_Z10m128n128k8PfS_S_S_mmm_param_4];
	setp.le.u64 	%p40, %rd112, %rd17;
	setp.le.u64 	%p41, %rd8, %rd7;
	or.pred  	%p42, %p40, %p41;
	@%p42 bra 	$L__BB0_32;
	st.global.v4.f32 	[%rd18+256], {%f101, %f102, %f103, %f104};
$L__BB0_32:
	ld.param.u64 	%rd130, [_Z10m128n128k8PfS_S_S_mmm_param_5];
	ld.param.u64 	%rd113, [_Z10m128n128k8PfS_S_S_mmm_param_4];
	ld.param.u64 	%rd103, [_Z10m128n128k8PfS_S_S_mmm_param_2];
	setp.le.u64 	%p43, %rd130, %rd7;
	add.s32 	%r132, %r125, 64;
	cvt.u64.u32 	%rd19, %r132;
	mad.lo.s64 	%rd87, %rd130, %rd19, %rd7;
	setp.le.u64 	%p44, %rd113, %rd19;
	cvta.to.global.u64 	%rd88, %rd103;
	shl.b64 	%rd89, %rd87, 2;
	add.s64 	%rd20, %rd88, %rd89;
	or.pred  	%p45, %p44, %p43;
	@%p45 bra 	$L__BB0_34;
	st.global.v4.f32 	[%rd20], {%f105, %f106, %f107, %f108};
$L__BB0_34:
	ld.param.u64 	%rd114, [_Z10m128n128k8PfS_S_S_mmm_param_4];
	setp.le.u64 	%p46, %rd114, %rd19;
	setp.le.u64 	%p47, %rd8, %rd7;
	or.pred  	%p48, %p46, %p47;
	@%p48 bra 	$L__BB0_36;
	st.global.v4.f32 	[%rd20+256], {%f109, %f110, %f111, %f112};
$L__BB0_36:
	ld.param.u64 	%rd131, [_Z10m128n128k8PfS_S_S_mmm_param_5];
	ld.param.u64 	%rd115, [_Z10m128n128k8PfS_S_S_mmm_param_4];
	setp.le.u64 	%p49, %rd131, %rd7;
	add.s32 	%r134, %r125, 65;
	cvt.u64.u32 	%rd21, %r134;
	setp.le.u64 	%p50, %rd115, %rd21;
	shl.b64 	%rd92, %rd131, 2;
	add.s64 	%rd22, %rd20, %rd92;
	or.pred  	%p51, %p50, %p49;
	@%p51 bra 	$L__BB0_38;
	st.global.v4.f32 	[%rd22], {%f113, %f114, %f115, %f116};
$L__BB0_38:
	ld.param.u64 	%rd116, [_Z10m128n128k8PfS_S_S_mmm_param_4];
	setp.le.u64 	%p52, %rd116, %rd21;
	setp.le.u64 	%p53, %rd8, %rd7;
	or.pred  	%p54, %p52, %p53;
	@%p54 bra 	$L__BB0_40;
	st.global.v4.f32 	[%rd22+256], {%f117, %f118, %f119, %f120};
$L__BB0_40:
	ld.param.u64 	%rd132, [_Z10m128n128k8PfS_S_S_mmm_param_5];
	ld.param.u64 	%rd117, [_Z10m128n128k8PfS_S_S_mmm_param_4];
	setp.le.u64 	%p55, %rd132, %rd7;
	add.s32 	%r136, %r125, 66;
	cvt.u64.u32 	%rd23, %r136;
	setp.le.u64 	%p56, %rd117, %rd23;
	shl.b64 	%rd95, %rd132, 2;
	add.s64 	%rd24, %rd22, %rd95;
	or.pred  	%p57, %p56, %p55;
	@%p57 bra 	$L__BB0_42;
	st.global.v4.f32 	[%rd24], {%f121, %f122, %f123, %f124};
$L__BB0_42:
	ld.param.u64 	%rd118, [_Z10m128n128k8PfS_S_S_mmm_param_4];
	setp.le.u64 	%p58, %rd118, %rd23;
	setp.le.u64 	%p59, %rd8, %rd7;
	or.pred  	%p60, %p58, %p59;
	@%p60 bra 	$L__BB0_44;
	st.global.v4.f32 	[%rd24+256], {%f125, %f126, %f127, %f128};
$L__BB0_44:
	ld.param.u64 	%rd133, [_Z10m128n128k8PfS_S_S_mmm_param_5];
	ld.param.u64 	%rd119, [_Z10m128n128k8PfS_S_S_mmm_param_4];
	setp.le.u64 	%p61, %rd133, %rd7;
	add.s32 	%r138, %r125, 67;
	cvt.u64.u32 	%rd25, %r138;
	setp.le.u64 	%p62, %rd119, %rd25;
	shl.b64 	%rd98, %rd133, 2;
	add.s64 	%rd26, %rd24, %rd98;
	or.pred  	%p63, %p62, %p61;
	@%p63 bra 	$L__BB0_46;
	st.global.v4.f32 	[%rd26], {%f129, %f130, %f131, %f132};
$L__BB0_46:
	ld.param.u64 	%rd120, [_Z10m128n128k8PfS_S_S_mmm_param_4];
	setp.le.u64 	%p64, %rd120, %rd25;
	setp.le.u64 	%p65, %rd8, %rd7;
	or.pred  	%p66, %p64, %p65;
	@%p66 bra 	$L__BB0_48;
	st.global.v4.f32 	[%rd26+256], {%f133, %f134, %f135, %f136};
$L__BB0_48:
	ret;

}
	// .globl	_Z11m128n128k32P6__halfS0_S0_S0_mmm
.visible .entry _Z11m128n128k32P6__halfS0_S0_S0_mmm(
	.param .u64 .ptr .align 1 _Z11m128n128k32P6__halfS0_S0_S0_mmm_param_0,
	.param .u64 .ptr .align 1 _Z11m128n128k32P6__halfS0_S0_S0_mmm_param_1,
	.param .u64 .ptr .align 1 _Z11m128n128k32P6__halfS0_S0_S0_mmm_param_2,
	.param .u64 .ptr .align 1 _Z11m128n128k32P6__halfS0_S0_S0_mmm_param_3,
	.param .u64 _Z11m128n128k32P6__halfS0_S0_S0_mmm_param_4,
	.param .u64 _Z11m128n128k32P6__halfS0_S0_S0_mmm_param_5,
	.param .u64 _Z11m128n128k32P6__halfS0_S0_S0_mmm_param_6
)
{
	.reg .pred 	%p<59>;
	.reg .b16 	%rs<402>;
	.reg .b32 	%r<982>;
	.reg .b32 	%f<293>;
	.reg .b64 	%rd<229>;
	.reg .b64 	%fd<2>;
	// demoted variable
	.shared .align 2 .b8 _ZZ11m128n128k32P6__halfS0_S0_S0_mmmE3s_a[20480];
	// demoted variable
	.shared .align 2 .b8 _ZZ11m128n128k32P6__halfS0_S0_S0_mmmE3s_b[17408];
	// demoted variable
	.shared .align 2 .b8 _ZZ11m128n128k32P6__halfS0_S0_S0_mmmE3s_v[256];
	ld.param.u64 	%rd52, [_Z11m128n128k32P6__halfS0_S0_S0_mmm_param_0];
	ld.param.u64 	%rd53, [_Z11m128n128k32P6__halfS0_S0_S0_mmm_param_1];
	ld.param.u64 	%rd55, [_Z11m128n128k32P6__halfS0_S0_S0_mmm_param_3];
	ld.param.u64 	%rd57, [_Z11m128n128k32P6__halfS0_S0_S0_mmm_param_5];
	cvta.to.global.u64 	%rd1, %rd52;
	cvta.to.global.u64 	%rd2, %rd53;
	mov.u32 	%r204, %ctaid.z;
	mov.u32 	%r205, %nctaid.x;
	mov.u32 	%r206, %ctaid.x;
	mad.lo.s32 	%r207, %r204, %r205, %r206;
	mov.u32 	%r208, %ctaid.y;
	mov.u32 	%r209, %tid.x;
	cvt.u64.u32 	%rd3, %r209;
	mov.f64 	%fd1, 0d0000000000000000;
	// begin inline asm
	{  cvt.rn.f16.f64 %rs129, %fd1;}

	// end inline asm
	mov.b32 	%r917, {%rs129, %rs129};
	shr.u64 	%rd221, %rd3, 2;
	mov.u32 	%r210, %ntid.x;
	shr.u32 	%r211, %r210, 2;
	cvt.u64.u32 	%rd5, %r211;
	mul.wide.u32 	%rd6, %r209, 8;
	and.b64  	%rd224, %rd6, 24;
	shr.u64 	%rd223, %rd3, 4;
	shr.u32 	%r212, %r210, 4;
	cvt.u64.u32 	%rd9, %r212;
	and.b64  	%rd10, %rd6, 120;
	shl.b32 	%r213, %r208, 7;
	cvt.u64.u32 	%rd11, %r213;
	add.s64 	%rd220, %rd221, %rd11;
	mul.wide.u32 	%rd59, %r207, 128;
	or.b64  	%rd13, %rd59, %rd10;
	setp.gt.u32 	%p2, %r209, 15;
	add.s64 	%rd60, %rd10, 8;
	setp.gt.u64 	%p3, %rd60, %rd57;
	or.pred  	%p4, %p2, %p3;
	@%p4 bra 	$L__BB1_2;
	cvta.to.global.u64 	%rd61, %rd55;
	cvt.u32.u64 	%r214, %rd6;
	shl.b32 	%r215, %r214, 1;
	mov.u32 	%r216, _ZZ11m128n128k32P6__halfS0_S0_S0_mmmE3s_v;
	add.s32 	%r217, %r216, %r215;
	shl.b64 	%rd62, %rd13, 1;
	add.s64 	%rd63, %rd61, %rd62;
	ld.global.nc.v4.f32 	{%f1, %f2, %f3, %f4}, [%rd63];
	st.shared.v4.f32 	[%r217], {%f1, %f2, %f3, %f4};
$L__BB1_2:
	ld.param.u64 	%rd175, [_Z11m128n128k32P6__halfS0_S0_S0_mmm_param_4];
	cvt.u32.u64 	%r2, %rd3;
	setp.lt.u32 	%p5, %r2, 512;
	setp.lt.u64 	%p6, %rd220, %rd175;
	and.pred  	%p1, %p5, %p6;
	cvt.u32.u64 	%r218, %rd224;
	shl.b32 	%r219, %r218, 1;
	mov.u32 	%r220, _ZZ11m128n128k32P6__halfS0_S0_S0_mmmE3s_a;
	add.s32 	%r3, %r220, %r219;
	not.pred 	%p7, %p1;
	@%p7 bra 	$L__BB1_7;
	add.s64 	%rd14, %rd224, 8;
$L__BB1_4:
	ld.param.u64 	%rd210, [_Z11m128n128k32P6__halfS0_S0_S0_mmm_param_6];
	setp.gt.u64 	%p8, %rd14, %rd210;
	@%p8 bra 	$L__BB1_6;
	ld.param.u64 	%rd211, [_Z11m128n128k32P6__halfS0_S0_S0_mmm_param_6];
	cvt.u32.u64 	%r221, %rd221;
	mad.lo.s32 	%r222, %r221, 80, %r3;
	mad.lo.s64 	%rd65, %rd220, %rd211, %rd224;
	shl.b64 	%rd66, %rd65, 1;
	add.s64 	%rd67, %rd1, %rd66;
	ld.global.nc.v4.f32 	{%f5, %f6, %f7, %f8}, [%rd67];
	st.shared.v4.f32 	[%r222], {%f5, %f6, %f7, %f8};
$L__BB1_6:
	ld.param.u64 	%rd176, [_Z11m128n128k32P6__halfS0_S0_S0_mmm_param_4];
	add.s64 	%rd221, %rd221, %rd5;
	add.s64 	%rd220, %rd221, %rd11;
	setp.lt.u64 	%p9, %rd221, 128;
	setp.lt.u64 	%p10, %rd220, %rd176;
	and.pred  	%p11, %p9, %p10;
	@%p11 bra 	$L__BB1_4;
$L__BB1_7:
	ld.param.u64 	%rd212, [_Z11m128n128k32P6__halfS0_S0_S0_mmm_param_6];
	setp.gt.u32 	%p12, %r2, 511;
	setp.ge.u64 	%p13, %rd223, %rd212;
	cvt.u32.u64 	%r223, %rd10;
	shl.b32 	%r224, %r223, 1;
	mov.u32 	%r225, _ZZ11m128n128k32P6__halfS0_S0_S0_mmmE3s_b;
	add.s32 	%r4, %r225, %r224;
	or.pred  	%p14, %p12, %p13;
	@%p14 bra 	$L__BB1_12;
	ld.param.u64 	%rd213, [_Z11m128n128k32P6__halfS0_S0_S0_mmm_param_6];
	add.s64 	%rd15, %rd13, 8;
	min.u64 	%rd16, %rd213, 32;
	mov.u64 	%rd222, %rd223;
$L__BB1_9:
	ld.param.u64 	%rd186, [_Z11m128n128k32P6__halfS0_S0_S0_mmm_param_5];
	setp.gt.u64 	%p15, %rd15, %rd186;
	@%p15 bra 	$L__BB1_11;
	ld.param.u64 	%rd187, [_Z11m128n128k32P6__halfS0_S0_S0_mmm_param_5];
	cvt.u32.u64 	%r226, %rd222;
	mad.lo.s32 	%r227, %r226, 272, %r4;
	mad.lo.s64 	%rd69, %rd222, %rd187, %rd13;
	shl.b64 	%rd70, %rd69, 1;
	add.s64 	%rd71, %rd2, %rd70;
	ld.global.nc.v4.f32 	{%f9, %f10, %f11, %f12}, [%rd71];
	st.shared.v4.f32 	[%r227], {%f9, %f10, %f11, %f12};
$L__BB1_11:
	add.s64 	%rd222, %rd222, %rd9;
	setp.lt.u64 	%p16, %rd222, %rd16;
	@%p16 bra 	$L__BB1_9;
$L__BB1_12:
	ld.param.u64 	%rd214, [_Z11m128n128k32P6__halfS0_S0_S0_mmm_param_6];
	bar.sync 	0;
	add.s64 	%rd72, %rd214, 31;
	setp.lt.u64 	%p17, %rd72, 64;
	mov.b32 	%r981, 0;
	mov.u32 	%r918, %r917;
	mov.u32 	%r919, %r917;
	mov.u32 	%r920, %r917;
	mov.u32 	%r921, %r917;
	mov.u32 	%r922, %r917;
	mov.u32 	%r923, %r917;
	mov.u32 	%r924, %r917;
	mov.u32 	%r925, %r917;
	mov.u32 	%r926, %r917;
	mov.u32 	%r927, %r917;
	mov.u32 	%r928, %r917;
	mov.u32 	%r929, %r917;
	mov.u32 	%r930, %r917;
	mov.u32 	%r931, %r917;
	mov.u32 	%r932, %r917;
	mov.u32 	%r933, %r917;
	mov.u32 	%r934, %r917;
	mov.u32 	%r935, %r917;
	mov.u32 	%r936, %r917;
	mov.u32 	%r937, %r917;
	mov.u32 	%r938, %r917;
	mov.u32 	%r939, %r917;
	mov.u32 	%r940, %r917;
	mov.u32 	%r941, %r917;
	mov.u32 	%r942, %r917;
	mov.u32 	%r943, %r917;
	mov.u32 	%r944, %r917;
	mov.u32 	%r945, %r917;
	mov.u32 	%r946, %r917;
	mov.u32 	%r947, %r917;
	mov.u32 	%r948, %r917;
	mov.u32 	%r949, %r917;
	mov.u32 	%r950, %r917;
	mov.u32 	%r951, %r917;
	mov.u32 	%r952, %r917;
	mov.u32 	%r953, %r917;
	mov.u32 	%r954, %r917;
	mov.u32 	%r955, %r917;
	mov.u32 	%r956, %r917;
	mov.u32 	%r957, %r917;
	mov.u32 	%r958, %r917;
	mov.u32 	%r959, %r917;
	mov.u32 	%r960, %r917;
	mov.u32 	%r961, %r917;
	mov.u32 	%r962, %r917;
	mov.u32 	%r963, %r917;
	mov.u32 	%r964, %r917;
	mov.u32 	%r965, %r917;
	mov.u32 	%r966, %r917;
	mov.u32 	%r967, %r917;
	mov.u32 	%r968, %r917;
	mov.u32 	%r969, %r917;
	mov.u32 	%r970, %r917;
	mov.u32 	%r971, %r917;
	mov.u32 	%r972, %r917;
	mov.u32 	%r973, %r917;
	mov.u32 	%r974, %r917;
	mov.u32 	%r975, %r917;
	mov.u32 	%r976, %r917;
	mov.u32 	%r977, %r917;
	mov.u32 	%r978, %r917;
	mov.u32 	%r979, %r917;
	mov.u32 	%r980, %r917;
	@%p17 bra 	$L__BB1_25;
	mov.b32 	%r916, 1;
	and.b32  	%r234, %r209, 960;
	shr.u64 	%rd27, %rd3, 2;
	mov.u32 	%r918, %r917;
	mov.u32 	%r919, %r917;
	mov.u32 	%r920, %r917;
	mov.u32 	%r921, %r917;
	mov.u32 	%r922, %r917;
	mov.u32 	%r923, %r917;
	mov.u32 	%r924, %r917;
	mov.u32 	%r925, %r917;
	mov.u32 	%r926, %r917;
	mov.u32 	%r927, %r917;
	mov.u32 	%r928, %r917;
	mov.u32 	%r929, %r917;
	mov.u32 	%r930, %r917;
	mov.u32 	%r931, %r917;
	mov.u32 	%r932, %r917;
	mov.u32 	%r933, %r917;
	mov.u32 	%r934, %r917;
	mov.u32 	%r935, %r917;
	mov.u32 	%r936, %r917;
	mov.u32 	%r937, %r917;
	mov.u32 	%r938, %r917;
	mov.u32 	%r939, %r917;
	mov.u32 	%r940, %r917;
	mov.u32 	%r941, %r917;
	mov.u32 	%r942, %r917;
	mov.u32 	%r943, %r917;
	mov.u32 	%r944, %r917;
	mov.u32 	%r945, %r917;
	mov.u32 	%r946, %r917;
	mov.u32 	%r947, %r917;
	mov.u32 	%r948, %r917;
	mov.u32 	%r949, %r917;
	mov.u32 	%r950, %r917;
	mov.u32 	%r951, %r917;
	mov.u32 	%r952, %r917;
	mov.u32 	%r953, %r917;
	mov.u32 	%r954, %r917;
	mov.u32 	%r955, %r917;
	mov.u32 	%r956, %r917;
	mov.u32 	%r957, %r917;
	mov.u32 	%r958, %r917;
	mov.u32 	%r959, %r917;
	mov.u32 	%r960, %r917;
	mov.u32 	%r961, %r917;
	mov.u32 	%r962, %r917;
	mov.u32 	%r963, %r917;
	mov.u32 	%r964, %r917;
	mov.u32 	%r965, %r917;
	mov.u32 	%r966, %r917;
	mov.u32 	%r967, %r917;
	mov.u32 	%r968, %r917;
	mov.u32 	%r969, %r917;
	mov.u32 	%r970, %r917;
	mov.u32 	%r971, %r917;
	mov.u32 	%r972, %r917;
	mov.u32 	%r973, %r917;
	mov.u32 	%r974, %r917;
	mov.u32 	%r975, %r917;
	mov.u32 	%r976, %r917;
	mov.u32 	%r977, %r917;
	mov.u32 	%r978, %r917;
	mov.u32 	%r979, %r917;
	mov.u32 	%r980, %r917;
$L__BB1_14:
	and.b32  	%r981, %r916, 1;
	xor.b32  	%r230, %r981, 1;
	add.s64 	%rd223, %rd223, 32;
	mad.lo.s32 	%r232, %r230, 10240, %r220;
	mad.lo.s32 	%r235, %r234, 80, %r232;
	mov.b32 	%r236, 40;
	wmma.load.a.sync.aligned.row.m16n16k16.shared.f16 	{%r237, %r238, %r239, %r240, %r241, %r242, %r243, %r244}, [%r235], %r236;
	add.s32 	%r245, %r235, 1280;
	wmma.load.a.sync.aligned.row.m16n16k16.shared.f16 	{%r246, %r247, %r248, %r249, %r250, %r251, %r252, %r253}, [%r245], %r236;
	add.s32 	%r254, %r235, 2560;
	wmma.load.a.sync.aligned.row.m16n16k16.shared.f16 	{%r255, %r256, %r257, %r258, %r259, %r260, %r261, %r262}, [%r254], %r236;
	add.s32 	%r263, %r235, 3840;
	wmma.load.a.sync.aligned.row.m16n16k16.shared.f16 	{%r264, %r265, %r266, %r267, %r268, %r269, %r270, %r271}, [%r263], %r236;
	add.s32 	%r272, %r235, 32;
	wmma.load.a.sync.aligned.row.m16n16k16.shared.f16 	{%r273, %r274, %r275, %r276, %r277, %r278, %r279, %r280}, [%r272], %r236;
	add.s32 	%r281, %r235, 1312;
	wmma.load.a.sync.aligned.row.m16n16k16.shared.f16 	{%r282, %r283, %r284, %r285, %r286, %r287, %r288, %r289}, [%r281], %r236;
	add.s32 	%r290, %r235, 2592;
	wmma.load.a.sync.aligned.row.m16n16k16.shared.f16 	{%r291, %r292, %r293, %r294, %r295, %r296, %r297, %r298}, [%r290], %r236;
	add.s32 	%r299, %r235, 3872;
	wmma.load.a.sync.aligned.row.m16n16k16.shared.f16 	{%r300, %r301, %r302, %r303, %r304, %r305, %r306, %r307}, [%r299], %r236;
	mad.lo.s32 	%r309, %r230, 8704, %r225;
	shl.b32 	%r310, %r209, 2;
	and.b32  	%r311, %r310, 128;
	add.s32 	%r312, %r309, %r311;
	mov.b32 	%r313, 136;
	wmma.load.b.sync.aligned.row.m16n16k16.shared.f16 	{%r314, %r315, %r316, %r317, %r318, %r319, %r320, %r321}, [%r312], %r313;
	add.s32 	%r322, %r312, 32;
	wmma.load.b.sync.aligned.row.m16n16k16.shared.f16 	{%r323, %r324, %r325, %r326, %r327, %r328, %r329, %r330}, [%r322], %r313;
	add.s32 	%r331, %r312, 64;
	wmma.load.b.sync.aligned.row.m16n16k16.shared.f16 	{%r332, %r333, %r334, %r335, %r336, %r337, %r338, %r339}, [%r331], %r313;
	add.s32 	%r340, %r312, 96;
	wmma.load.b.sync.aligned.row.m16n16k16.shared.f16 	{%r341, %r342, %r343, %r344, %r345, %r346, %r347, %r348}, [%r340], %r313;
	add.s32 	%r349, %r312, 4352;
	wmma.load.b.sync.aligned.row.m16n16k16.shared.f16 	{%r350, %r351, %r352, %r353, %r354, %r355, %r356, %r357}, [%r349], %r313;
	add.s32 	%r358, %r312, 4384;
	wmma.load.b.sync.aligned.row.m16n16k16.shared.f16 	{%r359, %r360, %r361, %r362, %r363, %r364, %r365, %r366}, [%r358], %r313;
	add.s32 	%r367, %r312, 4416;
	wmma.load.b.sync.aligned.row.m16n16k16.shared.f16 	{%r368, %r369, %r370, %r371, %r372, %r373, %r374, %r375}, [%r367], %r313;
	add.s32 	%r376, %r312, 4448;
	wmma.load.b.sync.aligned.row.m16n16k16.shared.f16 	{%r377, %r378, %r379, %r380, %r381, %r382, %r383, %r384}, [%r376], %r313;
	wmma.mma.sync.aligned.row.row.m16n16k16.f16.f16 {%r385, %r386, %r387, %r388}, {%r237, %r238, %r239, %r240, %r241, %r242, %r243, %r244}, {%r314, %r315, %r316, %r317, %r318, %r319, %r320, %r321}, {%r980, %r979, %r978, %r977};
	wmma.mma.sync.aligned.row.row.m16n16k16.f16.f16 {%r980, %r979, %r978, %r977}, {%r273, %r274, %r275, %r276, %r277, %r278, %r279, %r280}, {%r350, %r351, %r352, %r353, %r354, %r355, %r356, %r357}, {%r385, %r386, %r387, %r388};
	wmma.mma.sync.aligned.row.row.m16n16k16.f16.f16 {%r389, %r390, %r391, %r392}, {%r237, %r238, %r239, %r240, %r241, %r242, %r243, %r244}, {%r323, %r324, %r325, %r326, %r327, %r328, %r329, %r330}, {%r976, %r975, %r974, %r973};
	wmma.mma.sync.aligned.row.row.m16n16k16.f16.f16 {%r976, %r975, %r974, %r973}, {%r273, %r274, %r275, %r276, %r277, %r278, %r279, %r280}, {%r359, %r360, %r361, %r362, %r363, %r364, %r365, %r366}, {%r389, %r390, %r391, %r392};
	wmma.mma.sync.aligned.row.row.m16n16k16.f16.f16 {%r393, %r394, %r395, %r396}, {%r237, %r238, %r239, %r240, %r241, %r242, %r243, %r244}, {%r332, %r333, %r334, %r335, %r336, %r337, %r338, %r339}, {%r972, %r971, %r970, %r969};
	wmma.mma.sync.aligned.row.row.m16n16k16.f16.f16 {%r972, %r971, %r970, %r969}, {%r273, %r274, %r275, %r276, %r277, %r278, %r279, %r280}, {%r368, %r369, %r370, %r371, %r372, %r373, %r374, %r375}, {%r393, %r394, %r395, %r396};
	wmma.mma.sync.aligned.row.row.m16n16k16.f16.f16 {%r397, %r398, %r399, %r400}, {%r237, %r238, %r239, %r240, %r241, %r242, %r243, %r244}, {%r341, %r342, %r343, %r344, %r345, %r346, %r347, %r348}, {%r968, %r967, %r966, %r965};
	wmma.mma.sync.aligned.row.row.m16n16k16.f16.f16 {%r968, %r967, %r966, %r965}, {%r273, %r274, %r275, %r276, %r277, %r278, %r279, %r280}, {%r377, %r378, %r379, %r380, %r381, %r382, %r383, %r384}, {%r397, %r398, %r399, %r400};
	wmma.mma.sync.aligned.row.row.m16n16k16.f16.f16 {%r401, %r402, %r403, %r404}, {%r246, %r247, %r248, %r249, %r250, %r251, %r252, %r253}, {%r314, %r315, %r316, %r317, %r318, %r319, %r320, %r321}, {%r964, %r963, %r962, %r961};
	wmma.mma.sync.aligned.row.row.m16n16k16.f16.f16 {%r964, %r963, %r962, %r961}, {%r282, %r283, %r284, %r285, %r286, %r287, %r288, %r289}, {%r350, %r351, %r352, %r353, %r354, %r355, %r356, %r357}, {%r401, %r402, %r403, %r404};
	wmma.mma.sync.aligned.row.row.m16n16k16.f16.f16 {%r405, %r406, %r407, %r408}, {%r246, %r247, %r248, %r249, %r250, %r251, %r252, %r253}, {%r323, %r324, %r325, %r326, %r327, %r328, %r329, %r330}, {%r960, %r959, %r958, %r957};
	wmma.mma.sync.aligned.row.row.m16n16k16.f16.f16 {%r960, %r959, %r958, %r957}, {%r282, %r283, %r284, %r285, %r286, %r287, %r288, %r289}, {%r359, %r360, %r361, %r362, %r363, %r364, %r365, %r366}, {%r405, %r406, %r407, %r408};
	wmma.mma.sync.aligned.row.row.m16n16k16.f16.f16 {%r409, %r410, %r411, %r412}, {%r246, %r247, %r248, %r249, %r250, %r251, %r252, %r253}, {%r332, %r333, %r334, %r335, %r336, %r337, %r338, %r339}, {%r956, %r955, %r954, %r953};
	wmma.mma.sync.aligned.row.row.m16n16k16.f16.f16 {%r956, %r955, %r954, %r953}, {%r282, %r283, %r284, %r285, %r286, %r287, %r288, %r289}, {%r368, %r369, %r370, %r371, %r372, %r373, %r374, %r375}, {%r409, %r410, %r411, %r412};
	wmma.mma.sync.aligned.row.row.m16n16k16.f16.f16 {%r413, %r414, %r415, %r416}, {%r246, %r247, %r248, %r249, %r250, %r251, %r252, %r253}, {%r341, %r342, %r343, %r344, %r345, %r346, %r347, %r348}, {%r952, %r951, %r950, %r949};
	wmma.mma.sync.aligned.row.row.m16n16k16.f16.f16 {%r952, %r951, %r950, %r949}, {%r282, %r283, %r284, %r285, %r286, %r287, %r288, %r289}, {%r377, %r378, %r379, %r380, %r381, %r382, %r383, %r384}, {%r413, %r414, %r415, %r416};
	wmma.mma.sync.aligned.row.row.m16n16k16.f16.f16 {%r417, %r418, %r419, %r420}, {%r255, %r256, %r257, %r258, %r259, %r260, %r261, %r262}, {%r314, %r315, %r316, %r317, %r318, %r319, %r320, %r321}, {%r948, %r947, %r946, %r945};
	wmma.mma.sync.aligned.row.row.m16n16k16.f16.f16 {%r948, %r947, %r946, %r945}, {%r291, %r292, %r293, %r294, %r295, %r296, %r297, %r298}, {%r350, %r351, %r352, %r353, %r354, %r355, %r356, %r357}, {%r417, %r418, %r419, %r420};
	wmma.mma.sync.aligned.row.row.m16n16k16.f16.f16 {%r421, %r422, %r423, %r424}, {%r255, %r256, %r257, %r258, %r259, %r260, %r261, %r262}, {%r323, %r324, %r325, %r326, %r327, %r328, %r329, %r330}, {%r944, %r943, %r942, %r941};
	wmma.mma.sync.aligned.row.row.m16n16k16.f16.f16 {%r944, %r943, %r942, %r941}, {%r291, %r292, %r293, %r294, %r295, %r296, %r297, %r298}, {%r359, %r360, %r361, %r362, %r363, %r364, %r365, %r366}, {%r421, %r422, %r423, %r424};
	wmma.mma.sync.aligned.row.row.m16n16k16.f16.f16 {%r425, %r426, %r427, %r428}, {%r255, %r256, %r257, %r258, %r259, %r260, %r261, %r262}, {%r332, %r333, %r334, %r335, %r336, %r337, %r338, %r339}, {%r940, %r939, %r938, %r937};
	wmma.mma.sync.aligned.row.row.m16n16k16.f16.f16 {%r940, %r939, %r938, %r937}, {%r291, %r292, %r293, %r294, %r295, %r296, %r297, %r298}, {%r368, %r369, %r370, %r371, %r372, %r373, %r374, %r375}, {%r425, %r426, %r427, %r428};
	wmma.mma.sync.aligned.row.row.m16n16k16.f16.f16 {%r429, %r430, %r431, %r432}, {%r255, %r256, %r257, %r258, %r259, %r260, %r261, %r262}, {%r341, %r342, %r343, %r344, %r345, %r346, %r347, %r348}, {%r936, %r935, %r934, %r933};
	wmma.mma.sync.aligned.row.row.m16n16k16.f16.f16 {%r936, %r935, %r934, %r933}, {%r291, %r292, %r293, %r294, %r295, %r296, %r297, %r298}, {%r377, %r378, %r379, %r380, %r381, %r382, %r383, %r384}, {%r429, %r430, %r431, %r432};
	wmma.mma.sync.aligned.row.row.m16n16k16.f16.f16 {%r433, %r434, %r435, %r436}, {%r264, %r265, %r266, %r267, %r268, %r269, %r270, %r271}, {%r314, %r315, %r316, %r317, %r318, %r319, %r320, %r321}, {%r932, %r931, %r930, %r929};
	wmma.mma.sync.aligned.row.row.m16n16k16.f16.f16 {%r932, %r931, %r930, %r929}, {%r300, %r301, %r302, %r303, %r304, %r305, %r306, %r307}, {%r350, %r351, %r352, %r353, %r354, %r355, %r356, %r357}, {%r433, %r434, %r435, %r436};
	wmma.mma.sync.aligned.row.row.m16n16k16.f16.f16 {%r437, %r438, %r439, %r440}, {%r264, %r265, %r266, %r267, %r268, %r269, %r270, %r271}, {%r323, %r324, %r325, %r326, %r327, %r328, %r329, %r330}, {%r928, %r927, %r926, %r925};
	wmma.mma.sync.aligned.row.row.m16n16k16.f16.f16 {%r928, %r927, %r926, %r925}, {%r300, %r301, %r302, %r303, %r304, %r305, %r306, %r307}, {%r359, %r360, %r361, %r362, %r363, %r364, %r365, %r366}, {%r437, %r438, %r439, %r440};
	wmma.mma.sync.aligned.row.row.m16n16k16.f16.f16 {%r441, %r442, %r443, %r444}, {%r264, %r265, %r266, %r267, %r268, %r269, %r270, %r271}, {%r332, %r333, %r334, %r335, %r336, %r337, %r338, %r339}, {%r924, %r923, %r922, %r921};
	wmma.mma.sync.aligned.row.row.m16n16k16.f16.f16 {%r924, %r923, %r922, %r921}, {%r300, %r301, %r302, %r303, %r304, %r305, %r306, %r307}, {%r368, %r369, %r370, %r371, %r372, %r373, %r374, %r375}, {%r441, %r442, %r443, %r444};
	wmma.mma.sync.aligned.row.row.m16n16k16.f16.f16 {%r445, %r446, %r447, %r448}, {%r264, %r265, %r266, %r267, %r268, %r269, %r270, %r271}, {%r341, %r342, %r343, %r344, %r345, %r346, %r347, %r348}, {%r920, %r919, %r918, %r917};
	wmma.mma.sync.aligned.row.row.m16n16k16.f16.f16 {%r920, %r919, %r918, %r917}, {%r300, %r301, %r302, %r303, %r304, %r305, %r306, %r307}, {%r377, %r378, %r379, %r380, %r381, %r382, %r383, %r384}, {%r445, %r446, %r447, %r448};
	@%p7 bra 	$L__BB1_19;
	mov.u32 	%r449, %ctaid.y;
	shl.b32 	%r450, %r449, 7;
	cvt.u64.u32 	%rd28, %r450;
	add.s64 	%rd225, %rd27, %rd28;
	add.s64 	%rd30, %rd224, 40;
	cvt.u32.u64 	%r451, %rd3;
	shl.b32 	%r452, %r451, 4;
	and.b32  	%r453, %r452, 48;
	mov.u32 	%r454, _ZZ11m128n128k32P6__halfS0_S0_S0_mmmE3s_a;
	add.s32 	%r455, %r454, %r453;
	mad.lo.s32 	%r135, %r981, 10240, %r455;
	mov.u64 	%rd226, %rd27;
$L__BB1_16:
	ld.param.u64 	%rd215, [_Z11m128n128k32P6__halfS0_S0_S0_mmm_param_6];
	setp.gt.u64 	%p19, %rd30, %rd215;
	@%p19 bra 	$L__BB1_18;
	ld.param.u64 	%rd216, [_Z11m128n128k32P6__halfS0_S0_S0_mmm_param_6];
	ld.param.u64 	%rd168, [_Z11m128n128k32P6__halfS0_S0_S0_mmm_param_0];
	cvt.u32.u64 	%r456, %rd226;
	mad.lo.s32 	%r457, %r456, 80, %r135;
	mad.lo.s64 	%rd73, %rd225, %rd216, %rd224;
	cvta.to.global.u64 	%rd74, %rd168;
	shl.b64 	%rd75, %rd73, 1;
	add.s64 	%rd76, %rd74, %rd75;
	ld.global.nc.v4.f32 	{%f13, %f14, %f15, %f16}, [%rd76+64];
	st.shared.v4.f32 	[%r457], {%f13, %f14, %f15, %f16};
$L__BB1_18:
	ld.param.u64 	%rd177, [_Z11m128n128k32P6__halfS0_S0_S0_mmm_param_4];
	mov.u32 	%r458, %ntid.x;
	shr.u32 	%r459, %r458, 2;
	cvt.u64.u32 	%rd77, %r459;
	add.s64 	%rd226, %rd226, %rd77;
	add.s64 	%rd225, %rd226, %rd28;
	setp.lt.u64 	%p20, %rd226, 128;
	setp.lt.u64 	%p21, %rd225, %rd177;
	and.pred  	%p22, %p20, %p21;
	@%p22 bra 	$L__BB1_16;
$L__BB1_19:
	ld.param.u64 	%rd217, [_Z11m128n128k32P6__halfS0_S0_S0_mmm_param_6];
	cvt.u32.u64 	%r460, %rd3;
	setp.gt.u32 	%p23, %r460, 511;
	setp.ge.u64 	%p24, %rd223, %rd217;
	or.pred  	%p25, %p23, %p24;
	@%p25 bra 	$L__BB1_24;
	shr.u64 	%rd228, %rd3, 4;
	shl.b32 	%r462, %r460, 4;
	and.b32  	%r463, %r462, 240;
	mov.u32 	%r464, _ZZ11m128n128k32P6__halfS0_S0_S0_mmmE3s_b;
	add.s32 	%r465, %r464, %r463;
	mad.lo.s32 	%r136, %r981, 8704, %r465;
	mov.u64 	%rd227, %rd223;
$L__BB1_21:
	ld.param.u64 	%rd188, [_Z11m128n128k32P6__halfS0_S0_S0_mmm_param_5];
	shl.b64 	%rd79, %rd3, 3;
	and.b64  	%rd80, %rd79, 120;
	mov.u32 	%r466, %ctaid.z;
	mov.u32 	%r467, %nctaid.x;
	mov.u32 	%r468, %ctaid.x;
	mad.lo.s32 	%r469, %r466, %r467, %r468;
	mul.wide.u32 	%rd81, %r469, 128;
	or.b64  	%rd38, %rd81, %rd80;
	add.s64 	%rd82, %rd38, 8;
	setp.gt.u64 	%p26, %rd82, %rd188;
	@%p26 bra 	$L__BB1_23;
	ld.param.u64 	%rd189, [_Z11m128n128k32P6__halfS0_S0_S0_mmm_param_5];
	ld.param.u64 	%rd169, [_Z11m128n128k32P6__halfS0_S0_S0_mmm_param_1];
	cvt.u32.u64 	%r470, %rd228;
	mad.lo.s32 	%r471, %r470, 272, %r136;
	mad.lo.s64 	%rd83, %rd227, %rd189, %rd38;
	cvta.to.global.u64 	%rd84, %rd169;
	shl.b64 	%rd85, %rd83, 1;
	add.s64 	%rd86, %rd84, %rd85;
	ld.global.nc.v4.f32 	{%f17, %f18, %f19, %f20}, [%rd86];
	st.shared.v4.f32 	[%r471], {%f17, %f18, %f19, %f20};
$L__BB1_23:
	ld.param.u64 	%rd218, [_Z11m128n128k32P6__halfS0_S0_S0_mmm_param_6];
	mov.u32 	%r472, %ntid.x;
	shr.u32 	%r473, %r472, 4;
	cvt.u64.u32 	%rd87, %r473;
	add.s64 	%rd228, %rd228, %rd87;
	add.s64 	%rd227, %rd227, %rd87;
	setp.lt.u64 	%p27, %rd228, 32;
	setp.lt.u64 	%p28, %rd227, %rd218;
	and.pred  	%p29, %p27, %p28;
	@%p29 bra 	$L__BB1_21;
$L__BB1_24:
	ld.param.u64 	%rd219, [_Z11m128n128k32P6__halfS0_S0_S0_mmm_param_6];
	bar.sync 	0;
	add.s32 	%r916, %r916, 1;
	cvt.u64.u32 	%rd88, %r916;
	add.s64 	%rd89, %rd219, 31;
	shr.u64 	%rd90, %rd89, 5;
	setp.gt.u64 	%p30, %rd90, %rd88;
	add.s64 	%rd224, %rd224, 32;
	@%p30 bra 	$L__BB1_14;
$L__BB1_25:
	ld.param.u64 	%rd190, [_Z11m128n128k32P6__halfS0_S0_S0_mmm_param_5];
	ld.param.u64 	%rd178, [_Z11m128n128k32P6__halfS0_S0_S0_mmm_param_4];
	mov.u32 	%r475, %tid.x;
	cvt.u64.u32 	%rd91, %r475;
	mov.u32 	%r476, _ZZ11m128n128k32P6__halfS0_S0_S0_mmmE3s_a;
	mad.lo.s32 	%r477, %r981, 10240, %r476;
	and.b32  	%r478, %r475, 960;
	mad.lo.s32 	%r479, %r478, 80, %r477;
	mov.b32 	%r480, 40;
	wmma.load.a.sync.aligned.row.m16n16k16.shared.f16 	{%r481, %r482, %r483, %r484, %r485, %r486, %r487, %r488}, [%r479], %r480;
	add.s32 	%r489, %r479, 1280;
	wmma.load.a.sync.aligned.row.m16n16k16.shared.f16 	{%r490, %r491, %r492, %r493, %r494, %r495, %r496, %r497}, [%r489], %r480;
	add.s32 	%r498, %r479, 2560;
	wmma.load.a.sync.aligned.row.m16n16k16.shared.f16 	{%r499, %r500, %r501, %r502, %r503, %r504, %r505, %r506}, [%r498], %r480;
	add.s32 	%r507, %r479, 3840;
	wmma.load.a.sync.aligned.row.m16n16k16.shared.f16 	{%r508, %r509, %r510, %r511, %r512, %r513, %r514, %r515}, [%r507], %r480;
	add.s32 	%r516, %r479, 32;
	wmma.load.a.sync.aligned.row.m16n16k16.shared.f16 	{%r517, %r518, %r519, %r520, %r521, %r522, %r523, %r524}, [%r516], %r480;
	add.s32 	%r525, %r479, 1312;
	wmma.load.a.sync.aligned.row.m16n16k16.shared.f16 	{%r526, %r527, %r528, %r529, %r530, %r531, %r532, %r533}, [%r525], %r480;
	add.s32 	%r534, %r479, 2592;
	wmma.load.a.sync.aligned.row.m16n16k16.shared.f16 	{%r535, %r536, %r537, %r538, %r539, %r540, %r541, %r542}, [%r534], %r480;
	add.s32 	%r543, %r479, 3872;
	wmma.load.a.sync.aligned.row.m16n16k16.shared.f16 	{%r544, %r545, %r546, %r547, %r548, %r549, %r550, %r551}, [%r543], %r480;
	mov.u32 	%r552, _ZZ11m128n128k32P6__halfS0_S0_S0_mmmE3s_b;
	mad.lo.s32 	%r553, %r981, 8704, %r552;
	shl.b32 	%r554, %r475, 2;
	and.b32  	%r555, %r554, 128;
	add.s32 	%r556, %r553, %r555;
	mov.b32 	%r557, 136;
	wmma.load.b.sync.aligned.row.m16n16k16.shared.f16 	{%r558, %r559, %r560, %r561, %r562, %r563, %r564, %r565}, [%r556], %r557;
	add.s32 	%r566, %r556, 32;
	wmma.load.b.sync.aligned.row.m16n16k16.shared.f16 	{%r567, %r568, %r569, %r570, %r571, %r572, %r573, %r574}, [%r566], %r557;
	add.s32 	%r575, %r556, 64;
	wmma.load.b.sync.aligned.row.m16n16k16.shared.f16 	{%r576, %r577, %r578, %r579, %r580, %r581, %r582, %r583}, [%r575], %r557;
	add.s32 	%r584, %r556, 96;
	wmma.load.b.sync.aligned.row.m16n16k16.shared.f16 	{%r585, %r586, %r587, %r588, %r589, %r590, %r591, %r592}, [%r584], %r557;
	add.s32 	%r593, %r556, 4352;
	wmma.load.b.sync.aligned.row.m16n16k16.shared.f16 	{%r594, %r595, %r596, %r597, %r598, %r599, %r600, %r601}, [%r593], %r557;
	add.s32 	%r602, %r556, 4384;
	wmma.load.b.sync.aligned.row.m16n16k16.shared.f16 	{%r603, %r604, %r605, %r606, %r607, %r608, %r609, %r610}, [%r602], %r557;
	add.s32 	%r611, %r556, 4416;
	wmma.load.b.sync.aligned.row.m16n16k16.shared.f16 	{%r612, %r613, %r614, %r615, %r616, %r617, %r618, %r619}, [%r611], %r557;
	add.s32 	%r620, %r556, 4448;
	wmma.load.b.sync.aligned.row.m16n16k16.shared.f16 	{%r621, %r622, %r623, %r624, %r625, %r626, %r627, %r628}, [%r620], %r557;
	wmma.mma.sync.aligned.row.row.m16n16k16.f16.f16 {%r629, %r630, %r631, %r632}, {%r481, %r482, %r483, %r484, %r485, %r486, %r487, %r488}, {%r558, %r559, %r560, %r561, %r562, %r563, %r564, %r565}, {%r980, %r979, %r978, %r977};
	wmma.mma.sync.aligned.row.row.m16n16k16.f16.f16 {%r633, %r634, %r635, %r636}, {%r517, %r518, %r519, %r520, %r521, %r522, %r523, %r524}, {%r594, %r595, %r596, %r597, %r598, %r599, %r600, %r601}, {%r629, %r630, %r631, %r632};
	wmma.mma.sync.aligned.row.row.m16n16k16.f16.f16 {%r637, %r638, %r639, %r640}, {%r481, %r482, %r483, %r484, %r485, %r486, %r487, %r488}, {%r567, %r568, %r569, %r570, %r571, %r572, %r573, %r574}, {%r976, %r975, %r974, %r973};
	wmma.mma.sync.aligned.row.row.m16n16k16.f16.f16 {%r641, %r642, %r643, %r644}, {%r517, %r518, %r519, %r520, %r521, %r522, %r523, %r524}, {%r603, %r604, %r605, %r606, %r607, %r608, %r609, %r610}, {%r637, %r638, %r639, %r640};
	wmma.mma.sync.aligned.row.row.m16n16k16.f16.f16 {%r645, %r646, %r647, %r648}, {%r481, %r482, %r483, %r484, %r485, %r486, %r487, %r488}, {%r576, %r577, %r578, %r579, %r580, %r581, %r582, %r583}, {%r972, %r971, %r970, %r969};
	wmma.mma.sync.aligned.row.row.m16n16k16.f16.f16 {%r649, %r650, %r651, %r652}, {%r517, %r518, %r519, %r520, %r521, %r522, %r523, %r524}, {%r612, %r613, %r614, %r615, %r616, %r617, %r618, %r619}, {%r645, %r646, %r647, %r648};
	wmma.mma.sync.aligned.row.row.m16n16k16.f16.f16 {%r653, %r654, %r655, %r656}, {%r481, %r482, %r483, %r484, %r485, %r486, %r487, %r488}, {%r585, %r586, %r587, %r588, %r589, %r590, %r591, %r592}, {%r968, %r967, %r966, %r965};
	wmma.mma.sync.aligned.row.row.m16n16k16.f16.f16 {%r657, %r658, %r659, %r660}, {%r517, %r518, %r519, %r520, %r521, %r522, %r523, %r524}, {%r621, %r622, %r623, %r624, %r625, %r626, %r627, %r628}, {%r653, %r654, %r655, %r656};
	wmma.mma.sync.aligned.row.row.m16n16k16.f16.f16 {%r661, %r662, %r663, %r664}, {%r490, %r491, %r492, %r493, %r494, %r495, %r496, %r497}, {%r558, %r559, %r560, %r561, %r562, %r563, %r564, %r565}, {%r964, %r963, %r962, %r961};
	wmma.mma.sync.aligned.row.row.m16n16k16.f16.f16 {%r665, %r666, %r667, %r668}, {%r526, %r527, %r528, %r529, %r530, %r531, %r532, %r533}, {%r594, %r595, %r596, %r597, %r598, %r599, %r600, %r601}, {%r661, %r662, %r663, %r664};
	wmma.mma.sync.aligned.row.row.m16n16k16.f16.f16 {%r669, %r670, %r671, %r672}, {%r490, %r491, %r492, %r493, %r494, %r495, %r496, %r497}, {%r567, %r568, %r569, %r570, %r571, %r572, %r573, %r574}, {%r960, %r959, %r958, %r957};
	wmma.mma.sync.aligned.row.row.m16n16k16.f16.f16 {%r673, %r674, %r675, %r676}, {%r526, %r527, %r528, %r529, %r530, %r531, %r532, %r533}, {%r603, %r604, %r605, %r606, %r607, %r608, %r609, %r610}, {%r669, %r670, %r671, %r672};
	wmma.mma.sync.aligned.row.row.m16n16k16.f16.f16 {%r677, %r678, %r679, %r680}, {%r490, %r491, %r492, %r493, %r494, %r495, %r496, %r497}, {%r576, %r577, %r578, %r579, %r580, %r581, %r582, %r583}, {%r956, %r955, %r954, %r953};
	wmma.mma.sync.aligned.row.row.m16n16k16.f16.f16 {%r681, %r682, %r683, %r684}, {%r526, %r527, %r528, %r529, %r530, %r531, %r532, %r533}, {%r612, %r613, %r614, %r615, %r616, %r617, %r618, %r619}, {%r677, %r678, %r679, %r680};
	wmma.mma.sync.aligned.row.row.m16n16k16.f16.f16 {%r685, %r686, %r687, %r688}, {%r490, %r491, %r492, %r493, %r494, %r495, %r496, %r497}, {%r585, %r586, %r587, %r588, %r589, %r590, %r591, %r592}, {%r952, %r951, %r950, %r949};
	wmma.mma.sync.aligned.row.row.m16n16k16.f16.f16 {%r689, %r690, %r691, %r692}, {%r526, %r527, %r528, %r529, %r530, %r531, %r532, %r533}, {%r621, %r622, %r623, %r624, %r625, %r626, %r627, %r628}, {%r685, %r686, %r687, %r688};
	wmma.mma.sync.aligned.row.row.m16n16k16.f16.f16 {%r693, %r694, %r695, %r696}, {%r499, %r500, %r501, %r502, %r503, %r504, %r505, %r506}, {%r558, %r559, %r560, %r561, %r562, %r563, %r564, %r565}, {%r948, %r947, %r946, %r945};
	wmma.mma.sync.aligned.row.row.m16n16k16.f16.f16 {%r697, %r698, %r699, %r700}, {%r535, %r536, %r537, %r538, %r539, %r540, %r541, %r542}, {%r594, %r595, %r596, %r597, %r598, %r599, %r600, %r601}, {%r693, %r694, %r695, %r696};
	wmma.mma.sync.aligned.row.row.m16n16k16.f16.f16 {%r701, %r702, %r703, %r704}, {%r499, %r500, %r501, %r502, %r503, %r504, %r505, %r506}, {%r567, %r568, %r569, %r570, %r571, %r572, %r573, %r574}, {%r944, %r943, %r942, %r941};
	wmma.mma.sync.aligned.row.row.m16n16k16.f16.f16 {%r705, %r706, %r707, %r708}, {%r535, %r536, %r537, %r538, %r539, %r540, %r541, %r542}, {%r603, %r604, %r605, %r606, %r607, %r608, %r609, %r610}, {%r701, %r702, %r703, %r704};
	wmma.mma.sync.aligned.row.row.m16n16k16.f16.f16 {%r709, %r710, %r711, %r712}, {%r499, %r500, %r501, %r502, %r503, %r504, %r505, %r506}, {%r576, %r577, %r578, %r579, %r580, %r581, %r582, %r583}, {%r940, %r939, %r938, %r937};
	wmma.mma.sync.aligned.row.row.m16n16k16.f16.f16 {%r713, %r714, %r715, %r716}, {%r535, %r536, %r537, %r538, %r539, %r540, %r541, %r542}, {%r612, %r613, %r614, %r615, %r616, %r617, %r618, %r619}, {%r709, %r710, %r711, %r712};
	wmma.mma.sync.aligned.row.row.m16n16k16.f16.f16 {%r717, %r718, %r719, %r720}, {%r499, %r500, %r501, %r502, %r503, %r504, %r505, %r506}, {%r585, %r586, %r587, %r588, %r589, %r590, %r591, %r592}, {%r936, %r935, %r934, %r933};
	wmma.mma.sync.aligned.row.row.m16n16k16.f16.f16 {%r721, %r722, %r723, %r724}, {%r535, %r536, %r537, %r538, %r539, %r540, %r541, %r542}, {%r621, %r622, %r623, %r624, %r625, %r626, %r627, %r628}, {%r717, %r718, %r719, %r720};
	wmma.mma.sync.aligned.row.row.m16n16k16.f16.f16 {%r725, %r726, %r727, %r728}, {%r508, %r509, %r510, %r511, %r512, %r513, %r514, %r515}, {%r558, %r559, %r560, %r561, %r562, %r563, %r564, %r565}, {%r932, %r931, %r930, %r929};
	wmma.mma.sync.aligned.row.row.m16n16k16.f16.f16 {%r729, %r730, %r731, %r732}, {%r544, %r545, %r546, %r547, %r548, %r549, %r550, %r551}, {%r594, %r595, %r596, %r597, %r598, %r599, %r600, %r601}, {%r725, %r726, %r727, %r728};
	wmma.mma.sync.aligned.row.row.m16n16k16.f16.f16 {%r733, %r734, %r735, %r736}, {%r508, %r509, %r510, %r511, %r512, %r513, %r514, %r515}, {%r567, %r568, %r569, %r570, %r571, %r572, %r573, %r574}, {%r928, %r927, %r926, %r925};
	wmma.mma.sync.aligned.row.row.m16n16k16.f16.f16 {%r737, %r738, %r739, %r740}, {%r544, %r545, %r546, %r547, %r548, %r549, %r550, %r551}, {%r603, %r604, %r605, %r606, %r607, %r608, %r609, %r610}, {%r733, %r734, %r735, %r736};
	wmma.mma.sync.aligned.row.row.m16n16k16.f16.f16 {%r741, %r742, %r743, %r744}, {%r508, %r509, %r510, %r511, %r512, %r513, %r514, %r515}, {%r576, %r577, %r578, %r579, %r580, %r581, %r582, %r583}, {%r924, %r923, %r922, %r921};
	wmma.mma.sync.aligned.row.row.m16n16k16.f16.f16 {%r745, %r746, %r747, %r748}, {%r544, %r545, %r546, %r547, %r548, %r549, %r550, %r551}, {%r612, %r613, %r614, %r615, %r616, %r617, %r618, %r619}, {%r741, %r742, %r743, %r744};
	wmma.mma.sync.aligned.row.row.m16n16k16.f16.f16 {%r749, %r750, %r751, %r752}, {%r508, %r509, %r510, %r511, %r512, %r513, %r514, %r515}, {%r585, %r586, %r587, %r588, %r589, %r590, %r591, %r592}, {%r920, %r919, %r918, %r917};
	wmma.mma.sync.aligned.row.row.m16n16k16.f16.f16 {%r753, %r754, %r755, %r756}, {%r544, %r545, %r546, %r547, %r548, %r549, %r550, %r551}, {%r621, %r622, %r623, %r624, %r625, %r626, %r627, %r628}, {%r749, %r750, %r751, %r752};
	mov.b32 	{%rs130, %rs133}, %r633;
	// begin inline asm
	{  cvt.f32.f16 %f21, %rs130;}

	// end inline asm
	and.b32  	%r757, %r554, 140;
	mov.u32 	%r758, _ZZ11m128n128k32P6__halfS0_S0_S0_mmmE3s_v;
	add.s32 	%r759, %r758, %r757;
	ld.shared.u16 	%rs131, [%r759];
	// begin inline asm
	{  cvt.f32.f16 %f22, %rs131;}

	// end inline asm
	add.f32 	%f23, %f21, %f22;
	// begin inline asm
	{  cvt.rn.f16.f32 %rs132, %f23;}

	// end inline asm
	// begin inline asm
	{  cvt.f32.f16 %f24, %rs133;}

	// end inline asm
	ld.shared.u16 	%rs134, [%r759+2];
	// begin inline asm
	{  cvt.f32.f16 %f25, %rs134;}

	// end inline asm
	add.f32 	%f26, %f24, %f25;
	// begin inline asm
	{  cvt.rn.f16.f32 %rs135, %f26;}

	// end inline asm
	mov.b32 	{%rs136, %rs138}, %r634;
	// begin inline asm
	{  cvt.f32.f16 %f27, %rs136;}

	// end inline asm
	add.f32 	%f28, %f27, %f22;
	// begin inline asm
	{  cvt.rn.f16.f32 %rs137, %f28;}

	// end inline asm
	// begin inline asm
	{  cvt.f32.f16 %f29, %rs138;}

	// end inline asm
	add.f32 	%f30, %f29, %f25;
	// begin inline asm
	{  cvt.rn.f16.f32 %rs139, %f30;}

	// end inline asm
	mov.b32 	{%rs140, %rs143}, %r635;
	// begin inline asm
	{  cvt.f32.f16 %f31, %rs140;}

	// end inline asm
	ld.shared.u16 	%rs141, [%r759+16];
	// begin inline asm
	{  cvt.f32.f16 %f32, %rs141;}

	// end inline asm
	add.f32 	%f33, %f31, %f32;
	// begin inline asm
	{  cvt.rn.f16.f32 %rs142, %f33;}

	// end inline asm
	// begin inline asm
	{  cvt.f32.f16 %f34, %rs143;}

	// end inline asm
	ld.shared.u16 	%rs144, [%r759+18];
	// begin inline asm
	{  cvt.f32.f16 %f35, %rs144;}

	// end inline asm
	add.f32 	%f36, %f34, %f35;
	// begin inline asm
	{  cvt.rn.f16.f32 %rs145, %f36;}

	// end inline asm
	mov.b32 	{%rs146, %rs148}, %r636;
	// begin inline asm
	{  cvt.f32.f16 %f37, %rs146;}

	// end inline asm
	add.f32 	%f38, %f37, %f32;
	// begin inline asm
	{  cvt.rn.f16.f32 %rs147, %f38;}

	// end inline asm
	// begin inline asm
	{  cvt.f32.f16 %f39, %rs148;}

	// end inline asm
	add.f32 	%f40, %f39, %f35;
	// begin inline asm
	{  cvt.rn.f16.f32 %rs149, %f40;}

	// end inline asm
	mov.b32 	{%rs150, %rs153}, %r641;
	// begin inline asm
	{  cvt.f32.f16 %f41, %rs150;}

	// end inline asm
	ld.shared.u16 	%rs151, [%r759+32];
	// begin inline asm
	{  cvt.f32.f16 %f42, %rs151;}

	// end inline asm
	add.f32 	%f43, %f41, %f42;
	// begin inline asm
	{  cvt.rn.f16.f32 %rs152, %f43;}

	// end inline asm
	// begin inline asm
	{  cvt.f32.f16 %f44, %rs153;}

	// end inline asm
	ld.shared.u16 	%rs154, [%r759+34];
	// begin inline asm
	{  cvt.f32.f16 %f45, %rs154;}

	// end inline asm
	add.f32 	%f46, %f44, %f45;
	// begin inline asm
	{  cvt.rn.f16.f32 %rs155, %f46;}

	// end inline asm
	mov.b32 	{%rs156, %rs158}, %r642;
	// begin inline asm
	{  cvt.f32.f16 %f47, %rs156;}

	// end inline asm
	add.f32 	%f48, %f47, %f42;
	// begin inline asm
	{  cvt.rn.f16.f32 %rs157, %f48;}

	// end inline asm
	// begin inline asm
	{  cvt.f32.f16 %f49, %rs158;}

	// end inline asm
	add.f32 	%f50, %f49, %f45;
	// begin inline asm
	{  cvt.rn.f16.f32 %rs159, %f50;}

	// end inline asm
	mov.b32 	{%rs160, %rs163}, %r643;
	// begin inline asm
	{  cvt.f32.f16 %f51, %rs160;}

	// end inline asm
	ld.shared.u16 	%rs161, [%r759+48];
	// begin inline asm
	{  cvt.f32.f16 %f52, %rs161;}

	// end inline asm
	add.f32 	%f53, %f51, %f52;
	// begin inline asm
	{  cvt.rn.f16.f32 %rs162, %f53;}

	// end inline asm
	// begin inline asm
	{  cvt.f32.f16 %f54, %rs163;}

	// end inline asm
	ld.shared.u16 	%rs164, [%r759+50];
	// begin inline asm
	{  cvt.f32.f16 %f55, %rs164;}

	// end inline asm
	add.f32 	%f56, %f54, %f55;
	// begin inline asm
	{  cvt.rn.f16.f32 %rs165, %f56;}

	// end inline asm
	mov.b32 	{%rs166, %rs168}, %r644;
	// begin inline asm
	{  cvt.f32.f16 %f57, %rs166;}

	// end inline asm
	add.f32 	%f58, %f57, %f52;
	// begin inline asm
	{  cvt.rn.f16.f32 %rs167, %f58;}

	// end inline asm
	// begin inline asm
	{  cvt.f32.f16 %f59, %rs168;}

	// end inline asm
	add.f32 	%f60, %f59, %f55;
	// begin inline asm
	{  cvt.rn.f16.f32 %rs169, %f60;}

	// end inline asm
	mov.b32 	{%rs170, %rs173}, %r649;
	// begin inline asm
	{  cvt.f32.f16 %f61, %rs170;}

	// end inline asm
	ld.shared.u16 	%rs171, [%r759+64];
	// begin inline asm
	{  cvt.f32.f16 %f62, %rs171;}

	// end inline asm
	add.f32 	%f63, %f61, %f62;
	// begin inline asm
	{  cvt.rn.f16.f32 %rs172, %f63;}

	// end inline asm
	// begin inline asm
	{  cvt.f32.f16 %f64, %rs173;}

	// end inline asm
	ld.shared.u16 	%rs174, [%r759+66];
	// begin inline asm
	{  cvt.f32.f16 %f65, %rs174;}

	// end inline asm
	add.f32 	%f66, %f64, %f65;
	// begin inline asm
	{  cvt.rn.f16.f32 %rs175, %f66;}

	// end inline asm
	mov.b32 	{%rs176, %rs178}, %r650;
	// begin inline asm
	{  cvt.f32.f16 %f67, %rs176;}

	// end inline asm
	add.f32 	%f68, %f67, %f62;
	// begin inline asm
	{  cvt.rn.f16.f32 %rs177, %f68;}

	// end inline asm
	// begin inline asm
	{  cvt.f32.f16 %f69, %rs178;}

	// end inline asm
	add.f32 	%f70, %f69, %f65;
	// begin inline asm
	{  cvt.rn.f16.f32 %rs179, %f70;}

	// end inline asm
	mov.b32 	{%rs180, %rs183}, %r651;
	// begin inline asm
	{  cvt.f32.f16 %f71, %rs180;}

	// end inline asm
	ld.shared.u16 	%rs181, [%r759+80];
	// begin inline asm
	{  cvt.f32.f16 %f72, %rs181;}

	// end inline asm
	add.f32 	%f73, %f71, %f72;
	// begin inline asm
	{  cvt.rn.f16.f32 %rs182, %f73;}

	// end inline asm
	// begin inline asm
	{  cvt.f32.f16 %f74, %rs183;}

	// end inline asm
	ld.shared.u16 	%rs184, [%r759+82];
	// begin inline asm
	{  cvt.f32.f16 %f75, %rs184;}

	// end inline asm
	add.f32 	%f76, %f74, %f75;
	// begin inline asm
	{  cvt.rn.f16.f32 %rs185, %f76;}

	// end inline asm
	mov.b32 	{%rs186, %rs188}, %r652;
	// begin inline asm
	{  cvt.f32.f16 %f77, %rs186;}

	// end inline asm
	add.f32 	%f78, %f77, %f72;
	// begin inline asm
	{  cvt.rn.f16.f32 %rs187, %f78;}

	// end inline asm
	// begin inline asm
	{  cvt.f32.f16 %f79, %rs188;}

	// end inline asm
	add.f32 	%f80, %f79, %f75;
	// begin inline asm
	{  cvt.rn.f16.f32 %rs189, %f80;}

	// end inline asm
	mov.b32 	{%rs190, %rs193}, %r657;
	// begin inline asm
	{  cvt.f32.f16 %f81, %rs190;}

	// end inline asm
	ld.shared.u16 	%rs191, [%r759+96];
	// begin inline asm
	{  cvt.f32.f16 %f82, %rs191;}

	// end inline asm
	add.f32 	%f83, %f81, %f82;
	// begin inline asm
	{  cvt.rn.f16.f32 %rs192, %f83;}

	// end inline asm
	// begin inline asm
	{  cvt.f32.f16 %f84, %rs193;}

	// end inline asm
	ld.shared.u16 	%rs194, [%r759+98];
	// begin inline asm
	{  cvt.f32.f16 %f85, %rs194;}

	// end inline asm
	add.f32 	%f86, %f84, %f85;
	// begin inline asm
	{  cvt.rn.f16.f32 %rs195, %f86;}

	// end inline asm
	mov.b32 	{%rs196, %rs198}, %r658;
	// begin inline asm
	{  cvt.f32.f16 %f87, %rs196;}

	// end inline asm
	add.f32 	%f88, %f87, %f82;
	// begin inline asm
	{  cvt.rn.f16.f32 %rs197, %f88;}

	// end inline asm
	// begin inline asm
	{  cvt.f32.f16 %f89, %rs198;}

	// end inline asm
	add.f32 	%f90, %f89, %f85;
	// begin inline asm
	{  cvt.rn.f16.f32 %rs199, %f90;}

	// end inline asm
	mov.b32 	{%rs200, %rs203}, %r659;
	// begin inline asm
	{  cvt.f32.f16 %f91, %rs200;}

	// end inline asm
	ld.shared.u16 	%rs201, [%r759+112];
	// begin inline asm
	{  cvt.f32.f16 %f92, %rs201;}

	// end inline asm
	add.f32 	%f93, %f91, %f92;
	// begin inline asm
	{  cvt.rn.f16.f32 %rs202, %f93;}

	// end inline asm
	// begin inline asm
	{  cvt.f32.f16 %f94, %rs203;}

	// end inline asm
	ld.shared.u16 	%rs204, [%r759+114];
	// begin inline asm
	{  cvt.f32.f16 %f95, %rs204;}

	// end inline asm
	add.f32 	%f96, %f94, %f95;
	// begin inline asm
	{  cvt.rn.f16.f32 %rs205, %f96;}

	// end inline asm
	mov.b32 	{%rs206, %rs208}, %r660;
	// begin inline asm
	{  cvt.f32.f16 %f97, %rs206;}

	// end inline asm
	add.f32 	%f98, %f97, %f92;
	// begin inline asm
	{  cvt.rn.f16.f32 %rs207, %f98;}

	// end inline asm
	// begin inline asm
	{  cvt.f32.f16 %f99, %rs208;}

	// end inline asm
	add.f32 	%f100, %f99, %f95;
	// begin inline asm
	{  cvt.rn.f16.f32 %rs209, %f100;}

	// end inline asm
	mov.b32 	{%rs210, %rs212}, %r665;
	// begin inline asm
	{  cvt.f32.f16 %f101, %rs210;}

	// end inline asm
	add.f32 	%f102, %f101, %f22;
	// begin inline asm
	{  cvt.rn.f16.f32 %rs211, %f102;}

	// end inline asm
	// begin inline asm
	{  cvt.f32.f16 %f103, %rs212;}

	// end inline asm
	add.f32 	%f104, %f103, %f25;
	// begin inline asm
	{  cvt.rn.f16.f32 %rs213, %f104;}

	// end inline asm
	mov.b32 	{%rs214, %rs216}, %r666;
	// begin inline asm
	{  cvt.f32.f16 %f105, %rs214;}

	// end inline asm
	add.f32 	%f106, %f105, %f22;
	// begin inline asm
	{  cvt.rn.f16.f32 %rs215, %f106;}

	// end inline asm
	// begin inline asm
	{  cvt.f32.f16 %f107, %rs216;}

	// end inline asm
	add.f32 	%f108, %f107, %f25;
	// begin inline asm
	{  cvt.rn.f16.f32 %rs217, %f108;}

	// end inline asm
	mov.b32 	{%rs218, %rs220}, %r667;
	// begin inline asm
	{  cvt.f32.f16 %f109, %rs218;}

	// end inline asm
	add.f32 	%f110, %f109, %f32;
	// begin inline asm
	{  cvt.rn.f16.f32 %rs219, %f110;}

	// end inline asm
	// begin inline asm
	{  cvt.f32.f16 %f111, %rs220;}

	// end inline asm
	add.f32 	%f112, %f111, %f35;
	// begin inline asm
	{  cvt.rn.f16.f32 %rs221, %f112;}

	// end inline asm
	mov.b32 	{%rs222, %rs224}, %r668;
	// begin inline asm
	{  cvt.f32.f16 %f113, %rs222;}

	// end inline asm
	add.f32 	%f114, %f113, %f32;
	// begin inline asm
	{  cvt.rn.f16.f32 %rs223, %f114;}

	// end inline asm
	// begin inline asm
	{  cvt.f32.f16 %f115, %rs224;}

	// end inline asm
	add.f32 	%f116, %f115, %f35;
	// begin inline asm
	{  cvt.rn.f16.f32 %rs225, %f116;}

	// end inline asm
	mov.b32 	{%rs226, %rs228}, %r673;
	// begin inline asm
	{  cvt.f32.f16 %f117, %rs226;}

	// end inline asm
	add.f32 	%f118, %f117, %f42;
	// begin inline asm
	{  cvt.rn.f16.f32 %rs227, %f118;}

	// end inline asm
	// begin inline asm
	{  cvt.f32.f16 %f119, %rs228;}

	// end inline asm
	add.f32 	%f120, %f119, %f45;
	// begin inline asm
	{  cvt.rn.f16.f32 %rs229, %f120;}

	// end inline asm
	mov.b32 	{%rs230, %rs232}, %r674;
	// begin inline asm
	{  cvt.f32.f16 %f121, %rs230;}

	// end inline asm
	add.f32 	%f122, %f121, %f42;
	// begin inline asm
	{  cvt.rn.f16.f32 %rs231, %f122;}

	// end inline asm
	// begin inline asm
	{  cvt.f32.f16 %f123, %rs232;}

	// end inline asm
	add.f32 	%f124, %f123, %f45;
	// begin inline asm
	{  cvt.rn.f16.f32 %rs233, %f124;}

	// end inline asm
	mov.b32 	{%rs234, %rs236}, %r675;
	// begin inline asm
	{  cvt.f32.f16 %f125, %rs234;}

	// end inline asm
	add.f32 	%f126, %f125, %f52;
	// begin inline asm
	{  cvt.rn.f16.f32 %rs235, %f126;}

	// end inline asm
	// begin inline asm
	{  cvt.f32.f16 %f127, %rs236;}

	// end inline asm
	add.f32 	%f128, %f127, %f55;
	// begin inline asm
	{  cvt.rn.f16.f32 %rs237, %f128;}

	// end inline asm
	mov.b32 	{%rs238, %rs240}, %r676;
	// begin inline asm
	{  cvt.f32.f16 %f129, %rs238;}

	// end inline asm
	add.f32 	%f130, %f129, %f52;
	// begin inline asm
	{  cvt.rn.f16.f32 %rs239, %f130;}

	// end inline asm
	// begin inline asm
	{  cvt.f32.f16 %f131, %rs240;}

	// end inline asm
	add.f32 	%f132, %f131, %f55;
	// begin inline asm
	{  cvt.rn.f16.f32 %rs241, %f132;}

	// end inline asm
	mov.b32 	{%rs242, %rs244}, %r681;
	// begin inline asm
	{  cvt.f32.f16 %f133, %rs242;}

	// end inline asm
	add.f32 	%f134, %f133, %f62;
	// begin inline asm
	{  cvt.rn.f16.f32 %rs243, %f134;}

	// end inline asm
	// begin inline asm
	{  cvt.f32.f16 %f135, %rs244;}

	// end inline asm
	add.f32 	%f136, %f135, %f65;
	// begin inline asm
	{  cvt.rn.f16.f32 %rs245, %f136;}

	// end inline asm
	mov.b32 	{%rs246, %rs248}, %r682;
	// begin inline asm
	{  cvt.f32.f16 %f137, %rs246;}

	// end inline asm
	add.f32 	%f138, %f137, %f62;
	// begin inline asm
	{  cvt.rn.f16.f32 %rs247, %f138;}

	// end inline asm
	// begin inline asm
	{  cvt.f32.f16 %f139, %rs248;}

	// end inline asm
	add.f32 	%f140, %f139, %f65;
	// begin inline asm
	{  cvt.rn.f16.f32 %rs249, %f140;}

	// end inline asm
	mov.b32 	{%rs250, %rs252}, %r683;
	// begin inline asm
	{  cvt.f32.f16 %f141, %rs250;}

	// end inline asm
	add.f32 	%f142, %f141, %f72;
	// begin inline asm
	{  cvt.rn.f16.f32 %rs251, %f142;}

	// end inline asm
	// begin inline asm
	{  cvt.f32.f16 %f143, %rs252;}

	// end inline asm
	add.f32 	%f144, %f143, %f75;
	// begin inline asm
	{  cvt.rn.f16.f32 %rs253, %f144;}

	// end inline asm
	mov.b32 	{%rs254, %rs256}, %r684;
	// begin inline asm
	{  cvt.f32.f16 %f145, %rs254;}

	// end inline asm
	add.f32 	%f146, %f145, %f72;
	// begin inline asm
	{  cvt.rn.f16.f32 %rs255, %f146;}

	// end inline asm
	// begin inline asm
	{  cvt.f32.f16 %f147, %rs256;}

	// end inline asm
	add.f32 	%f148, %f147, %f75;
	// begin inline asm
	{  cvt.rn.f16.f32 %rs257, %f148;}

	// end inline asm
	mov.b32 	{%rs258, %rs260}, %r689;
	// begin inline asm
	{  cvt.f32.f16 %f149, %rs258;}

	// end inline asm
	add.f32 	%f150, %f149, %f82;
	// begin inline asm
	{  cvt.rn.f16.f32 %rs259, %f150;}

	// end inline asm
	// begin inline asm
	{  cvt.f32.f16 %f151, %rs260;}

	// end inline asm
	add.f32 	%f152, %f151, %f85;
	// begin inline asm
	{  cvt.rn.f16.f32 %rs261, %f152;}

	// end inline asm
	mov.b32 	{%rs262, %rs264}, %r690;
	// begin inline asm
	{  cvt.f32.f16 %f153, %rs262;}

	// end inline asm
	add.f32 	%f154, %f153, %f82;
	// begin inline asm
	{  cvt.rn.f16.f32 %rs263, %f154;}

	// end inline asm
	// begin inline asm
	{  cvt.f32.f16 %f155, %rs264;}

	// end inline asm
	add.f32 	%f156, %f155, %f85;
	// begin inline asm
	{  cvt.rn.f16.f32 %rs265, %f156;}

	// end inline asm
	mov.b32 	{%rs266, %rs268}, %r691;
	// begin inline asm
	{  cvt.f32.f16 %f157, %rs266;}

	// end inline asm
	add.f32 	%f158, %f157, %f92;
	// begin inline asm
	{  cvt.rn.f16.f32 %rs267, %f158;}

	// end inline asm
	// begin inline asm
	{  cvt.f32.f16 %f159, %rs268;}

	// end inline asm
	add.f32 	%f160, %f159, %f95;
	// begin inline asm
	{  cvt.rn.f16.f32 %rs269, %f160;}

	// end inline asm
	mov.b32 	{%rs270, %rs272}, %r692;
	// begin inline asm
	{  cvt.f32.f16 %f161, %rs270;}

	// end inline asm
	add.f32 	%f162, %f161, %f92;
	// begin inline asm
	{  cvt.rn.f16.f32 %rs271, %f162;}

	// end inline asm
	// begin inline asm
	{  cvt.f32.f16 %f163, %rs272;}

	// end inline asm
	add.f32 	%f164, %f163, %f95;
	// begin inline asm
	{  cvt.rn.f16.f32 %rs273, %f164;}

	// end inline asm
	mov.b32 	{%rs274, %rs276}, %r697;
	// begin inline asm
	{  cvt.f32.f16 %f165, %rs274;}

	// end inline asm
	add.f32 	%f166, %f165, %f22;
	// begin inline asm
	{  cvt.rn.f16.f32 %rs275, %f166;}

	// end inline asm
	// begin inline asm
	{  cvt.f32.f16 %f167, %rs276;}

	// end inline asm
	add.f32 	%f168, %f167, %f25;
	// begin inline asm
	{  cvt.rn.f16.f32 %rs277, %f168;}

	// end inline asm
	mov.b32 	{%rs278, %rs280}, %r698;
	// begin inline asm
	{  cvt.f32.f16 %f169, %rs278;}

	// end inline asm
	add.f32 	%f170, %f169, %f22;
	// begin inline asm
	{  cvt.rn.f16.f32 %rs279, %f170;}

	// end inline asm
	// begin inline asm
	{  cvt.f32.f16 %f171, %rs280;}

	// end inline asm
	add.f32 	%f172, %f171, %f25;
	// begin inline asm
	{  cvt.rn.f16.f32 %rs281, %f172;}

	// end inline asm
	mov.b32 	{%rs282, %rs284}, %r699;
	// begin inline asm
	{  cvt.f32.f16 %f173, %rs282;}

	// end inline asm
	add.f32 	%f174, %f173, %f32;
	// begin inline asm
	{  cvt.rn.f16.f32 %rs283, %f174;}

	// end inline asm
	// begin inline asm
	{  cvt.f32.f16 %f175, %rs284;}

	// end inline asm
	add.f32 	%f176, %f175, %f35;
	// begin inline asm
	{  cvt.rn.f16.f32 %rs285, %f176;}

	// end inline asm
	mov.b32 	{%rs286, %rs288}, %r700;
	// begin inline asm
	{  cvt.f32.f16 %f177, %rs286;}

	// end inline asm
	add.f32 	%f178, %f177, %f32;
	// begin inline asm
	{  cvt.rn.f16.f32 %rs287, %f178;}

	// end inline asm
	// begin inline asm
	{  cvt.f32.f16 %f179, %rs288;}

	// end inline asm
	add.f32 	%f180, %f179, %f35;
	// begin inline asm
	{  cvt.rn.f16.f32 %rs289, %f180;}

	// end inline asm
	mov.b32 	{%rs290, %rs292}, %r705;
	// begin inline asm
	{  cvt.f32.f16 %f181, %rs290;}

	// end inline asm
	add.f32 	%f182, %f181, %f42;
	// begin inline asm
	{  cvt.rn.f16.f32 %rs291, %f182;}

	// end inline asm
	// begin inline asm
	{  cvt.f32.f16 %f183, %rs292;}

	// end inline asm
	add.f32 	%f184, %f183, %f45;
	// begin inline asm
	{  cvt.rn.f16.f32 %rs293, %f184;}

	// end inline asm
	mov.b32 	{%rs294, %rs296}, %r706;
	// begin inline asm
	{  cvt.f32.f16 %f185, %rs294;}

	// end inline asm
	add.f32 	%f186, %f185, %f42;
	// begin inline asm
	{  cvt.rn.f16.f32 %rs295, %f186;}

	// end inline asm
	// begin inline asm
	{  cvt.f32.f16 %f187, %rs296;}

	// end inline asm
	add.f32 	%f188, %f187, %f45;
	// begin inline asm
	{  cvt.rn.f16.f32 %rs297, %f188;}

	// end inline asm
	mov.b32 	{%rs298, %rs300}, %r707;
	// begin inline asm
	{  cvt.f32.f16 %f189, %rs298;}

	// end inline asm
	add.f32 	%f190, %f189, %f52;
	// begin inline asm
	{  cvt.rn.f16.f32 %rs299, %f190;}

	// end inline asm
	// begin inline asm
	{  cvt.f32.f16 %f191, %rs300;}

	// end inline asm
	add.f32 	%f192, %f191, %f55;
	// begin inline asm
	{  cvt.rn.f16.f32 %rs301, %f192;}

	// end inline asm
	mov.b32 	{%rs302, %rs304}, %r708;
	// begin inline asm
	{  cvt.f32.f16 %f193, %rs302;}

	// end inline asm
	add.f32 	%f194, %f193, %f52;
	// begin inline asm
	{  cvt.rn.f16.f32 %rs303, %f194;}

	// end inline asm
	// begin inline asm
	{  cvt.f32.f16 %f195, %rs304;}

	// end inline asm
	add.f32 	%f196, %f195, %f55;
	// begin inline asm
	{  cvt.rn.f16.f32 %rs305, %f196;}

	// end inline asm
	mov.b32 	{%rs306, %rs308}, %r713;
	// begin inline asm
	{  cvt.f32.f16 %f197, %rs306;}

	// end inline asm
	add.f32 	%f198, %f197, %f62;
	// begin inline asm
	{  cvt.rn.f16.f32 %rs307, %f198;}

	// end inline asm
	// begin inline asm
	{  cvt.f32.f16 %f199, %rs308;}

	// end inline asm
	add.f32 	%f200, %f199, %f65;
	// begin inline asm
	{  cvt.rn.f16.f32 %rs309, %f200;}

	// end inline asm
	mov.b32 	{%rs310, %rs312}, %r714;
	// begin inline asm
	{  cvt.f32.f16 %f201, %rs310;}

	// end inline asm
	add.f32 	%f202, %f201, %f62;
	// begin inline asm
	{  cvt.rn.f16.f32 %rs311, %f202;}

	// end inline asm
	// begin inline asm
	{  cvt.f32.f16 %f203, %rs312;}

	// end inline asm
	add.f32 	%f204, %f203, %f65;
	// begin inline asm
	{  cvt.rn.f16.f32 %rs313, %f204;}

	// end inline asm
	mov.b32 	{%rs314, %rs316}, %r715;
	// begin inline asm
	{  cvt.f32.f16 %f205, %rs314;}

	// end inline asm
	add.f32 	%f206, %f205, %f72;
	// begin inline asm
	{  cvt.rn.f16.f32 %rs315, %f206;}

	// end inline asm
	// begin inline asm
	{  cvt.f32.f16 %f207, %rs316;}

	// end inline asm
	add.f32 	%f208, %f207, %f75;
	// begin inline asm
	{  cvt.rn.f16.f32 %rs317, %f208;}

	// end inline asm
	mov.b32 	{%rs318, %rs320}, %r716;
	// begin inline asm
	{  cvt.f32.f16 %f209, %rs318;}

	// end inline asm
	add.f32 	%f210, %f209, %f72;
	// begin inline asm
	{  cvt.rn.f16.f32 %rs319, %f210;}

	// end inline asm
	// begin inline asm
	{  cvt.f32.f16 %f211, %rs320;}

	// end inline asm
	add.f32 	%f212, %f211, %f75;
	// begin inline asm
	{  cvt.rn.f16.f32 %rs321, %f212;}

	// end inline asm
	mov.b32 	{%rs322, %rs324}, %r721;
	// begin inline asm
	{  cvt.f32.f16 %f213, %rs322;}

	// end inline asm
	add.f32 	%f214, %f213, %f82;
	// begin inline asm
	{  cvt.rn.f16.f32 %rs323, %f214;}

	// end inline asm
	// begin inline asm
	{  cvt.f32.f16 %f215, %rs324;}

	// end inline asm
	add.f32 	%f216, %f215, %f85;
	// begin inline asm
	{  cvt.rn.f16.f32 %rs325, %f216;}

	// end inline asm
	mov.b32 	{%rs326, %rs328}, %r722;
	// begin inline asm
	{  cvt.f32.f16 %f217, %rs326;}

	// end inline asm
	add.f32 	%f218, %f217, %f82;
	// begin inline asm
	{  cvt.rn.f16.f32 %rs327, %f218;}

	// end inline asm
	// begin inline asm
	{  cvt.f32.f16 %f219, %rs328;}

	// end inline asm
	add.f32 	%f220, %f219, %f85;
	// begin inline asm
	{  cvt.rn.f16.f32 %rs329, %f220;}

	// end inline asm
	mov.b32 	{%rs330, %rs332}, %r723;
	// begin inline asm
	{  cvt.f32.f16 %f221, %rs330;}

	// end inline asm
	add.f32 	%f222, %f221, %f92;
	// begin inline asm
	{  cvt.rn.f16.f32 %rs331, %f222;}

	// end inline asm
	// begin inline asm
	{  cvt.f32.f16 %f223, %rs332;}

	// end inline asm
	add.f32 	%f224, %f223, %f95;
	// begin inline asm
	{  cvt.rn.f16.f32 %rs333, %f224;}

	// end inline asm
	mov.b32 	{%rs334, %rs336}, %r724;
	// begin inline asm
	{  cvt.f32.f16 %f225, %rs334;}

	// end inline asm
	add.f32 	%f226, %f225, %f92;
	// begin inline asm
	{  cvt.rn.f16.f32 %rs335, %f226;}

	// end inline asm
	// begin inline asm
	{  cvt.f32.f16 %f227, %rs336;}

	// end inline asm
	add.f32 	%f228, %f227, %f95;
	// begin inline asm
	{  cvt.rn.f16.f32 %rs337, %f228;}

	// end inline asm
	mov.b32 	{%rs338, %rs340}, %r729;
	// begin inline asm
	{  cvt.f32.f16 %f229, %rs338;}

	// end inline asm
	add.f32 	%f230, %f229, %f22;
	// begin inline asm
	{  cvt.rn.f16.f32 %rs339, %f230;}

	// end inline asm
	// begin inline asm
	{  cvt.f32.f16 %f231, %rs340;}

	// end inline asm
	add.f32 	%f232, %f231, %f25;
	// begin inline asm
	{  cvt.rn.f16.f32 %rs341, %f232;}

	// end inline asm
	mov.b32 	{%rs342, %rs344}, %r730;
	// begin inline asm
	{  cvt.f32.f16 %f233, %rs342;}

	// end inline asm
	add.f32 	%f234, %f233, %f22;
	// begin inline asm
	{  cvt.rn.f16.f32 %rs343, %f234;}

	// end inline asm
	// begin inline asm
	{  cvt.f32.f16 %f235, %rs344;}

	// end inline asm
	add.f32 	%f236, %f235, %f25;
	// begin inline asm
	{  cvt.rn.f16.f32 %rs345, %f236;}

	// end inline asm
	mov.b32 	{%rs346, %rs348}, %r731;
	// begin inline asm
	{  cvt.f32.f16 %f237, %rs346;}

	// end inline asm
	add.f32 	%f238, %f237, %f32;
	// begin inline asm
	{  cvt.rn.f16.f32 %rs347, %f238;}

	// end inline asm
	// begin inline asm
	{  cvt.f32.f16 %f239, %rs348;}

	// end inline asm
	add.f32 	%f240, %f239, %f35;
	// begin inline asm
	{  cvt.rn.f16.f32 %rs349, %f240;}

	// end inline asm
	mov.b32 	{%rs350, %rs352}, %r732;
	// begin inline asm
	{  cvt.f32.f16 %f241, %rs350;}

	// end inline asm
	add.f32 	%f242, %f241, %f32;
	// begin inline asm
	{  cvt.rn.f16.f32 %rs351, %f242;}

	// end inline asm
	// begin inline asm
	{  cvt.f32.f16 %f243, %rs352;}

	// end inline asm
	add.f32 	%f244, %f243, %f35;
	// begin inline asm
	{  cvt.rn.f16.f32 %rs353, %f244;}

	// end inline asm
	mov.b32 	{%rs354, %rs356}, %r737;
	// begin inline asm
	{  cvt.f32.f16 %f245, %rs354;}

	// end inline asm
	add.f32 	%f246, %f245, %f42;
	// begin inline asm
	{  cvt.rn.f16.f32 %rs355, %f246;}

	// end inline asm
	// begin inline asm
	{  cvt.f32.f16 %f247, %rs356;}

	// end inline asm
	add.f32 	%f248, %f247, %f45;
	// begin inline asm
	{  cvt.rn.f16.f32 %rs357, %f248;}

	// end inline asm
	mov.b32 	{%rs358, %rs360}, %r738;
	// begin inline asm
	{  cvt.f32.f16 %f249, %rs358;}

	// end inline asm
	add.f32 	%f250, %f249, %f42;
	// begin inline asm
	{  cvt.rn.f16.f32 %rs359, %f250;}

	// end inline asm
	// begin inline asm
	{  cvt.f32.f16 %f251, %rs360;}

	// end inline asm
	add.f32 	%f252, %f251, %f45;
	// begin inline asm
	{  cvt.rn.f16.f32 %rs361, %f252;}

	// end inline asm
	mov.b32 	{%rs362, %rs364}, %r739;
	// begin inline asm
	{  cvt.f32.f16 %f253, %rs362;}

	// end inline asm
	add.f32 	%f254, %f253, %f52;
	// begin inline asm
	{  cvt.rn.f16.f32 %rs363, %f254;}

	// end inline asm
	// begin inline asm
	{  cvt.f32.f16 %f255, %rs364;}

	// end inline asm
	add.f32 	%f256, %f255, %f55;
	// begin inline asm
	{  cvt.rn.f16.f32 %rs365, %f256;}

	// end inline asm
	mov.b32 	{%rs366, %rs368}, %r740;
	// begin inline asm
	{  cvt.f32.f16 %f257, %rs366;}

	// end inline asm
	add.f32 	%f258, %f257, %f52;
	// begin inline asm
	{  cvt.rn.f16.f32 %rs367, %f258;}

	// end inline asm
	// begin inline asm
	{  cvt.f32.f16 %f259, %rs368;}

	// end inline asm
	add.f32 	%f260, %f259, %f55;
	// begin inline asm
	{  cvt.rn.f16.f32 %rs369, %f260;}

	// end inline asm
	mov.b32 	{%rs370, %rs372}, %r745;
	// begin inline asm
	{  cvt.f32.f16 %f261, %rs370;}

	// end inline asm
	add.f32 	%f262, %f261, %f62;
	// begin inline asm
	{  cvt.rn.f16.f32 %rs371, %f262;}

	// end inline asm
	// begin inline asm
	{  cvt.f32.f16 %f263, %rs372;}

	// end inline asm
	add.f32 	%f264, %f263, %f65;
	// begin inline asm
	{  cvt.rn.f16.f32 %rs373, %f264;}

	// end inline asm
	mov.b32 	{%rs374, %rs376}, %r746;
	// begin inline asm
	{  cvt.f32.f16 %f265, %rs374;}

	// end inline asm
	add.f32 	%f266, %f265, %f62;
	// begin inline asm
	{  cvt.rn.f16.f32 %rs375, %f266;}

	// end inline asm
	// begin inline asm
	{  cvt.f32.f16 %f267, %rs376;}

	// end inline asm
	add.f32 	%f268, %f267, %f65;
	// begin inline asm
	{  cvt.rn.f16.f32 %rs377, %f268;}

	// end inline asm
	mov.b32 	{%rs378, %rs380}, %r747;
	// begin inline asm
	{  cvt.f32.f16 %f269, %rs378;}

	// end inline asm
	add.f32 	%f270, %f269, %f72;
	// begin inline asm
	{  cvt.rn.f16.f32 %rs379, %f270;}

	// end inline asm
	// begin inline asm
	{  cvt.f32.f16 %f271, %rs380;}

	// end inline asm
	add.f32 	%f272, %f271, %f75;
	// begin inline asm
	{  cvt.rn.f16.f32 %rs381, %f272;}

	// end inline asm
	mov.b32 	{%rs382, %rs384}, %r748;
	// begin inline asm
	{  cvt.f32.f16 %f273, %rs382;}

	// end inline asm
	add.f32 	%f274, %f273, %f72;
	// begin inline asm
	{  cvt.rn.f16.f32 %rs383, %f274;}

	// end inline asm
	// begin inline asm
	{  cvt.f32.f16 %f275, %rs384;}

	// end inline asm
	add.f32 	%f276, %f275, %f75;
	// begin inline asm
	{  cvt.rn.f16.f32 %rs385, %f276;}

	// end inline asm
	mov.b32 	{%rs386, %rs388}, %r753;
	// begin inline asm
	{  cvt.f32.f16 %f277, %rs386;}

	// end inline asm
	add.f32 	%f278, %f277, %f82;
	// begin inline asm
	{  cvt.rn.f16.f32 %rs387, %f278;}

	// end inline asm
	// begin inline asm
	{  cvt.f32.f16 %f279, %rs388;}

	// end inline asm
	add.f32 	%f280, %f279, %f85;
	// begin inline asm
	{  cvt.rn.f16.f32 %rs389, %f280;}

	// end inline asm
	mov.b32 	{%rs390, %rs392}, %r754;
	// begin inline asm
	{  cvt.f32.f16 %f281, %rs390;}

	// end inline asm
	add.f32 	%f282, %f281, %f82;
	// begin inline asm
	{  cvt.rn.f16.f32 %rs391, %f282;}

	// end inline asm
	// begin inline asm
	{  cvt.f32.f16 %f283, %rs392;}

	// end inline asm
	add.f32 	%f284, %f283, %f85;
	// begin inline asm
	{  cvt.rn.f16.f32 %rs393, %f284;}

	// end inline asm
	mov.b32 	{%rs394, %rs396}, %r755;
	// begin inline asm
	{  cvt.f32.f16 %f285, %rs394;}

	// end inline asm
	add.f32 	%f286, %f285, %f92;
	// begin inline asm
	{  cvt.rn.f16.f32 %rs395, %f286;}

	// end inline asm
	// begin inline asm
	{  cvt.f32.f16 %f287, %rs396;}

	// end inline asm
	add.f32 	%f288, %f287, %f95;
	// begin inline asm
	{  cvt.rn.f16.f32 %rs397, %f288;}

	// end inline asm
	mov.b32 	{%rs398, %rs400}, %r756;
	// begin inline asm
	{  cvt.f32.f16 %f289, %rs398;}

	// end inline asm
	add.f32 	%f290, %f289, %f92;
	// begin inline asm
	{  cvt.rn.f16.f32 %rs399, %f290;}

	// end inline asm
	// begin inline asm
	{  cvt.f32.f16 %f291, %rs400;}

	// end inline asm
	add.f32 	%f292, %f291, %f95;
	// begin inline asm
	{  cvt.rn.f16.f32 %rs401, %f292;}

	// end inline asm
	and.b64  	%rd92, %rd91, 960;
	mov.u32 	%r760, %ctaid.y;
	shl.b32 	%r761, %r760, 7;
	cvt.u64.u32 	%rd93, %r761;
	add.s64 	%rd94, %rd92, %rd93;
	mul.wide.u32 	%rd95, %r475, 2;
	and.b64  	%rd96, %rd95, 64;
	mov.u32 	%r762, %ctaid.z;
	mov.u32 	%r763, %nctaid.x;
	mov.u32 	%r764, %ctaid.x;
	mad.lo.s32 	%r765, %r762, %r763, %r764;
	mul.wide.u32 	%rd97, %r765, 128;
	or.b64  	%rd98, %rd97, %rd96;
	setp.ge.u64 	%p31, %rd94, %rd178;
	setp.ge.u64 	%p32, %rd98, %rd190;
	or.pred  	%p33, %p31, %p32;
	@%p33 bra 	$L__BB1_27;
	ld.param.u64 	%rd191, [_Z11m128n128k32P6__halfS0_S0_S0_mmm_param_5];
	ld.param.u64 	%rd170, [_Z11m128n128k32P6__halfS0_S0_S0_mmm_param_2];
	mov.b32 	%r766, {%rs147, %rs149};
	mov.b32 	%r767, {%rs142, %rs145};
	mov.b32 	%r768, {%rs137, %rs139};
	mov.b32 	%r769, {%rs132, %rs135};
	cvta.to.global.u64 	%rd99, %rd170;
	mov.u32 	%r770, %tid.x;
	cvt.u64.u32 	%rd100, %r770;
	and.b64  	%rd101, %rd100, 960;
	mov.u32 	%r771, %ctaid.y;
	shl.b32 	%r772, %r771, 7;
	cvt.u64.u32 	%rd102, %r772;
	add.s64 	%rd103, %rd101, %rd102;
	mad.lo.s64 	%rd104, %rd103, %rd191, %rd98;
	shl.b64 	%rd105, %rd104, 1;
	add.s64 	%rd106, %rd99, %rd105;
	cvt.u32.u64 	%r773, %rd191;
	wmma.store.d.sync.aligned.row.m16n16k16.global.f16 	[%rd106], {%r769, %r768, %r767, %r766}, %r773;
$L__BB1_27:
	ld.param.u64 	%rd179, [_Z11m128n128k32P6__halfS0_S0_S0_mmm_param_4];
	mov.u32 	%r774, %tid.x;
	cvt.u64.u32 	%rd107, %r774;
	and.b64  	%rd108, %rd107, 960;
	mov.u32 	%r775, %ctaid.y;
	shl.b32 	%r776, %r775, 7;
	cvt.u64.u32 	%rd109, %r776;
	add.s64 	%rd110, %rd108, %rd109;
	setp.ge.u64 	%p34, %rd110, %rd179;
	@%p34 bra 	$L__BB1_34;
	ld.param.u64 	%rd192, [_Z11m128n128k32P6__halfS0_S0_S0_mmm_param_5];
	add.s64 	%rd111, %rd98, 16;
	setp.ge.u64 	%p35, %rd111, %rd192;
	@%p35 bra 	$L__BB1_30;
	ld.param.u64 	%rd193, [_Z11m128n128k32P6__halfS0_S0_S0_mmm_param_5];
	ld.param.u64 	%rd171, [_Z11m128n128k32P6__halfS0_S0_S0_mmm_param_2];
	cvta.to.global.u64 	%rd112, %rd171;
	mov.u32 	%r777, %tid.x;
	cvt.u64.u32 	%rd113, %r777;
	and.b64  	%rd114, %rd113, 960;
	mov.u32 	%r778, %ctaid.y;
	shl.b32 	%r779, %r778, 7;
	cvt.u64.u32 	%rd115, %r779;
	add.s64 	%rd116, %rd114, %rd115;
	mad.lo.s64 	%rd117, %rd116, %rd193, %rd98;
	shl.b64 	%rd118, %rd117, 1;
	add.s64 	%rd119, %rd112, %rd118;
	add.s64 	%rd120, %rd119, 32;
	mov.b32 	%r780, {%rs167, %rs169};
	mov.b32 	%r781, {%rs162, %rs165};
	mov.b32 	%r782, {%rs157, %rs159};
	mov.b32 	%r783, {%rs152, %rs155};
	cvt.u32.u64 	%r784, %rd193;
	wmma.store.d.sync.aligned.row.m16n16k16.global.f16 	[%rd120], {%r783, %r782, %r781, %r780}, %r784;
$L__BB1_30:
	ld.param.u64 	%rd194, [_Z11m128n128k32P6__halfS0_S0_S0_mmm_param_5];
	add.s64 	%rd121, %rd98, 32;
	setp.ge.u64 	%p36, %rd121, %rd194;
	@%p36 bra 	$L__BB1_32;
	ld.param.u64 	%rd195, [_Z11m128n128k32P6__halfS0_S0_S0_mmm_param_5];
	ld.param.u64 	%rd172, [_Z11m128n128k32P6__halfS0_S0_S0_mmm_param_2];
	cvta.to.global.u64 	%rd122, %rd172;
	mov.u32 	%r785, %tid.x;
	cvt.u64.u32 	%rd123, %r785;
	and.b64  	%rd124, %rd123, 960;
	mov.u32 	%r786, %ctaid.y;
	shl.b32 	%r787, %r786, 7;
	cvt.u64.u32 	%rd125, %r787;
	add.s64 	%rd126, %rd124, %rd125;
	mad.lo.s64 	%rd127, %rd126, %rd195, %rd98;
	shl.b64 	%rd128, %rd127, 1;
	add.s64 	%rd129, %rd122, %rd128;
	add.s64 	%rd130, %rd129, 64;
	mov.b32 	%r788, {%rs187, %rs189};
	mov.b32 	%r789, {%rs182, %rs185};
	mov.b32 	%r790, {%rs177, %rs179};
	mov.b32 	%r791, {%rs172, %rs175};
	cvt.u32.u64 	%r792, %rd195;
	wmma.store.d.sync.aligned.row.m16n16k16.global.f16 	[%rd130], {%r791, %r790, %r789, %r788}, %r792;
$L__BB1_32:
	ld.param.u64 	%rd196, [_Z11m128n128k32P6__halfS0_S0_S0_mmm_param_5];
	add.s64 	%rd131, %rd98, 48;
	setp.ge.u64 	%p37, %rd131, %rd196;
	@%p37 bra 	$L__BB1_34;
	ld.param.u64 	%rd197, [_Z11m128n128k32P6__halfS0_S0_S0_mmm_param_5];
	ld.param.u64 	%rd173, [_Z11m128n128k32P6__halfS0_S0_S0_mmm_param_2];
	cvta.to.global.u64 	%rd132, %rd173;
	mov.u32 	%r793, %tid.x;
	cvt.u64.u32 	%rd133, %r793;
	and.b64  	%rd134, %rd133, 960;
	mov.u32 	%r794, %ctaid.y;
	shl.b32 	%r795, %r794, 7;
	cvt.u64.u32 	%rd135, %r795;
	add.s64 	%rd136, %rd134, %rd135;
	mad.lo.s64 	%rd137, %rd136, %rd197, %rd98;
	shl.b64 	%rd138, %rd137, 1;
	add.s64 	%rd139, %rd132, %rd138;
	add.s64 	%rd140, %rd139, 96;
	mov.b32 	%r796, {%rs207, %rs209};
	mov.b32 	%r797, {%rs202, %rs205};
	mov.b32 	%r798, {%rs197, %rs199};
	mov.b32 	%r799, {%rs192, %rs195};
	cvt.u32.u64 	%r800, %rd197;
	wmma.store.d.sync.aligned.row.m16n16k16.global.f16 	[%rd140], {%r799, %r798, %r797, %r796}, %r800;
$L__BB1_34:
	ld.param.u64 	%rd198, [_Z11m128n128k32P6__halfS0_S0_S0_mmm_param_5];
	ld.param.u64 	%rd180, [_Z11m128n128k32P6__halfS0_S0_S0_mmm_param_4];
	ld.param.u64 	%rd174, [_Z11m128n128k32P6__halfS0_S0_S0_mmm_param_2];
	cvt.u32.u64 	%r203, %rd198;
	setp.ge.u64 	%p38, %rd98, %rd198;
	mov.u32 	%r801, %tid.x;
	cvt.u64.u32 	%rd141, %r801;
	and.b64  	%rd142, %rd141, 960;
	mov.u32 	%r802, %ctaid.y;
	shl.b32 	%r803, %r802, 7;
	cvt.u64.u32 	%rd143, %r803;
	add.s64 	%rd43, %rd142, %rd143;
	or.b64  	%rd44, %rd43, 16;
	setp.ge.u64 	%p39, %rd44, %rd180;
	shl.b64 	%rd45, %rd198, 4;
	cvta.to.global.u64 	%rd144, %rd174;
	mad.lo.s64 	%rd145, %rd43, %rd198, %rd98;
	shl.b64 	%rd146, %rd145, 1;
	add.s64 	%rd46, %rd144, %rd146;
	shl.b64 	%rd147, %rd198, 5;
	add.s64 	%rd47, %rd46, %rd147;
	or.pred  	%p40, %p39, %p38;
	@%p40 bra 	$L__BB1_36;
	mov.b32 	%r804, {%rs223, %rs225};
	mov.b32 	%r805, {%rs219, %rs221};
	mov.b32 	%r806, {%rs215, %rs217};
	mov.b32 	%r807, {%rs211, %rs213};
	wmma.store.d.sync.aligned.row.m16n16k16.global.f16 	[%rd47], {%r807, %r806, %r805, %r804}, %r203;
$L__BB1_36:
	ld.param.u64 	%rd181, [_Z11m128n128k32P6__halfS0_S0_S0_mmm_param_4];
	setp.ge.u64 	%p41, %rd44, %rd181;
	@%p41 bra 	$L__BB1_43;
	ld.param.u64 	%rd199, [_Z11m128n128k32P6__halfS0_S0_S0_mmm_param_5];
	add.s64 	%rd148, %rd98, 16;
	setp.ge.u64 	%p42, %rd148, %rd199;
	@%p42 bra 	$L__BB1_39;
	add.s64 	%rd149, %rd47, 32;
	mov.b32 	%r808, {%rs239, %rs241};
	mov.b32 	%r809, {%rs235, %rs237};
	mov.b32 	%r810, {%rs231, %rs233};
	mov.b32 	%r811, {%rs227, %rs229};
	wmma.store.d.sync.aligned.row.m16n16k16.global.f16 	[%rd149], {%r811, %r810, %r809, %r808}, %r203;
$L__BB1_39:
	ld.param.u64 	%rd200, [_Z11m128n128k32P6__halfS0_S0_S0_mmm_param_5];
	add.s64 	%rd150, %rd98, 32;
	setp.ge.u64 	%p43, %rd150, %rd200;
	@%p43 bra 	$L__BB1_41;
	add.s64 	%rd151, %rd47, 64;
	mov.b32 	%r812, {%rs255, %rs257};
	mov.b32 	%r813, {%rs251, %rs253};
	mov.b32 	%r814, {%rs247, %rs249};
	mov.b32 	%r815, {%rs243, %rs245};
	wmma.store.d.sync.aligned.row.m16n16k16.global.f16 	[%rd151], {%r815, %r814, %r813, %r812}, %r203;
$L__BB1_41:
	ld.param.u64 	%rd201, [_Z11m128n128k32P6__halfS0_S0_S0_mmm_param_5];
	add.s64 	%rd152, %rd98, 48;
	setp.ge.u64 	%p44, %rd152, %rd201;
	@%p44 bra 	$L__BB1_43;
	add.s64 	%rd153, %rd47, 96;
	mov.b32 	%r816, {%rs271, %rs273};
	mov.b32 	%r817, {%rs267, %rs269};
	mov.b32 	%r818, {%rs263, %rs265};
	mov.b32 	%r819, {%rs259, %rs261};
	wmma.store.d.sync.aligned.row.m16n16k16.global.f16 	[%rd153], {%r819, %r818, %r817, %r816}, %r203;
$L__BB1_43:
	ld.param.u64 	%rd202, [_Z11m128n128k32P6__halfS0_S0_S0_mmm_param_5];
	ld.param.u64 	%rd182, [_Z11m128n128k32P6__halfS0_S0_S0_mmm_param_4];
	setp.ge.u64 	%p45, %rd98, %rd202;
	add.s64 	%rd48, %rd43, 32;
	setp.ge.u64 	%p46, %rd48, %rd182;
	shl.b64 	%rd154, %rd202, 6;
	add.s64 	%rd49, %rd46, %rd154;
	or.pred  	%p47, %p46, %p45;
	@%p47 bra 	$L__BB1_45;
	mov.b32 	%r820, {%rs287, %rs289};
	mov.b32 	%r821, {%rs283, %rs285};
	mov.b32 	%r822, {%rs279, %rs281};
	mov.b32 	%r823, {%rs275, %rs277};
	wmma.store.d.sync.aligned.row.m16n16k16.global.f16 	[%rd49], {%r823, %r822, %r821, %r820}, %r203;
$L__BB1_45:
	ld.param.u64 	%rd183, [_Z11m128n128k32P6__halfS0_S0_S0_mmm_param_4];
	setp.ge.u64 	%p48, %rd48, %rd183;
	@%p48 bra 	$L__BB1_52;
	ld.param.u64 	%rd203, [_Z11m128n128k32P6__halfS0_S0_S0_mmm_param_5];
	add.s64 	%rd155, %rd98, 16;
	setp.ge.u64 	%p49, %rd155, %rd203;
	@%p49 bra 	$L__BB1_48;
	add.s64 	%rd156, %rd49, 32;
	mov.b32 	%r824, {%rs303, %rs305};
	mov.b32 	%r825, {%rs299, %rs301};
	mov.b32 	%r826, {%rs295, %rs297};
	mov.b32 	%r827, {%rs291, %rs293};
	wmma.store.d.sync.aligned.row.m16n16k16.global.f16 	[%rd156], {%r827, %r826, %r825, %r824}, %r203;
$L__BB1_48:
	ld.param.u64 	%rd204, [_Z11m128n128k32P6__halfS0_S0_S0_mmm_param_5];
	add.s64 	%rd157, %rd98, 32;
	setp.ge.u64 	%p50, %rd157, %rd204;
	@%p50 bra 	$L__BB1_50;
	add.s64 	%rd158, %rd49, 64;
	mov.b32 	%r828, {%rs319, %rs321};
	mov.b32 	%r829, {%rs315, %rs317};
	mov.b32 	%r830, {%rs311, %rs313};
	mov.b32 	%r831, {%rs307, %rs309};
	wmma.store.d.sync.aligned.row.m16n16k16.global.f16 	[%rd158], {%r831, %r830, %r829, %r828}, %r203;
$L__BB1_50:
	ld.param.u64 	%rd205, [_Z11m128n128k32P6__halfS0_S0_S0_mmm_param_5];
	add.s64 	%rd159, %rd98, 48;
	setp.ge.u64 	%p51, %rd159, %rd205;
	@%p51 bra 	$L__BB1_52;
	add.s64 	%rd160, %rd49, 96;
	mov.b32 	%r832, {%rs335, %rs337};
	mov.b32 	%r833, {%rs331, %rs333};
	mov.b32 	%r834, {%rs327, %rs329};
	mov.b32 	%r835, {%rs323, %rs325};
	wmma.store.d.sync.aligned.row.m16n16k16.global.f16 	[%rd160], {%r835, %r834, %r833, %r832}, %r203;
$L__BB1_52:
	ld.param.u64 	%rd206, [_Z11m128n128k32P6__halfS0_S0_S0_mmm_param_5];
	ld.param.u64 	%rd184, [_Z11m128n128k32P6__halfS0_S0_S0_mmm_param_4];
	setp.ge.u64 	%p52, %rd98, %rd206;
	add.s64 	%rd50, %rd43, 48;
	setp.ge.u64 	%p53, %rd50, %rd184;
	shl.b64 	%rd161, %rd45, 1;
	add.s64 	%rd51, %rd49, %rd161;
	or.pred  	%p54, %p53, %p52;
	@%p54 bra 	$L__BB1_54;
	mov.b32 	%r836, {%rs351, %rs353};
	mov.b32 	%r837, {%rs347, %rs349};
	mov.b32 	%r838, {%rs343, %rs345};
	mov.b32 	%r839, {%rs339, %rs341};
	wmma.store.d.sync.aligned.row.m16n16k16.global.f16 	[%rd51], {%r839, %r838, %r837, %r836}, %r203;
$L__BB1_54:
	ld.param.u64 	%rd185, [_Z11m128n128k32P6__halfS0_S0_S0_mmm_param_4];
	setp.ge.u64 	%p55, %rd50, %rd185;
	@%p55 bra 	$L__BB1_61;
	ld.param.u64 	%rd207, [_Z11m128n128k32P6__halfS0_S0_S0_mmm_param_5];
	add.s64 	%rd162, %rd98, 16;
	setp.ge.u64 	%p56, %rd162, %rd207;
	@%p56 bra 	$L__BB1_57;
	add.s64 	%rd163, %rd51, 32;
	mov.b32 	%r840, {%rs367, %rs369};
	mov.b32 	%r841, {%rs363, %rs365};
	mov.b32 	%r842, {%rs359, %rs361};
	mov.b32 	%r843, {%rs355, %rs357};
	wmma.store.d.sync.aligned.row.m16n16k16.global.f16 	[%rd163], {%r843, %r842, %r841, %r840}, %r203;
$L__BB1_57:
	ld.param.u64 	%rd208, [_Z11m128n128k32P6__halfS0_S0_S0_mmm_param_5];
	add.s64 	%rd164, %rd98, 32;
	setp.ge.u64 	%p57, %rd164, %rd208;
	@%p57 bra 	$L__BB1_59;
	add.s64 	%rd165, %rd51, 64;
	mov.b32 	%r844, {%rs383, %rs385};
	mov.b32 	%r845, {%rs379, %rs381};
	mov.b32 	%r846, {%rs375, %rs377};
	mov.b32 	%r847, {%rs371, %rs373};
	wmma.store.d.sync.aligned.row.m16n16k16.global.f16 	[%rd165], {%r847, %r846, %r845, %r844}, %r203;
$L__BB1_59:
	ld.param.u64 	%rd209, [_Z11m128n128k32P6__halfS0_S0_S0_mmm_param_5];
	add.s64 	%rd166, %rd98, 48;
	setp.ge.u64 	%p58, %rd166, %rd209;
	@%p58 bra 	$L__BB1_61;
	add.s64 	%rd167, %rd51, 96;
	mov.b32 	%r848, {%rs399, %rs401};
	mov.b32 	%r849, {%rs395, %rs397};
	mov.b32 	%r850, {%rs391, %rs393};
	mov.b32 	%r851, {%rs387, %rs389};
	wmma.store.d.sync.aligned.row.m16n16k16.global.f16 	[%rd167], {%r851, %r850, %r849, %r848}, %r203;
$L__BB1_61:
	ret;

}
	// .globl	_Z10m256n64k32P6__halfS0_S0_S0_iii
.visible .entry _Z10m256n64k32P6__halfS0_S0_S0_iii(
	.param .u64 .ptr .align 1 _Z10m256n64k32P6__halfS0_S0_S0_iii_param_0,
	.param .u64 .ptr .align 1 _Z10m256n64k32P6__halfS0_S0_S0_iii_param_1,
	.param .u64 .ptr .align 1 _Z10m256n64k32P6__halfS0_S0_S0_iii_param_2,
	.param .u64 .ptr .align 1 _Z10m256n64k32P6__halfS0_S0_S0_iii_param_3,
	.param .u32 _Z10m256n64k32P6__halfS0_S0_S0_iii_param_4,
	.param .u32 _Z10m256n64k32P6__halfS0_S0_S0_iii_param_5,
	.param .u32 _Z10m256n64k32P6__halfS0_S0_S0_iii_param_6
)
{
	.reg .pred 	%p<4>;
	.reg .b16 	%rs<290>;
	.reg .b32 	%r<759>;
	.reg .b32 	%f<333>;
	.reg .b64 	%rd<62>;
	.reg .b64 	%fd<2>;
	// demoted variable
	.shared .align 2 .b8 _ZZ10m256n64k32P6__halfS0_S0_S0_iiiE3s_a[20480];
	// demoted variable
	.shared .align 2 .b8 _ZZ10m256n64k32P6__halfS0_S0_S0_iiiE3s_b[4608];
	// demoted variable
	.shared .align 2 .b8 _ZZ10m256n64k32P6__halfS0_S0_S0_iiiE3s_v[128];
	ld.param.u64 	%rd5, [_Z10m256n64k32P6__halfS0_S0_S0_iii_param_0];
	ld.param.u64 	%rd8, [_Z10m256n64k32P6__halfS0_S0_S0_iii_param_3];
	ld.param.u32 	%r292, [_Z10m256n64k32P6__halfS0_S0_S0_iii_param_6];
	cvta.to.global.u64 	%rd1, %rd5;
	mov.u32 	%r293, %ctaid.x;
	mov.u32 	%r294, %ctaid.y;
	mov.u32 	%r1, %tid.x;
	mov.f64 	%fd1, 0d0000000000000000;
	// begin inline asm
	{  cvt.rn.f16.f64 %rs1, %fd1;}

	// end inline asm
	mov.b32 	%r695, {%rs1, %rs1};
	shl.b32 	%r3, %r1, 3;
	and.b32  	%r4, %r3, 56;
	shl.b32 	%r5, %r294, 8;
	shl.b32 	%r295, %r293, 6;
	or.b32  	%r6, %r4, %r295;
	setp.gt.u32 	%p1, %r1, 7;
	@%p1 bra 	$L__BB2_2;
	cvta.to.global.u64 	%rd9, %rd8;
	shl.b32 	%r296, %r4, 1;
	mov.u32 	%r297, _ZZ10m256n64k32P6__halfS0_S0_S0_iiiE3s_v;
	add.s32 	%r298, %r297, %r296;
	mul.wide.u32 	%rd10, %r6, 2;
	add.s64 	%rd11, %rd9, %rd10;
	ld.global.nc.v4.f32 	{%f1, %f2, %f3, %f4}, [%rd11];
	st.shared.v4.f32 	[%r298], {%f1, %f2, %f3, %f4};
$L__BB2_2:
	setp.lt.s32 	%p2, %r292, 32;
	mov.u32 	%r696, %r695;
	mov.u32 	%r697, %r695;
	mov.u32 	%r698, %r695;
	mov.u32 	%r699, %r695;
	mov.u32 	%r700, %r695;
	mov.u32 	%r701, %r695;
	mov.u32 	%r702, %r695;
	mov.u32 	%r703, %r695;
	mov.u32 	%r704, %r695;
	mov.u32 	%r705, %r695;
	mov.u32 	%r706, %r695;
	mov.u32 	%r707, %r695;
	mov.u32 	%r708, %r695;
	mov.u32 	%r709, %r695;
	mov.u32 	%r710, %r695;
	mov.u32 	%r711, %r695;
	mov.u32 	%r712, %r695;
	mov.u32 	%r713, %r695;
	mov.u32 	%r714, %r695;
	mov.u32 	%r715, %r695;
	mov.u32 	%r716, %r695;
	mov.u32 	%r717, %r695;
	mov.u32 	%r718, %r695;
	mov.u32 	%r719, %r695;
	mov.u32 	%r720, %r695;
	mov.u32 	%r721, %r695;
	mov.u32 	%r722, %r695;
	mov.u32 	%r723, %r695;
	mov.u32 	%r724, %r695;
	mov.u32 	%r725, %r695;
	mov.u32 	%r726, %r695;
	mov.u32 	%r727, %r695;
	mov.u32 	%r728, %r695;
	mov.u32 	%r729, %r695;
	mov.u32 	%r730, %r695;
	mov.u32 	%r731, %r695;
	mov.u32 	%r732, %r695;
	mov.u32 	%r733, %r695;
	mov.u32 	%r734, %r695;
	mov.u32 	%r735, %r695;
	mov.u32 	%r736, %r695;
	mov.u32 	%r737, %r695;
	mov.u32 	%r738, %r695;
	mov.u32 	%r739, %r695;
	mov.u32 	%r740, %r695;
	mov.u32 	%r741, %r695;
	mov.u32 	%r742, %r695;
	mov.u32 	%r743, %r695;
	mov.u32 	%r744, %r695;
	mov.u32 	%r745, %r695;
	mov.u32 	%r746, %r695;
	mov.u32 	%r747, %r695;
	mov.u32 	%r748, %r695;
	mov.u32 	%r749, %r695;
	mov.u32 	%r750, %r695;
	mov.u32 	%r751, %r695;
	mov.u32 	%r752, %r695;
	mov.u32 	%r753, %r695;
	mov.u32 	%r754, %r695;
	mov.u32 	%r755, %r695;
	mov.u32 	%r756, %r695;
	mov.u32 	%r757, %r695;
	mov.u32 	%r758, %r695;
	@%p2 bra 	$L__BB2_5;
	ld.param.u32 	%r619, [_Z10m256n64k32P6__halfS0_S0_S0_iii_param_5];
	shl.b32 	%r299, %r1, 1;
	and.b32  	%r300, %r299, 2040;
	and.b32  	%r301, %r3, 24;
	shr.u32 	%r302, %r1, 2;
	and.b32  	%r303, %r302, 254;
	add.s32 	%r304, %r5, %r300;
	shr.s32 	%r305, %r292, 31;
	shr.u32 	%r306, %r305, 27;
	add.s32 	%r307, %r292, %r306;
	shr.s32 	%r308, %r307, 5;
	neg.s32 	%r694, %r308;
	mad.lo.s32 	%r309, %r292, %r304, %r301;
	mul.wide.u32 	%rd12, %r309, 2;
	add.s64 	%rd61, %rd1, %rd12;
	add.s32 	%r310, %r304, 2;
	mad.lo.s32 	%r692, %r292, %r310, %r301;
	add.s32 	%r311, %r304, 3;
	mad.lo.s32 	%r691, %r292, %r311, %r301;
	add.s32 	%r312, %r304, 4;
	mad.lo.s32 	%r690, %r292, %r312, %r301;
	add.s32 	%r313, %r304, 5;
	mad.lo.s32 	%r689, %r292, %r313, %r301;
	add.s32 	%r314, %r304, 6;
	mad.lo.s32 	%r688, %r292, %r314, %r301;
	add.s32 	%r315, %r304, 7;
	mad.lo.s32 	%r687, %r292, %r315, %r301;
	add.s32 	%r686, %r309, %r292;
	mad.lo.s32 	%r693, %r619, %r303, %r6;
	mov.u32 	%r696, %r695;
	mov.u32 	%r697, %r695;
	mov.u32 	%r698, %r695;
	mov.u32 	%r699, %r695;
	mov.u32 	%r700, %r695;
	mov.u32 	%r701, %r695;
	mov.u32 	%r702, %r695;
	mov.u32 	%r703, %r695;
	mov.u32 	%r704, %r695;
	mov.u32 	%r705, %r695;
	mov.u32 	%r706, %r695;
	mov.u32 	%r707, %r695;
	mov.u32 	%r708, %r695;
	mov.u32 	%r709, %r695;
	mov.u32 	%r710, %r695;
	mov.u32 	%r711, %r695;
	mov.u32 	%r712, %r695;
	mov.u32 	%r713, %r695;
	mov.u32 	%r714, %r695;
	mov.u32 	%r715, %r695;
	mov.u32 	%r716, %r695;
	mov.u32 	%r717, %r695;
	mov.u32 	%r718, %r695;
	mov.u32 	%r719, %r695;
	mov.u32 	%r720, %r695;
	mov.u32 	%r721, %r695;
	mov.u32 	%r722, %r695;
	mov.u32 	%r723, %r695;
	mov.u32 	%r724, %r695;
	mov.u32 	%r725, %r695;
	mov.u32 	%r726, %r695;
	mov.u32 	%r727, %r695;
	mov.u32 	%r728, %r695;
	mov.u32 	%r729, %r695;
	mov.u32 	%r730, %r695;
	mov.u32 	%r731, %r695;
	mov.u32 	%r732, %r695;
	mov.u32 	%r733, %r695;
	mov.u32 	%r734, %r695;
	mov.u32 	%r735, %r695;
	mov.u32 	%r736, %r695;
	mov.u32 	%r737, %r695;
	mov.u32 	%r738, %r695;
	mov.u32 	%r739, %r695;
	mov.u32 	%r740, %r695;
	mov.u32 	%r741, %r695;
	mov.u32 	%r742, %r695;
	mov.u32 	%r743, %r695;
	mov.u32 	%r744, %r695;
	mov.u32 	%r745, %r695;
	mov.u32 	%r746, %r695;
	mov.u32 	%r747, %r695;
	mov.u32 	%r748, %r695;
	mov.u32 	%r749, %r695;
	mov.u32 	%r750, %r695;
	mov.u32 	%r751, %r695;
	mov.u32 	%r752, %r695;
	mov.u32 	%r753, %r695;
	mov.u32 	%r754, %r695;
	mov.u32 	%r755, %r695;
	mov.u32 	%r756, %r695;
	mov.u32 	%r757, %r695;
	mov.u32 	%r758, %r695;
$L__BB2_4:
	ld.param.u32 	%r620, [_Z10m256n64k32P6__halfS0_S0_S0_iii_param_5];
	ld.param.u64 	%rd59, [_Z10m256n64k32P6__halfS0_S0_S0_iii_param_1];
	ld.param.u64 	%rd58, [_Z10m256n64k32P6__halfS0_S0_S0_iii_param_0];
	ld.global.nc.v4.f32 	{%f5, %f6, %f7, %f8}, [%rd61];
	mov.u32 	%r316, %tid.x;
	shl.b32 	%r317, %r316, 1;
	and.b32  	%r318, %r317, 2040;
	mov.u32 	%r319, _ZZ10m256n64k32P6__halfS0_S0_S0_iiiE3s_a;
	mad.lo.s32 	%r320, %r318, 80, %r319;
	shl.b32 	%r321, %r316, 4;
	and.b32  	%r322, %r321, 48;
	add.s32 	%r323, %r320, %r322;
	st.shared.v4.f32 	[%r323], {%f5, %f6, %f7, %f8};
	cvta.to.global.u64 	%rd13, %rd58;
	mul.wide.u32 	%rd14, %r686, 2;
	add.s64 	%rd15, %rd13, %rd14;
	ld.global.nc.v4.f32 	{%f9, %f10, %f11, %f12}, [%rd15];
	st.shared.v4.f32 	[%r323+80], {%f9, %f10, %f11, %f12};
	mul.wide.u32 	%rd16, %r692, 2;
	add.s64 	%rd17, %rd13, %rd16;
	ld.global.nc.v4.f32 	{%f13, %f14, %f15, %f16}, [%rd17];
	st.shared.v4.f32 	[%r323+160], {%f13, %f14, %f15, %f16};
	mul.wide.u32 	%rd18, %r691, 2;
	add.s64 	%rd19, %rd13, %rd18;
	ld.global.nc.v4.f32 	{%f17, %f18, %f19, %f20}, [%rd19];
	st.shared.v4.f32 	[%r323+240], {%f17, %f18, %f19, %f20};
	mul.wide.u32 	%rd20, %r690, 2;
	add.s64 	%rd21, %rd13, %rd20;
	ld.global.nc.v4.f32 	{%f21, %f22, %f23, %f24}, [%rd21];
	st.shared.v4.f32 	[%r323+320], {%f21, %f22, %f23, %f24};
	mul.wide.u32 	%rd22, %r689, 2;
	add.s64 	%rd23, %rd13, %rd22;
	ld.global.nc.v4.f32 	{%f25, %f26, %f27, %f28}, [%rd23];
	st.shared.v4.f32 	[%r323+400], {%f25, %f26, %f27, %f28};
	mul.wide.u32 	%rd24, %r688, 2;
	add.s64 	%rd25, %rd13, %rd24;
	ld.global.nc.v4.f32 	{%f29, %f30, %f31, %f32}, [%rd25];
	st.shared.v4.f32 	[%r323+480], {%f29, %f30, %f31, %f32};
	mul.wide.u32 	%rd26, %r687, 2;
	add.s64 	%rd27, %rd13, %rd26;
	ld.global.nc.v4.f32 	{%f33, %f34, %f35, %f36}, [%rd27];
	st.shared.v4.f32 	[%r323+560], {%f33, %f34, %f35, %f36};
	cvta.to.global.u64 	%rd28, %rd59;
	mul.wide.s32 	%rd29, %r693, 2;
	add.s64 	%rd30, %rd28, %rd29;
	ld.global.nc.v4.f32 	{%f37, %f38, %f39, %f40}, [%rd30];
	shr.u32 	%r324, %r316, 2;
	and.b32  	%r325, %r324, 254;
	mov.u32 	%r326, _ZZ10m256n64k32P6__halfS0_S0_S0_iiiE3s_b;
	mad.lo.s32 	%r327, %r325, 144, %r326;
	and.b32  	%r328, %r321, 112;
	add.s32 	%r329, %r327, %r328;
	st.shared.v4.f32 	[%r329], {%f37, %f38, %f39, %f40};
	mul.wide.s32 	%rd31, %r620, 2;
	add.s64 	%rd32, %rd30, %rd31;
	ld.global.nc.v4.f32 	{%f41, %f42, %f43, %f44}, [%rd32];
	st.shared.v4.f32 	[%r329+144], {%f41, %f42, %f43, %f44};
	bar.sync 	0;
	shr.u32 	%r330, %r316, 5;
	mad.lo.s32 	%r331, %r330, 5120, %r319;
	mov.b32 	%r332, 40;
	wmma.load.a.sync.aligned.row.m16n16k16.shared.f16 	{%r333, %r334, %r335, %r336, %r337, %r338, %r339, %r340}, [%r331], %r332;
	add.s32 	%r341, %r331, 1280;
	wmma.load.a.sync.aligned.row.m16n16k16.shared.f16 	{%r342, %r343, %r344, %r345, %r346, %r347, %r348, %r349}, [%r341], %r332;
	add.s32 	%r350, %r331, 2560;
	wmma.load.a.sync.aligned.row.m16n16k16.shared.f16 	{%r351, %r352, %r353, %r354, %r355, %r356, %r357, %r358}, [%r350], %r332;
	add.s32 	%r359, %r331, 3840;
	wmma.load.a.sync.aligned.row.m16n16k16.shared.f16 	{%r360, %r361, %r362, %r363, %r364, %r365, %r366, %r367}, [%r359], %r332;
	add.s32 	%r368, %r331, 32;
	wmma.load.a.sync.aligned.row.m16n16k16.shared.f16 	{%r369, %r370, %r371, %r372, %r373, %r374, %r375, %r376}, [%r368], %r332;
	add.s32 	%r377, %r331, 1312;
	wmma.load.a.sync.aligned.row.m16n16k16.shared.f16 	{%r378, %r379, %r380, %r381, %r382, %r383, %r384, %r385}, [%r377], %r332;
	add.s32 	%r386, %r331, 2592;
	wmma.load.a.sync.aligned.row.m16n16k16.shared.f16 	{%r387, %r388, %r389, %r390, %r391, %r392, %r393, %r394}, [%r386], %r332;
	add.s32 	%r395, %r331, 3872;
	wmma.load.a.sync.aligned.row.m16n16k16.shared.f16 	{%r396, %r397, %r398, %r399, %r400, %r401, %r402, %r403}, [%r395], %r332;
	mov.b32 	%r404, 72;
	wmma.load.b.sync.aligned.row.m16n16k16.shared.f16 	{%r405, %r406, %r407, %r408, %r409, %r410, %r411, %r412}, [%r326], %r404;
	add.s32 	%r413, %r326, 32;
	wmma.load.b.sync.aligned.row.m16n16k16.shared.f16 	{%r414, %r415, %r416, %r417, %r418, %r419, %r420, %r421}, [%r413], %r404;
	add.s32 	%r422, %r326, 64;
	wmma.load.b.sync.aligned.row.m16n16k16.shared.f16 	{%r423, %r424, %r425, %r426, %r427, %r428, %r429, %r430}, [%r422], %r404;
	add.s32 	%r431, %r326, 96;
	wmma.load.b.sync.aligned.row.m16n16k16.shared.f16 	{%r432, %r433, %r434, %r435, %r436, %r437, %r438, %r439}, [%r431], %r404;
	add.s32 	%r440, %r326, 2304;
	wmma.load.b.sync.aligned.row.m16n16k16.shared.f16 	{%r441, %r442, %r443, %r444, %r445, %r446, %r447, %r448}, [%r440], %r404;
	add.s32 	%r449, %r326, 2336;
	wmma.load.b.sync.aligned.row.m16n16k16.shared.f16 	{%r450, %r451, %r452, %r453, %r454, %r455, %r456, %r457}, [%r449], %r404;
	add.s32 	%r458, %r326, 2368;
	wmma.load.b.sync.aligned.row.m16n16k16.shared.f16 	{%r459, %r460, %r461, %r462, %r463, %r464, %r465, %r466}, [%r458], %r404;
	add.s32 	%r467, %r326, 2400;
	wmma.load.b.sync.aligned.row.m16n16k16.shared.f16 	{%r468, %r469, %r470, %r471, %r472, %r473, %r474, %r475}, [%r467], %r404;
	wmma.mma.sync.aligned.row.row.m16n16k16.f16.f16 {%r476, %r477, %r478, %r479}, {%r333, %r334, %r335, %r336, %r337, %r338, %r339, %r340}, {%r405, %r406, %r407, %r408, %r409, %r410, %r411, %r412}, {%r758, %r757, %r756, %r755};
	wmma.mma.sync.aligned.row.row.m16n16k16.f16.f16 {%r758, %r757, %r756, %r755}, {%r369, %r370, %r371, %r372, %r373, %r374, %r375, %r376}, {%r441, %r442, %r443, %r444, %r445, %r446, %r447, %r448}, {%r476, %r477, %r478, %r479};
	wmma.mma.sync.aligned.row.row.m16n16k16.f16.f16 {%r480, %r481, %r482, %r483}, {%r333, %r334, %r335, %r336, %r337, %r338, %r339, %r340}, {%r414, %r415, %r416, %r417, %r418, %r419, %r420, %r421}, {%r754, %r753, %r752, %r751};
	wmma.mma.sync.aligned.row.row.m16n16k16.f16.f16 {%r754, %r753, %r752, %r751}, {%r369, %r370, %r371, %r372, %r373, %r374, %r375, %r376}, {%r450, %r451, %r452, %r453, %r454, %r455, %r456, %r457}, {%r480, %r481, %r482, %r483};
	wmma.mma.sync.aligned.row.row.m16n16k16.f16.f16 {%r484, %r485, %r486, %r487}, {%r333, %r334, %r335, %r336, %r337, %r338, %r339, %r340}, {%r423, %r424, %r425, %r426, %r427, %r428, %r429, %r430}, {%r750, %r749, %r748, %r747};
	wmma.mma.sync.aligned.row.row.m16n16k16.f16.f16 {%r750, %r749, %r748, %r747}, {%r369, %r370, %r371, %r372, %r373, %r374, %r375, %r376}, {%r459, %r460, %r461, %r462, %r463, %r464, %r465, %r466}, {%r484, %r485, %r486, %r487};
	wmma.mma.sync.aligned.row.row.m16n16k16.f16.f16 {%r488, %r489, %r490, %r491}, {%r333, %r334, %r335, %r336, %r337, %r338, %r339, %r340}, {%r432, %r433, %r434, %r435, %r436, %r437, %r438, %r439}, {%r746, %r745, %r744, %r743};
	wmma.mma.sync.aligned.row.row.m16n16k16.f16.f16 {%r746, %r745, %r744, %r743}, {%r369, %r370, %r371, %r372, %r373, %r374, %r375, %r376}, {%r468, %r469, %r470, %r471, %r472, %r473, %r474, %r475}, {%r488, %r489, %r490, %r491};
	wmma.mma.sync.aligned.row.row.m16n16k16.f16.f16 {%r492, %r493, %r494, %r495}, {%r342, %r343, %r344, %r345, %r346, %r347, %r348, %r349}, {%r405, %r406, %r407, %r408, %r409, %r410, %r411, %r412}, {%r742, %r741, %r740, %r739};
	wmma.mma.sync.aligned.row.row.m16n16k16.f16.f16 {%r742, %r741, %r740, %r739}, {%r378, %r379, %r380, %r381, %r382, %r383, %r384, %r385}, {%r441, %r442, %r443, %r444, %r445, %r446, %r447, %r448}, {%r492, %r493, %r494, %r495};
	wmma.mma.sync.aligned.row.row.m16n16k16.f16.f16 {%r496, %r497, %r498, %r499}, {%r342, %r343, %r344, %r345, %r346, %r347, %r348, %r349}, {%r414, %r415, %r416, %r417, %r418, %r419, %r420, %r421}, {%r738, %r737, %r736, %r735};
	wmma.mma.sync.aligned.row.row.m16n16k16.f16.f16 {%r738, %r737, %r736, %r735}, {%r378, %r379, %r380, %r381, %r382, %r383, %r384, %r385}, {%r450, %r451, %r452, %r453, %r454, %r455, %r456, %r457}, {%r496, %r497, %r498, %r499};
	wmma.mma.sync.aligned.row.row.m16n16k16.f16.f16 {%r500, %r501, %r502, %r503}, {%r342, %r343, %r344, %r345, %r346, %r347, %r348, %r349}, {%r423, %r424, %r425, %r426, %r427, %r428, %r429, %r430}, {%r734, %r733, %r732, %r731};
	wmma.mma.sync.aligned.row.row.m16n16k16.f16.f16 {%r734, %r733, %r732, %r731}, {%r378, %r379, %r380, %r381, %r382, %r383, %r384, %r385}, {%r459, %r460, %r461, %r462, %r463, %r464, %r465, %r466}, {%r500, %r501, %r502, %r503};
	wmma.mma.sync.aligned.row.row.m16n16k16.f16.f16 {%r504, %r505, %r506, %r507}, {%r342, %r343, %r344, %r345, %r346, %r347, %r348, %r349}, {%r432, %r433, %r434, %r435, %r436, %r437, %r438, %r439}, {%r730, %r729, %r728, %r727};
	wmma.mma.sync.aligned.row.row.m16n16k16.f16.f16 {%r730, %r729, %r728, %r727}, {%r378, %r379, %r380, %r381, %r382, %r383, %r384, %r385}, {%r468, %r469, %r470, %r471, %r472, %r473, %r474, %r475}, {%r504, %r505, %r506, %r507};
	wmma.mma.sync.aligned.row.row.m16n16k16.f16.f16 {%r508, %r509, %r510, %r511}, {%r351, %r352, %r353, %r354, %r355, %r356, %r357, %r358}, {%r405, %r406, %r407, %r408, %r409, %r410, %r411, %r412}, {%r726, %r725, %r724, %r723};
	wmma.mma.sync.aligned.row.row.m16n16k16.f16.f16 {%r726, %r725, %r724, %r723}, {%r387, %r388, %r389, %r390, %r391, %r392, %r393, %r394}, {%r441, %r442, %r443, %r444, %r445, %r446, %r447, %r448}, {%r508, %r509, %r510, %r511};
	wmma.mma.sync.aligned.row.row.m16n16k16.f16.f16 {%r512, %r513, %r514, %r515}, {%r351, %r352, %r353, %r354, %r355, %r356, %r357, %r358}, {%r414, %r415, %r416, %r417, %r418, %r419, %r420, %r421}, {%r722, %r721, %r720, %r719};
	wmma.mma.sync.aligned.row.row.m16n16k16.f16.f16 {%r722, %r721, %r720, %r719}, {%r387, %r388, %r389, %r390, %r391, %r392, %r393, %r394}, {%r450, %r451, %r452, %r453, %r454, %r455, %r456, %r457}, {%r512, %r513, %r514, %r515};
	wmma.mma.sync.aligned.row.row.m16n16k16.f16.f16 {%r516, %r517, %r518, %r519}, {%r351, %r352, %r353, %r354, %r355, %r356, %r357, %r358}, {%r423, %r424, %r425, %r426, %r427, %r428, %r429, %r430}, {%r718, %r717, %r716, %r715};
	wmma.mma.sync.aligned.row.row.m16n16k16.f16.f16 {%r718, %r717, %r716, %r715}, {%r387, %r388, %r389, %r390, %r391, %r392, %r393, %r394}, {%r459, %r460, %r461, %r462, %r463, %r464, %r465, %r466}, {%r516, %r517, %r518, %r519};
	wmma.mma.sync.aligned.row.row.m16n16k16.f16.f16 {%r520, %r521, %r522, %r523}, {%r351, %r352, %r353, %r354, %r355, %r356, %r357, %r358}, {%r432, %r433, %r434, %r435, %r436, %r437, %r438, %r439}, {%r714, %r713, %r712, %r711};
	wmma.mma.sync.aligned.row.row.m16n16k16.f16.f16 {%r714, %r713, %r712, %r711}, {%r387, %r388, %r389, %r390, %r391, %r392, %r393, %r394}, {%r468, %r469, %r470, %r471, %r472, %r473, %r474, %r475}, {%r520, %r521, %r522, %r523};
	wmma.mma.sync.aligned.row.row.m16n16k16.f16.f16 {%r524, %r525, %r526, %r527}, {%r360, %r361, %r362, %r363, %r364, %r365, %r366, %r367}, {%r405, %r406, %r407, %r408, %r409, %r410, %r411, %r412}, {%r710, %r709, %r708, %r707};
	wmma.mma.sync.aligned.row.row.m16n16k16.f16.f16 {%r710, %r709, %r708, %r707}, {%r396, %r397, %r398, %r399, %r400, %r401, %r402, %r403}, {%r441, %r442, %r443, %r444, %r445, %r446, %r447, %r448}, {%r524, %r525, %r526, %r527};
	wmma.mma.sync.aligned.row.row.m16n16k16.f16.f16 {%r528, %r529, %r530, %r531}, {%r360, %r361, %r362, %r363, %r364, %r365, %r366, %r367}, {%r414, %r415, %r416, %r417, %r418, %r419, %r420, %r421}, {%r706, %r705, %r704, %r703};
	wmma.mma.sync.aligned.row.row.m16n16k16.f16.f16 {%r706, %r705, %r704, %r703}, {%r396, %r397, %r398, %r399, %r400, %r401, %r402, %r403}, {%r450, %r451, %r452, %r453, %r454, %r455, %r456, %r457}, {%r528, %r529, %r530, %r531};
	wmma.mma.sync.aligned.row.row.m16n16k16.f16.f16 {%r532, %r533, %r534, %r535}, {%r360, %r361, %r362, %r363, %r364, %r365, %r366, %r367}, {%r423, %r424, %r425, %r426, %r427, %r428, %r429, %r430}, {%r702, %r701, %r700, %r699};
	wmma.mma.sync.aligned.row.row.m16n16k16.f16.f16 {%r702, %r701, %r700, %r699}, {%r396, %r397, %r398, %r399, %r400, %r401, %r402, %r403}, {%r459, %r460, %r461, %r462, %r463, %r464, %r465, %r466}, {%r532, %r533, %r534, %r535};
	wmma.mma.sync.aligned.row.row.m16n16k16.f16.f16 {%r536, %r537, %r538, %r539}, {%r360, %r361, %r362, %r363, %r364, %r365, %r366, %r367}, {%r432, %r433, %r434, %r435, %r436, %r437, %r438, %r439}, {%r698, %r697, %r696, %r695};
	wmma.mma.sync.aligned.row.row.m16n16k16.f16.f16 {%r698, %r697, %r696, %r695}, {%r396, %r397, %r398, %r399, %r400, %r401, %r402, %r403}, {%r468, %r469, %r470, %r471, %r472, %r473, %r474, %r475}, {%r536, %r537, %r538, %r539};
	bar.sync 	0;
	add.s32 	%r694, %r694, 1;
	setp.eq.s32 	%p3, %r694, 0;
	shl.b32 	%r540, %r620, 5;
	add.s32 	%r693, %r693, %r540;
	add.s64 	%rd61, %rd61, 64;
	add.s32 	%r692, %r692, 32;
	add.s32 	%r691, %r691, 32;
	add.s32 	%r690, %r690, 32;
	add.s32 	%r689, %r689, 32;
	add.s32 	%r688, %r688, 32;
	add.s32 	%r687, %r687, 32;
	add.s32 	%r686, %r686, 32;
	@%p3 bra 	$L__BB2_5;
	bra.uni 	$L__BB2_4;
$L__BB2_5:
	ld.param.u32 	%r621, [_Z10m256n64k32P6__halfS0_S0_S0_iii_param_5];
	ld.param.u64 	%rd60, [_Z10m256n64k32P6__halfS0_S0_S0_iii_param_2];
	cvta.to.global.u64 	%rd33, %rd60;
	mov.u32 	%r541, %tid.x;
	mov.b32 	{%rs2, %rs5}, %r758;
	// begin inline asm
	{  cvt.f32.f16 %f45, %rs2;}

	// end inline asm
	shl.b32 	%r542, %r541, 1;
	and.b32  	%r543, %r542, 16;
	mov.u32 	%r544, _ZZ10m256n64k32P6__halfS0_S0_S0_iiiE3s_v;
	add.s32 	%r545, %r544, %r543;
	ld.shared.u16 	%rs3, [%r545];
	// begin inline asm
	{  cvt.f32.f16 %f46, %rs3;}

	// end inline asm
	add.f32 	%f47, %f45, %f46;
	// begin inline asm
	{  cvt.rn.f16.f32 %rs4, %f47;}

	// end inline asm
	// begin inline asm
	{  cvt.f32.f16 %f48, %rs5;}

	// end inline asm
	ld.shared.u16 	%rs6, [%r545+2];
	// begin inline asm
	{  cvt.f32.f16 %f49, %rs6;}

	// end inline asm
	add.f32 	%f50, %f48, %f49;
	// begin inline asm
	{  cvt.rn.f16.f32 %rs7, %f50;}

	// end inline asm
	mov.b32 	%r546, {%rs4, %rs7};
	mov.b32 	{%rs8, %rs11}, %r757;
	// begin inline asm
	{  cvt.f32.f16 %f51, %rs8;}

	// end inline asm
	ld.shared.u16 	%rs9, [%r545+4];
	// begin inline asm
	{  cvt.f32.f16 %f52, %rs9;}

	// end inline asm
	add.f32 	%f53, %f51, %f52;
	// begin inline asm
	{  cvt.rn.f16.f32 %rs10, %f53;}

	// end inline asm
	// begin inline asm
	{  cvt.f32.f16 %f54, %rs11;}

	// end inline asm
	ld.shared.u16 	%rs12, [%r545+6];
	// begin inline asm
	{  cvt.f32.f16 %f55, %rs12;}

	// end inline asm
	add.f32 	%f56, %f54, %f55;
	// begin inline asm
	{  cvt.rn.f16.f32 %rs13, %f56;}

	// end inline asm
	mov.b32 	%r547, {%rs10, %rs13};
	mov.b32 	{%rs14, %rs17}, %r756;
	// begin inline asm
	{  cvt.f32.f16 %f57, %rs14;}

	// end inline asm
	ld.shared.u16 	%rs15, [%r545+8];
	// begin inline asm
	{  cvt.f32.f16 %f58, %rs15;}

	// end inline asm
	add.f32 	%f59, %f57, %f58;
	// begin inline asm
	{  cvt.rn.f16.f32 %rs16, %f59;}

	// end inline asm
	// begin inline asm
	{  cvt.f32.f16 %f60, %rs17;}

	// end inline asm
	ld.shared.u16 	%rs18, [%r545+10];
	// begin inline asm
	{  cvt.f32.f16 %f61, %rs18;}

	// end inline asm
	add.f32 	%f62, %f60, %f61;
	// begin inline asm
	{  cvt.rn.f16.f32 %rs19, %f62;}

	// end inline asm
	mov.b32 	%r548, {%rs16, %rs19};
	mov.b32 	{%rs20, %rs23}, %r755;
	// begin inline asm
	{  cvt.f32.f16 %f63, %rs20;}

	// end inline asm
	ld.shared.u16 	%rs21, [%r545+12];
	// begin inline asm
	{  cvt.f32.f16 %f64, %rs21;}

	// end inline asm
	add.f32 	%f65, %f63, %f64;
	// begin inline asm
	{  cvt.rn.f16.f32 %rs22, %f65;}

	// end inline asm
	// begin inline asm
	{  cvt.f32.f16 %f66, %rs23;}

	// end inline asm
	ld.shared.u16 	%rs24, [%r545+14];
	// begin inline asm
	{  cvt.f32.f16 %f67, %rs24;}

	// end inline asm
	add.f32 	%f68, %f66, %f67;
	// begin inline asm
	{  cvt.rn.f16.f32 %rs25, %f68;}

	// end inline asm
	mov.b32 	%r549, {%rs22, %rs25};
	mov.b32 	{%rs26, %rs29}, %r754;
	// begin inline asm
	{  cvt.f32.f16 %f69, %rs26;}

	// end inline asm
	ld.shared.u16 	%rs27, [%r545+32];
	// begin inline asm
	{  cvt.f32.f16 %f70, %rs27;}

	// end inline asm
	add.f32 	%f71, %f69, %f70;
	// begin inline asm
	{  cvt.rn.f16.f32 %rs28, %f71;}

	// end inline asm
	// begin inline asm
	{  cvt.f32.f16 %f72, %rs29;}

	// end inline asm
	ld.shared.u16 	%rs30, [%r545+34];
	// begin inline asm
	{  cvt.f32.f16 %f73, %rs30;}

	// end inline asm
	add.f32 	%f74, %f72, %f73;
	// begin inline asm
	{  cvt.rn.f16.f32 %rs31, %f74;}

	// end inline asm
	mov.b32 	%r550, {%rs28, %rs31};
	mov.b32 	{%rs32, %rs35}, %r753;
	// begin inline asm
	{  cvt.f32.f16 %f75, %rs32;}

	// end inline asm
	ld.shared.u16 	%rs33, [%r545+36];
	// begin inline asm
	{  cvt.f32.f16 %f76, %rs33;}

	// end inline asm
	add.f32 	%f77, %f75, %f76;
	// begin inline asm
	{  cvt.rn.f16.f32 %rs34, %f77;}

	// end inline asm
	// begin inline asm
	{  cvt.f32.f16 %f78, %rs35;}

	// end inline asm
	ld.shared.u16 	%rs36, [%r545+38];
	// begin inline asm
	{  cvt.f32.f16 %f79, %rs36;}

	// end inline asm
	add.f32 	%f80, %f78, %f79;
	// begin inline asm
	{  cvt.rn.f16.f32 %rs37, %f80;}

	// end inline asm
	mov.b32 	%r551, {%rs34, %rs37};
	mov.b32 	{%rs38, %rs41}, %r752;
	// begin inline asm
	{  cvt.f32.f16 %f81, %rs38;}

	// end inline asm
	ld.shared.u16 	%rs39, [%r545+40];
	// begin inline asm
	{  cvt.f32.f16 %f82, %rs39;}

	// end inline asm
	add.f32 	%f83, %f81, %f82;
	// begin inline asm
	{  cvt.rn.f16.f32 %rs40, %f83;}

	// end inline asm
	// begin inline asm
	{  cvt.f32.f16 %f84, %rs41;}

	// end inline asm
	ld.shared.u16 	%rs42, [%r545+42];
	// begin inline asm
	{  cvt.f32.f16 %f85, %rs42;}

	// end inline asm
	add.f32 	%f86, %f84, %f85;
	// begin inline asm
	{  cvt.rn.f16.f32 %rs43, %f86;}

	// end inline asm
	mov.b32 	%r552, {%rs40, %rs43};
	mov.b32 	{%rs44, %rs47}, %r751;
	// begin inline asm
	{  cvt.f32.f16 %f87, %rs44;}

	// end inline asm
	ld.shared.u16 	%rs45, [%r545+44];
	// begin inline asm
	{  cvt.f32.f16 %f88, %rs45;}

	// end inline asm
	add.f32 	%f89, %f87, %f88;
	// begin inline asm
	{  cvt.rn.f16.f32 %rs46, %f89;}

	// end inline asm
	// begin inline asm
	{  cvt.f32.f16 %f90, %rs47;}

	// end inline asm
	ld.shared.u16 	%rs48, [%r545+46];
	// begin inline asm
	{  cvt.f32.f16 %f91, %rs48;}

	// end inline asm
	add.f32 	%f92, %f90, %f91;
	// begin inline asm
	{  cvt.rn.f16.f32 %rs49, %f92;}

	// end inline asm
	mov.b32 	%r553, {%rs46, %rs49};
	mov.b32 	{%rs50, %rs53}, %r750;
	// begin inline asm
	{  cvt.f32.f16 %f93, %rs50;}

	// end inline asm
	ld.shared.u16 	%rs51, [%r545+64];
	// begin inline asm
	{  cvt.f32.f16 %f94, %rs51;}

	// end inline asm
	add.f32 	%f95, %f93, %f94;
	// begin inline asm
	{  cvt.rn.f16.f32 %rs52, %f95;}

	// end inline asm
	// begin inline asm
	{  cvt.f32.f16 %f96, %rs53;}

	// end inline asm
	ld.shared.u16 	%rs54, [%r545+66];
	// begin inline asm
	{  cvt.f32.f16 %f97, %rs54;}

	// end inline asm
	add.f32 	%f98, %f96, %f97;
	// begin inline asm
	{  cvt.rn.f16.f32 %rs55, %f98;}

	// end inline asm
	mov.b32 	%r554, {%rs52, %rs55};
	mov.b32 	{%rs56, %rs59}, %r749;
	// begin inline asm
	{  cvt.f32.f16 %f99, %rs56;}

	// end inline asm
	ld.shared.u16 	%rs57, [%r545+68];
	// begin inline asm
	{  cvt.f32.f16 %f100, %rs57;}

	// end inline asm
	add.f32 	%f101, %f99, %f100;
	// begin inline asm
	{  cvt.rn.f16.f32 %rs58, %f101;}

	// end inline asm
	// begin inline asm
	{  cvt.f32.f16 %f102, %rs59;}

	// end inline asm
	ld.shared.u16 	%rs60, [%r545+70];
	// begin inline asm
	{  cvt.f32.f16 %f103, %rs60;}

	// end inline asm
	add.f32 	%f104, %f102, %f103;
	// begin inline asm
	{  cvt.rn.f16.f32 %rs61, %f104;}

	// end inline asm
	mov.b32 	%r555, {%rs58, %rs61};
	mov.b32 	{%rs62, %rs65}, %r748;
	// begin inline asm
	{  cvt.f32.f16 %f105, %rs62;}

	// end inline asm
	ld.shared.u16 	%rs63, [%r545+72];
	// begin inline asm
	{  cvt.f32.f16 %f106, %rs63;}

	// end inline asm
	add.f32 	%f107, %f105, %f106;
	// begin inline asm
	{  cvt.rn.f16.f32 %rs64, %f107;}

	// end inline asm
	// begin inline asm
	{  cvt.f32.f16 %f108, %rs65;}

	// end inline asm
	ld.shared.u16 	%rs66, [%r545+74];
	// begin inline asm
	{  cvt.f32.f16 %f109, %rs66;}

	// end inline asm
	add.f32 	%f110, %f108, %f109;
	// begin inline asm
	{  cvt.rn.f16.f32 %rs67, %f110;}

	// end inline asm
	mov.b32 	%r556, {%rs64, %rs67};
	mov.b32 	{%rs68, %rs71}, %r747;
	// begin inline asm
	{  cvt.f32.f16 %f111, %rs68;}

	// end inline asm
	ld.shared.u16 	%rs69, [%r545+76];
	// begin inline asm
	{  cvt.f32.f16 %f112, %rs69;}

	// end inline asm
	add.f32 	%f113, %f111, %f112;
	// begin inline asm
	{  cvt.rn.f16.f32 %rs70, %f113;}

	// end inline asm
	// begin inline asm
	{  cvt.f32.f16 %f114, %rs71;}

	// end inline asm
	ld.shared.u16 	%rs72, [%r545+78];
	// begin inline asm
	{  cvt.f32.f16 %f115, %rs72;}

	// end inline asm
	add.f32 	%f116, %f114, %f115;
	// begin inline asm
	{  cvt.rn.f16.f32 %rs73, %f116;}

	// end inline asm
	mov.b32 	%r557, {%rs70, %rs73};
	mov.b32 	{%rs74, %rs77}, %r746;
	// begin inline asm
	{  cvt.f32.f16 %f117, %rs74;}

	// end inline asm
	ld.shared.u16 	%rs75, [%r545+96];
	// begin inline asm
	{  cvt.f32.f16 %f118, %rs75;}

	// end inline asm
	add.f32 	%f119, %f117, %f118;
	// begin inline asm
	{  cvt.rn.f16.f32 %rs76, %f119;}

	// end inline asm
	// begin inline asm
	{  cvt.f32.f16 %f120, %rs77;}

	// end inline asm
	ld.shared.u16 	%rs78, [%r545+98];
	// begin inline asm
	{  cvt.f32.f16 %f121, %rs78;}

	// end inline asm
	add.f32 	%f122, %f120, %f121;
	// begin inline asm
	{  cvt.rn.f16.f32 %rs79, %f122;}

	// end inline asm
	mov.b32 	%r558, {%rs76, %rs79};
	mov.b32 	{%rs80, %rs83}, %r745;
	// begin inline asm
	{  cvt.f32.f16 %f123, %rs80;}

	// end inline asm
	ld.shared.u16 	%rs81, [%r545+100];
	// begin inline asm
	{  cvt.f32.f16 %f124, %rs81;}

	// end inline asm
	add.f32 	%f125, %f123, %f124;
	// begin inline asm
	{  cvt.rn.f16.f32 %rs82, %f125;}

	// end inline asm
	// begin inline asm
	{  cvt.f32.f16 %f126, %rs83;}

	// end inline asm
	ld.shared.u16 	%rs84, [%r545+102];
	// begin inline asm
	{  cvt.f32.f16 %f127, %rs84;}

	// end inline asm
	add.f32 	%f128, %f126, %f127;
	// begin inline asm
	{  cvt.rn.f16.f32 %rs85, %f128;}

	// end inline asm
	mov.b32 	%r559, {%rs82, %rs85};
	mov.b32 	{%rs86, %rs89}, %r744;
	// begin inline asm
	{  cvt.f32.f16 %f129, %rs86;}

	// end inline asm
	ld.shared.u16 	%rs87, [%r545+104];
	// begin inline asm
	{  cvt.f32.f16 %f130, %rs87;}

	// end inline asm
	add.f32 	%f131, %f129, %f130;
	// begin inline asm
	{  cvt.rn.f16.f32 %rs88, %f131;}

	// end inline asm
	// begin inline asm
	{  cvt.f32.f16 %f132, %rs89;}

	// end inline asm
	ld.shared.u16 	%rs90, [%r545+106];
	// begin inline asm
	{  cvt.f32.f16 %f133, %rs90;}

	// end inline asm
	add.f32 	%f134, %f132, %f133;
	// begin inline asm
	{  cvt.rn.f16.f32 %rs91, %f134;}

	// end inline asm
	mov.b32 	%r560, {%rs88, %rs91};
	mov.b32 	{%rs92, %rs95}, %r743;
	// begin inline asm
	{  cvt.f32.f16 %f135, %rs92;}

	// end inline asm
	ld.shared.u16 	%rs93, [%r545+108];
	// begin inline asm
	{  cvt.f32.f16 %f136, %rs93;}

	// end inline asm
	add.f32 	%f137, %f135, %f136;
	// begin inline asm
	{  cvt.rn.f16.f32 %rs94, %f137;}

	// end inline asm
	// begin inline asm
	{  cvt.f32.f16 %f138, %rs95;}

	// end inline asm
	ld.shared.u16 	%rs96, [%r545+110];
	// begin inline asm
	{  cvt.f32.f16 %f139, %rs96;}

	// end inline asm
	add.f32 	%f140, %f138, %f139;
	// begin inline asm
	{  cvt.rn.f16.f32 %rs97, %f140;}

	// end inline asm
	mov.b32 	%r561, {%rs94, %rs97};
	mov.b32 	{%rs98, %rs100}, %r742;
	// begin inline asm
	{  cvt.f32.f16 %f141, %rs98;}

	// end inline asm
	add.f32 	%f142, %f141, %f46;
	// begin inline asm
	{  cvt.rn.f16.f32 %rs99, %f142;}

	// end inline asm
	// begin inline asm
	{  cvt.f32.f16 %f143, %rs100;}

	// end inline asm
	add.f32 	%f144, %f143, %f49;
	// begin inline asm
	{  cvt.rn.f16.f32 %rs101, %f144;}

	// end inline asm
	mov.b32 	%r562, {%rs99, %rs101};
	mov.b32 	{%rs102, %rs104}, %r741;
	// begin inline asm
	{  cvt.f32.f16 %f145, %rs102;}

	// end inline asm
	add.f32 	%f146, %f145, %f52;
	// begin inline asm
	{  cvt.rn.f16.f32 %rs103, %f146;}

	// end inline asm
	// begin inline asm
	{  cvt.f32.f16 %f147, %rs104;}

	// end inline asm
	add.f32 	%f148, %f147, %f55;
	// begin inline asm
	{  cvt.rn.f16.f32 %rs105, %f148;}

	// end inline asm
	mov.b32 	%r563, {%rs103, %rs105};
	mov.b32 	{%rs106, %rs108}, %r740;
	// begin inline asm
	{  cvt.f32.f16 %f149, %rs106;}

	// end inline asm
	add.f32 	%f150, %f149, %f58;
	// begin inline asm
	{  cvt.rn.f16.f32 %rs107, %f150;}

	// end inline asm
	// begin inline asm
	{  cvt.f32.f16 %f151, %rs108;}

	// end inline asm
	add.f32 	%f152, %f151, %f61;
	// begin inline asm
	{  cvt.rn.f16.f32 %rs109, %f152;}

	// end inline asm
	mov.b32 	%r564, {%rs107, %rs109};
	mov.b32 	{%rs110, %rs112}, %r739;
	// begin inline asm
	{  cvt.f32.f16 %f153, %rs110;}

	// end inline asm
	add.f32 	%f154, %f153, %f64;
	// begin inline asm
	{  cvt.rn.f16.f32 %rs111, %f154;}

	// end inline asm
	// begin inline asm
	{  cvt.f32.f16 %f155, %rs112;}

	// end inline asm
	add.f32 	%f156, %f155, %f67;
	// begin inline asm
	{  cvt.rn.f16.f32 %rs113, %f156;}

	// end inline asm
	mov.b32 	%r565, {%rs111, %rs113};
	mov.b32 	{%rs114, %rs116}, %r738;
	// begin inline asm
	{  cvt.f32.f16 %f157, %rs114;}

	// end inline asm
	add.f32 	%f158, %f157, %f70;
	// begin inline asm
	{  cvt.rn.f16.f32 %rs115, %f158;}

	// end inline asm
	// begin inline asm
	{  cvt.f32.f16 %f159, %rs116;}

	// end inline asm
	add.f32 	%f160, %f159, %f73;
	// begin inline asm
	{  cvt.rn.f16.f32 %rs117, %f160;}

	// end inline asm
	mov.b32 	%r566, {%rs115, %rs117};
	mov.b32 	{%rs118, %rs120}, %r737;
	// begin inline asm
	{  cvt.f32.f16 %f161, %rs118;}

	// end inline asm
	add.f32 	%f162, %f161, %f76;
	// begin inline asm
	{  cvt.rn.f16.f32 %rs119, %f162;}

	// end inline asm
	// begin inline asm
	{  cvt.f32.f16 %f163, %rs120;}

	// end inline asm
	add.f32 	%f164, %f163, %f79;
	// begin inline asm
	{  cvt.rn.f16.f32 %rs121, %f164;}

	// end inline asm
	mov.b32 	%r567, {%rs119, %rs121};
	mov.b32 	{%rs122, %rs124}, %r736;
	// begin inline asm
	{  cvt.f32.f16 %f165, %rs122;}

	// end inline asm
	add.f32 	%f166, %f165, %f82;
	// begin inline asm
	{  cvt.rn.f16.f32 %rs123, %f166;}

	// end inline asm
	// begin inline asm
	{  cvt.f32.f16 %f167, %rs124;}

	// end inline asm
	add.f32 	%f168, %f167, %f85;
	// begin inline asm
	{  cvt.rn.f16.f32 %rs125, %f168;}

	// end inline asm
	mov.b32 	%r568, {%rs123, %rs125};
	mov.b32 	{%rs126, %rs128}, %r735;
	// begin inline asm
	{  cvt.f32.f16 %f169, %rs126;}

	// end inline asm
	add.f32 	%f170, %f169, %f88;
	// begin inline asm
	{  cvt.rn.f16.f32 %rs127, %f170;}

	// end inline asm
	// begin inline asm
	{  cvt.f32.f16 %f171, %rs128;}

	// end inline asm
	add.f32 	%f172, %f171, %f91;
	// begin inline asm
	{  cvt.rn.f16.f32 %rs129, %f172;}

	// end inline asm
	mov.b32 	%r569, {%rs127, %rs129};
	mov.b32 	{%rs130, %rs132}, %r734;
	// begin inline asm
	{  cvt.f32.f16 %f173, %rs130;}

	// end inline asm
	add.f32 	%f174, %f173, %f94;
	// begin inline asm
	{  cvt.rn.f16.f32 %rs131, %f174;}

	// end inline asm
	// begin inline asm
	{  cvt.f32.f16 %f175, %rs132;}

	// end inline asm
	add.f32 	%f176, %f175, %f97;
	// begin inline asm
	{  cvt.rn.f16.f32 %rs133, %f176;}

	// end inline asm
	mov.b32 	%r570, {%rs131, %rs133};
	mov.b32 	{%rs134, %rs136}, %r733;
	// begin inline asm
	{  cvt.f32.f16 %f177, %rs134;}

	// end inline asm
	add.f32 	%f178, %f177, %f100;
	// begin inline asm
	{  cvt.rn.f16.f32 %rs135, %f178;}

	// end inline asm
	// begin inline asm
	{  cvt.f32.f16 %f179, %rs136;}

	// end inline asm
	add.f32 	%f180, %f179, %f103;
	// begin inline asm
	{  cvt.rn.f16.f32 %rs137, %f180;}

	// end inline asm
	mov.b32 	%r571, {%rs135, %rs137};
	mov.b32 	{%rs138, %rs140}, %r732;
	// begin inline asm
	{  cvt.f32.f16 %f181, %rs138;}

	// end inline asm
	add.f32 	%f182, %f181, %f106;
	// begin inline asm
	{  cvt.rn.f16.f32 %rs139, %f182;}

	// end inline asm
	// begin inline asm
	{  cvt.f32.f16 %f183, %rs140;}

	// end inline asm
	add.f32 	%f184, %f183, %f109;
	// begin inline asm
	{  cvt.rn.f16.f32 %rs141, %f184;}

	// end inline asm
	mov.b32 	%r572, {%rs139, %rs141};
	mov.b32 	{%rs142, %rs144}, %r731;
	// begin inline asm
	{  cvt.f32.f16 %f185, %rs142;}

	// end inline asm
	add.f32 	%f186, %f185, %f112;
	// begin inline asm
	{  cvt.rn.f16.f32 %rs143, %f186;}

	// end inline asm
	// begin inline asm
	{  cvt.f32.f16 %f187, %rs144;}

	// end inline asm
	add.f32 	%f188, %f187, %f115;
	// begin inline asm
	{  cvt.rn.f16.f32 %rs145, %f188;}

	// end inline asm
	mov.b32 	%r573, {%rs143, %rs145};
	mov.b32 	{%rs146, %rs148}, %r730;
	// begin inline asm
	{  cvt.f32.f16 %f189, %rs146;}

	// end inline asm
	add.f32 	%f190, %f189, %f118;
	// begin inline asm
	{  cvt.rn.f16.f32 %rs147, %f190;}

	// end inline asm
	// begin inline asm
	{  cvt.f32.f16 %f191, %rs148;}

	// end inline asm
	add.f32 	%f192, %f191, %f121;
	// begin inline asm
	{  cvt.rn.f16.f32 %rs149, %f192;}

	// end inline asm
	mov.b32 	%r574, {%rs147, %rs149};
	mov.b32 	{%rs150, %rs152}, %r729;
	// begin inline asm
	{  cvt.f32.f16 %f193, %rs150;}

	// end inline asm
	add.f32 	%f194, %f193, %f124;
	// begin inline asm
	{  cvt.rn.f16.f32 %rs151, %f194;}

	// end inline asm
	// begin inline asm
	{  cvt.f32.f16 %f195, %rs152;}

	// end inline asm
	add.f32 	%f196, %f195, %f127;
	// begin inline asm
	{  cvt.rn.f16.f32 %rs153, %f196;}

	// end inline asm
	mov.b32 	%r575, {%rs151, %rs153};
	mov.b32 	{%rs154, %rs156}, %r728;
	// begin inline asm
	{  cvt.f32.f16 %f197, %rs154;}

	// end inline asm
	add.f32 	%f198, %f197, %f130;
	// begin inline asm
	{  cvt.rn.f16.f32 %rs155, %f198;}

	// end inline asm
	// begin inline asm
	{  cvt.f32.f16 %f199, %rs156;}

	// end inline asm
	add.f32 	%f200, %f199, %f133;
	// begin inline asm
	{  cvt.rn.f16.f32 %rs157, %f200;}

	// end inline asm
	mov.b32 	%r576, {%rs155, %rs157};
	mov.b32 	{%rs158, %rs160}, %r727;
	// begin inline asm
	{  cvt.f32.f16 %f201, %rs158;}

	// end inline asm
	add.f32 	%f202, %f201, %f136;
	// begin inline asm
	{  cvt.rn.f16.f32 %rs159, %f202;}

	// end inline asm
	// begin inline asm
	{  cvt.f32.f16 %f203, %rs160;}

	// end inline asm
	add.f32 	%f204, %f203, %f139;
	// begin inline asm
	{  cvt.rn.f16.f32 %rs161, %f204;}

	// end inline asm
	mov.b32 	%r577, {%rs159, %rs161};
	mov.b32 	{%rs162, %rs164}, %r726;
	// begin inline asm
	{  cvt.f32.f16 %f205, %rs162;}

	// end inline asm
	add.f32 	%f206, %f205, %f46;
	// begin inline asm
	{  cvt.rn.f16.f32 %rs163, %f206;}

	// end inline asm
	// begin inline asm
	{  cvt.f32.f16 %f207, %rs164;}

	// end inline asm
	add.f32 	%f208, %f207, %f49;
	// begin inline asm
	{  cvt.rn.f16.f32 %rs165, %f208;}

	// end inline asm
	mov.b32 	%r578, {%rs163, %rs165};
	mov.b32 	{%rs166, %rs168}, %r725;
	// begin inline asm
	{  cvt.f32.f16 %f209, %rs166;}

	// end inline asm
	add.f32 	%f210, %f209, %f52;
	// begin inline asm
	{  cvt.rn.f16.f32 %rs167, %f210;}

	// end inline asm
	// begin inline asm
	{  cvt.f32.f16 %f211, %rs168;}

	// end inline asm
	add.f32 	%f212, %f211, %f55;
	// begin inline asm
	{  cvt.rn.f16.f32 %rs169, %f212;}

	// end inline asm
	mov.b32 	%r579, {%rs167, %rs169};
	mov.b32 	{%rs170, %rs172}, %r724;
	// begin inline asm
	{  cvt.f32.f16 %f213, %rs170;}

	// end inline asm
	add.f32 	%f214, %f213, %f58;
	// begin inline asm
	{  cvt.rn.f16.f32 %rs171, %f214;}

	// end inline asm
	// begin inline asm
	{  cvt.f32.f16 %f215, %rs172;}

	// end inline asm
	add.f32 	%f216, %f215, %f61;
	// begin inline asm
	{  cvt.rn.f16.f32 %rs173, %f216;}

	// end inline asm
	mov.b32 	%r580, {%rs171, %rs173};
	mov.b32 	{%rs174, %rs176}, %r723;
	// begin inline asm
	{  cvt.f32.f16 %f217, %rs174;}

	// end inline asm
	add.f32 	%f218, %f217, %f64;
	// begin inline asm
	{  cvt.rn.f16.f32 %rs175, %f218;}

	// end inline asm
	// begin inline asm
	{  cvt.f32.f16 %f219, %rs176;}

	// end inline asm
	add.f32 	%f220, %f219, %f67;
	// begin inline asm
	{  cvt.rn.f16.f32 %rs177, %f220;}

	// end inline asm
	mov.b32 	%r581, {%rs175, %rs177};
	mov.b32 	{%rs178, %rs180}, %r722;
	// begin inline asm
	{  cvt.f32.f16 %f221, %rs178;}

	// end inline asm
	add.f32 	%f222, %f221, %f70;
	// begin inline asm
	{  cvt.rn.f16.f32 %rs179, %f222;}

	// end inline asm
	// begin inline asm
	{  cvt.f32.f16 %f223, %rs180;}

	// end inline asm
	add.f32 	%f224, %f223, %f73;
	// begin inline asm
	{  cvt.rn.f16.f32 %rs181, %f224;}

	// end inline asm
	mov.b32 	%r582, {%rs179, %rs181};
	mov.b32 	{%rs182, %rs184}, %r721;
	// begin inline asm
	{  cvt.f32.f16 %f225, %rs182;}

	// end inline asm
	add.f32 	%f226, %f225, %f76;
	// begin inline asm
	{  cvt.rn.f16.f32 %rs183, %f226;}

	// end inline asm
	// begin inline asm
	{  cvt.f32.f16 %f227, %rs184;}

	// end inline asm
	add.f32 	%f228, %f227, %f79;
	// begin inline asm
	{  cvt.rn.f16.f32 %rs185, %f228;}

	// end inline asm
	mov.b32 	%r583, {%rs183, %rs185};
	mov.b32 	{%rs186, %rs188}, %r720;
	// begin inline asm
	{  cvt.f32.f16 %f229, %rs186;}

	// end inline asm
	add.f32 	%f230, %f229, %f82;
	// begin inline asm
	{  cvt.rn.f16.f32 %rs187, %f230;}

	// end inline asm
	// begin inline asm
	{  cvt.f32.f16 %f231, %rs188;}

	// end inline asm
	add.f32 	%f232, %f231, %f85;
	// begin inline asm
	{  cvt.rn.f16.f32 %rs189, %f232;}

	// end inline asm
	mov.b32 	%r584, {%rs187, %rs189};
	mov.b32 	{%rs190, %rs192}, %r719;
	// begin inline asm
	{  cvt.f32.f16 %f233, %rs190;}

	// end inline asm
	add.f32 	%f234, %f233, %f88;
	// begin inline asm
	{  cvt.rn.f16.f32 %rs191, %f234;}

	// end inline asm
	// begin inline asm
	{  cvt.f32.f16 %f235, %rs192;}

	// end inline asm
	add.f32 	%f236, %f235, %f91;
	// begin inline asm
	{  cvt.rn.f16.f32 %rs193, %f236;}

	// end inline asm
	mov.b32 	%r585, {%rs191, %rs193};
	mov.b32 	{%rs194, %rs196}, %r718;
	// begin inline asm
	{  cvt.f32.f16 %f237, %rs194;}

	// end inline asm
	add.f32 	%f238, %f237, %f94;
	// begin inline asm
	{  cvt.rn.f16.f32 %rs195, %f238;}

	// end inline asm
	// begin inline asm
	{  cvt.f32.f16 %f239, %rs196;}

	// end inline asm
	add.f32 	%f240, %f239, %f97;
	// begin inline asm
	{  cvt.rn.f16.f32 %rs197, %f240;}

	// end inline asm
	mov.b32 	%r586, {%rs195, %rs197};
	mov.b32 	{%rs198, %rs200}, %r717;
	// begin inline asm
	{  cvt.f32.f16 %f241, %rs198;}

	// end inline asm
	add.f32 	%f242, %f241, %f100;
	// begin inline asm
	{  cvt.rn.f16.f32 %rs199, %f242;}

	// end inline asm
	// begin inline asm
	{  cvt.f32.f16 %f243, %rs200;}

	// end inline asm
	add.f32 	%f244, %f243, %f103;
	// begin inline asm
	{  cvt.rn.f16.f32 %rs201, %f244;}

	// end inline asm
	mov.b32 	%r587, {%rs199, %rs201};
	mov.b32 	{%rs202, %rs204}, %r716;
	// begin inline asm
	{  cvt.f32.f16 %f245, %rs202;}

	// end inline asm
	add.f32 	%f246, %f245, %f106;
	// begin inline asm
	{  cvt.rn.f16.f32 %rs203, %f246;}

	// end inline asm
	// begin inline asm
	{  cvt.f32.f16 %f247, %rs204;}

	// end inline asm
	add.f32 	%f248, %f247, %f109;
	// begin inline asm
	{  cvt.rn.f16.f32 %rs205, %f248;}

	// end inline asm
	mov.b32 	%r588, {%rs203, %rs205};
	mov.b32 	{%rs206, %rs208}, %r715;
	// begin inline asm
	{  cvt.f32.f16 %f249, %rs206;}

	// end inline asm
	add.f32 	%f250, %f249, %f112;
	// begin inline asm
	{  cvt.rn.f16.f32 %rs207, %f250;}

	// end inline asm
	// begin inline asm
	{  cvt.f32.f16 %f251, %rs208;}

	// end inline asm
	add.f32 	%f252, %f251, %f115;
	// begin inline asm
	{  cvt.rn.f16.f32 %rs209, %f252;}

	// end inline asm
	mov.b32 	%r589, {%rs207, %rs209};
	mov.b32 	{%rs210, %rs212}, %r714;
	// begin inline asm
	{  cvt.f32.f16 %f253, %rs210;}

	// end inline asm
	add.f32 	%f254, %f253, %f118;
	// begin inline asm
	{  cvt.rn.f16.f32 %rs211, %f254;}

	// end inline asm
	// begin inline asm
	{  cvt.f32.f16 %f255, %rs212;}

	// end inline asm
	add.f32 	%f256, %f255, %f121;
	// begin inline asm
	{  cvt.rn.f16.f32 %rs213, %f256;}

	// end inline asm
	mov.b32 	%r590, {%rs211, %rs213};
	mov.b32 	{%rs214, %rs216}, %r713;
	// begin inline asm
	{  cvt.f32.f16 %f257, %rs214;}

	// end inline asm
	add.f32 	%f258, %f257, %f124;
	// begin inline asm
	{  cvt.rn.f16.f32 %rs215, %f258;}

	// end inline asm
	// begin inline asm
	{  cvt.f32.f16 %f259, %rs216;}

	// end inline asm
	add.f32 	%f260, %f259, %f127;
	// begin inline asm
	{  cvt.rn.f16.f32 %rs217, %f260;}

	// end inline asm
	mov.b32 	%r591, {%rs215, %rs217};
	mov.b32 	{%rs218, %rs220}, %r712;
	// begin inline asm
	{  cvt.f32.f16 %f261, %rs218;}

	// end inline asm
	add.f32 	%f262, %f261, %f130;
	// begin inline asm
	{  cvt.rn.f16.f32 %rs219, %f262;}

	// end inline asm
	// begin inline asm
	{  cvt.f32.f16 %f263, %rs220;}

	// end inline asm
	add.f32 	%f264, %f263, %f133;
	// begin inline asm
	{  cvt.rn.f16.f32 %rs221, %f264;}

	// end inline asm
	mov.b32 	%r592, {%rs219, %rs221};
	mov.b32 	{%rs222, %rs224}, %r711;
	// begin inline asm
	{  cvt.f32.f16 %f265, %rs222;}

	// end inline asm
	add.f32 	%f266, %f265, %f136;
	// begin inline asm
	{  cvt.rn.f16.f32 %rs223, %f266;}

	// end inline asm
	// begin inline asm
	{  cvt.f32.f16 %f267, %rs224;}

	// end inline asm
	add.f32 	%f268, %f267, %f139;
	// begin inline asm
	{  cvt.rn.f16.f32 %rs225, %f268;}

	// end inline asm
	mov.b32 	%r593, {%rs223, %rs225};
	mov.b32 	{%rs226, %rs228}, %r710;
	// begin inline asm
	{  cvt.f32.f16 %f269, %rs226;}

	// end inline asm
	add.f32 	%f270, %f269, %f46;
	// begin inline asm
	{  cvt.rn.f16.f32 %rs227, %f270;}

	// end inline asm
	// begin inline asm
	{  cvt.f32.f16 %f271, %rs228;}

	// end inline asm
	add.f32 	%f272, %f271, %f49;
	// begin inline asm
	{  cvt.rn.f16.f32 %rs229, %f272;}

	// end inline asm
	mov.b32 	%r594, {%rs227, %rs229};
	mov.b32 	{%rs230, %rs232}, %r709;
	// begin inline asm
	{  cvt.f32.f16 %f273, %rs230;}

	// end inline asm
	add.f32 	%f274, %f273, %f52;
	// begin inline asm
	{  cvt.rn.f16.f32 %rs231, %f274;}

	// end inline asm
	// begin inline asm
	{  cvt.f32.f16 %f275, %rs232;}

	// end inline asm
	add.f32 	%f276, %f275, %f55;
	// begin inline asm
	{  cvt.rn.f16.f32 %rs233, %f276;}

	// end inline asm
	mov.b32 	%r595, {%rs231, %rs233};
	mov.b32 	{%rs234, %rs236}, %r708;
	// begin inline asm
	{  cvt.f32.f16 %f277, %rs234;}

	// end inline asm
	add.f32 	%f278, %f277, %f58;
	// begin inline asm
	{  cvt.rn.f16.f32 %rs235, %f278;}

	// end inline asm
	// begin inline asm
	{  cvt.f32.f16 %f279, %rs236;}

	// end inline asm
	add.f32 	%f280, %f279, %f61;
	// begin inline asm
	{  cvt.rn.f16.f32 %rs237, %f280;}

	// end inline asm
	mov.b32 	%r596, {%rs235, %rs237};
	mov.b32 	{%rs238, %rs240}, %r707;
	// begin inline asm
	{  cvt.f32.f16 %f281, %rs238;}

	// end inline asm
	add.f32 	%f282, %f281, %f64;
	// begin inline asm
	{  cvt.rn.f16.f32 %rs239, %f282;}

	// end inline asm
	// begin inline asm
	{  cvt.f32.f16 %f283, %rs240;}

	// end inline asm
	add.f32 	%f284, %f283, %f67;
	// begin inline asm
	{  cvt.rn.f16.f32 %rs241, %f284;}

	// end inline asm
	mov.b32 	%r597, {%rs239, %rs241};
	mov.b32 	{%rs242, %rs244}, %r706;
	// begin inline asm
	{  cvt.f32.f16 %f285, %rs242;}

	// end inline asm
	add.f32 	%f286, %f285, %f70;
	// begin inline asm
	{  cvt.rn.f16.f32 %rs243, %f286;}

	// end inline asm
	// begin inline asm
	{  cvt.f32.f16 %f287, %rs244;}

	// end inline asm
	add.f32 	%f288, %f287, %f73;
	// begin inline asm
	{  cvt.rn.f16.f32 %rs245, %f288;}

	// end inline asm
	mov.b32 	%r598, {%rs243, %rs245};
	mov.b32 	{%rs246, %rs248}, %r705;
	// begin inline asm
	{  cvt.f32.f16 %f289, %rs246;}

	// end inline asm
	add.f32 	%f290, %f289, %f76;
	// begin inline asm
	{  cvt.rn.f16.f32 %rs247, %f290;}

	// end inline asm
	// begin inline asm
	{  cvt.f32.f16 %f291, %rs248;}

	// end inline asm
	add.f32 	%f292, %f291, %f79;
	// begin inline asm
	{  cvt.rn.f16.f32 %rs249, %f292;}

	// end inline asm
	mov.b32 	%r599, {%rs247, %rs249};
	mov.b32 	{%rs250, %rs252}, %r704;
	// begin inline asm
	{  cvt.f32.f16 %f293, %rs250;}

	// end inline asm
	add.f32 	%f294, %f293, %f82;
	// begin inline asm
	{  cvt.rn.f16.f32 %rs251, %f294;}

	// end inline asm
	// begin inline asm
	{  cvt.f32.f16 %f295, %rs252;}

	// end inline asm
	add.f32 	%f296, %f295, %f85;
	// begin inline asm
	{  cvt.rn.f16.f32 %rs253, %f296;}

	// end inline asm
	mov.b32 	%r600, {%rs251, %rs253};
	mov.b32 	{%rs254, %rs256}, %r703;
	// begin inline asm
	{  cvt.f32.f16 %f297, %rs254;}

	// end inline asm
	add.f32 	%f298, %f297, %f88;
	// begin inline asm
	{  cvt.rn.f16.f32 %rs255, %f298;}

	// end inline asm
	// begin inline asm
	{  cvt.f32.f16 %f299, %rs256;}

	// end inline asm
	add.f32 	%f300, %f299, %f91;
	// begin inline asm
	{  cvt.rn.f16.f32 %rs257, %f300;}

	// end inline asm
	mov.b32 	%r601, {%rs255, %rs257};
	mov.b32 	{%rs258, %rs260}, %r702;
	// begin inline asm
	{  cvt.f32.f16 %f301, %rs258;}

	// end inline asm
	add.f32 	%f302, %f301, %f94;
	// begin inline asm
	{  cvt.rn.f16.f32 %rs259, %f302;}

	// end inline asm
	// begin inline asm
	{  cvt.f32.f16 %f303, %rs260;}

	// end inline asm
	add.f32 	%f304, %f303, %f97;
	// begin inline asm
	{  cvt.rn.f16.f32 %rs261, %f304;}

	// end inline asm
	mov.b32 	%r602, {%rs259, %rs261};
	mov.b32 	{%rs262, %rs264}, %r701;
	// begin inline asm
	{  cvt.f32.f16 %f305, %rs262;}

	// end inline asm
	add.f32 	%f306, %f305, %f100;
	// begin inline asm
	{  cvt.rn.f16.f32 %rs263, %f306;}

	// end inline asm
	// begin inline asm
	{  cvt.f32.f16 %f307, %rs264;}

	// end inline asm
	add.f32 	%f308, %f307, %f103;
	// begin inline asm
	{  cvt.rn.f16.f32 %rs265, %f308;}

	// end inline asm
	mov.b32 	%r603, {%rs263, %rs265};
	mov.b32 	{%rs266, %rs268}, %r700;
	// begin inline asm
	{  cvt.f32.f16 %f309, %rs266;}

	// end inline asm
	add.f32 	%f310, %f309, %f106;
	// begin inline asm
	{  cvt.rn.f16.f32 %rs267, %f310;}

	// end inline asm
	// begin inline asm
	{  cvt.f32.f16 %f311, %rs268;}

	// end inline asm
	add.f32 	%f312, %f311, %f109;
	// begin inline asm
	{  cvt.rn.f16.f32 %rs269, %f312;}

	// end inline asm
	mov.b32 	%r604, {%rs267, %rs269};
	mov.b32 	{%rs270, %rs272}, %r699;
	// begin inline asm
	{  cvt.f32.f16 %f313, %rs270;}

	// end inline asm
	add.f32 	%f314, %f313, %f112;
	// begin inline asm
	{  cvt.rn.f16.f32 %rs271, %f314;}

	// end inline asm
	// begin inline asm
	{  cvt.f32.f16 %f315, %rs272;}

	// end inline asm
	add.f32 	%f316, %f315, %f115;
	// begin inline asm
	{  cvt.rn.f16.f32 %rs273, %f316;}

	// end inline asm
	mov.b32 	%r605, {%rs271, %rs273};
	mov.b32 	{%rs274, %rs276}, %r698;
	// begin inline asm
	{  cvt.f32.f16 %f317, %rs274;}

	// end inline asm
	add.f32 	%f318, %f317, %f118;
	// begin inline asm
	{  cvt.rn.f16.f32 %rs275, %f318;}

	// end inline asm
	// begin inline asm
	{  cvt.f32.f16 %f319, %rs276;}

	// end inline asm
	add.f32 	%f320, %f319, %f121;
	// begin inline asm
	{  cvt.rn.f16.f32 %rs277, %f320;}

	// end inline asm
	mov.b32 	%r606, {%rs275, %rs277};
	mov.b32 	{%rs278, %rs280}, %r697;
	// begin inline asm
	{  cvt.f32.f16 %f321, %rs278;}

	// end inline asm
	add.f32 	%f322, %f321, %f124;
	// begin inline asm
	{  cvt.rn.f16.f32 %rs279, %f322;}

	// end inline asm
	// begin inline asm
	{  cvt.f32.f16 %f323, %rs280;}

	// end inline asm
	add.f32 	%f324, %f323, %f127;
	// begin inline asm
	{  cvt.rn.f16.f32 %rs281, %f324;}

	// end inline asm
	mov.b32 	%r607, {%rs279, %rs281};
	mov.b32 	{%rs282, %rs284}, %r696;
	// begin inline asm
	{  cvt.f32.f16 %f325, %rs282;}

	// end inline asm
	add.f32 	%f326, %f325, %f130;
	// begin inline asm
	{  cvt.rn.f16.f32 %rs283, %f326;}

	// end inline asm
	// begin inline asm
	{  cvt.f32.f16 %f327, %rs284;}

	// end inline asm
	add.f32 	%f328, %f327, %f133;
	// begin inline asm
	{  cvt.rn.f16.f32 %rs285, %f328;}

	// end inline asm
	mov.b32 	%r608, {%rs283, %rs285};
	mov.b32 	{%rs286, %rs288}, %r695;
	// begin inline asm
	{  cvt.f32.f16 %f329, %rs286;}

	// end inline asm
	add.f32 	%f330, %f329, %f136;
	// begin inline asm
	{  cvt.rn.f16.f32 %rs287, %f330;}

	// end inline asm
	// begin inline asm
	{  cvt.f32.f16 %f331, %rs288;}

	// end inline asm
	add.f32 	%f332, %f331, %f139;
	// begin inline asm
	{  cvt.rn.f16.f32 %rs289, %f332;}

	// end inline asm
	mov.b32 	%r609, {%rs287, %rs289};
	and.b32  	%r610, %r542, 1984;
	mov.u32 	%r611, %ctaid.y;
	shl.b32 	%r612, %r611, 8;
	add.s32 	%r613, %r612, %r610;
	cvt.u64.u32 	%rd34, %r613;
	mov.u32 	%r614, %ctaid.x;
	shl.b32 	%r615, %r614, 6;
	cvt.u64.u32 	%rd35, %r615;
	cvt.s64.s32 	%rd36, %r621;
	mad.lo.s64 	%rd37, %rd36, %rd34, %rd35;
	shl.b32 	%r616, %r621, 4;
	shl.b64 	%rd38, %rd37, 1;
	add.s64 	%rd39, %rd33, %rd38;
	wmma.store.d.sync.aligned.row.m16n16k16.global.f16 	[%rd39], {%r546, %r547, %r548, %r549}, %r621;
	add.s64 	%rd40, %rd39, 32;
	wmma.store.d.sync.aligned.row.m16n16k16.global.f16 	[%rd40], {%r550, %r551, %r552, %r553}, %r621;
	add.s64 	%rd41, %rd39, 64;
	wmma.store.d.sync.aligned.row.m16n16k16.global.f16 	[%rd41], {%r554, %r555, %r556, %r557}, %r621;
	add.s64 	%rd42, %rd39, 96;
	wmma.store.d.sync.aligned.row.m16n16k16.global.f16 	[%rd42], {%r558, %r559, %r560, %r561}, %r621;
	mul.wide.s32 	%rd43, %r616, 2;
	add.s64 	%rd44, %rd39, %rd43;
	wmma.store.d.sync.aligned.row.m16n16k16.global.f16 	[%rd44], {%r562, %r563, %r564, %r565}, %r621;
	add.s64 	%rd45, %rd44, 32;
	wmma.store.d.sync.aligned.row.m16n16k16.global.f16 	[%rd45], {%r566, %r567, %r568, %r569}, %r621;
	add.s64 	%rd46, %rd44, 64;
	wmma.store.d.sync.aligned.row.m16n16k16.global.f16 	[%rd46], {%r570, %r571, %r572, %r573}, %r621;
	add.s64 	%rd47, %rd44, 96;
	wmma.store.d.sync.aligned.row.m16n16k16.global.f16 	[%rd47], {%r574, %r575, %r576, %r577}, %r621;
	shl.b32 	%r617, %r621, 5;
	mul.wide.s32 	%rd48, %r617, 2;
	add.s64 	%rd49, %rd39, %rd48;
	wmma.store.d.sync.aligned.row.m16n16k16.global.f16 	[%rd49], {%r578, %r579, %r580, %r581}, %r621;
	add.s64 	%rd50, %rd49, 32;
	wmma.store.d.sync.aligned.row.m16n16k16.global.f16 	[%rd50], {%r582, %r583, %r584, %r585}, %r621;
	add.s64 	%rd51, %rd49, 64;
	wmma.store.d.sync.aligned.row.m16n16k16.global.f16 	[%rd51], {%r586, %r587, %r588, %r589}, %r621;
	add.s64 	%rd52, %rd49, 96;
	wmma.store.d.sync.aligned.row.m16n16k16.global.f16 	[%rd52], {%r590, %r591, %r592, %r593}, %r621;
	mul.lo.s32 	%r618, %r621, 48;
	mul.wide.s32 	%rd53, %r618, 2;
	add.s64 	%rd54, %rd39, %rd53;
	wmma.store.d.sync.aligned.row.m16n16k16.global.f16 	[%rd54], {%r594, %r595, %r596, %r597}, %r621;
	add.s64 	%rd55, %rd54, 32;
	wmma.store.d.sync.aligned.row.m16n16k16.global.f16 	[%rd55], {%r598, %r599, %r600, %r601}, %r621;
	add.s64 	%rd56, %rd54, 64;
	wmma.store.d.sync.aligned.row.m16n16k16.global.f16 	[%rd56], {%r602, %r603, %r604, %r605}, %r621;
	add.s64 	%rd57, %rd54, 96;
	wmma.store.d.sync.aligned.row.m16n16k16.global.f16 	[%rd57], {%r606, %r607, %r608, %r609}, %r621;
	ret;

}


// ===== COMPILED SASS (sm_100) =====

	.target	sm_100

	.elftype	@"ET_EXEC"


//--------------------- .note.nv.tkinfo           --------------------------
	.section	.note.nv.tkinfo,"",@"SHT_NOTE"
	.sectionflags	@"SHF_NOTE_NV_TKINFO"
	.tkinfo
        /*0018*/ 	.word	0x00000002
        /*0030*/ 	.string	""
        /*0030*/ 	.string	"ptxas"
        /*0030*/ 	.string	"Cuda compilation tools, release 13.0, V13.0.88"
        /*0030*/ 	.string	"Build cuda_13.0.r13.0/compiler.36424714_0"
        /*0030*/ 	.string	"-arch sm_100 -m 64 "



//--------------------- .note.nv.cuinfo           --------------------------
	.section	.note.nv.cuinfo,"",@"SHT_NOTE"
	.sectionflags	@"SHF_NOTE_NV_CUINFO"
        /*0018*/ 	.short	0x0002
        /*001a*/ 	.short	0x0064
        /*001c*/ 	.short	0x0082
	.zero		2


//--------------------- .nv.info                  --------------------------
	.section	.nv.info,"",@"SHT_CUDA_INFO"
	.align	4


	//----- nvinfo : EIATTR_REGCOUNT
	.align		4
        /*0000*/ 	.byte	0x04, 0x2f
        /*0002*/ 	.short	(.L_1 - .L_0)
	.align		4
.L_0:
        /*0004*/ 	.word	index@(_Z10m128n128k8PfS_S_S_mmm)
        /*0008*/ 	.word	0x0000006b


	//----- nvinfo : EIATTR_FRAME_SIZE
	.align		4
.L_1:
        /*000c*/ 	.byte	0x04, 0x11
        /*000e*/ 	.short	(.L_3 - .L_2)
	.align		4
.L_2:
        /*0010*/ 	.word	index@(_Z10m128n128k8PfS_S_S_mmm)
        /*0014*/ 	.word	0x00000000


	//----- nvinfo : EIATTR_REGCOUNT
	.align		4
.L_3:
        /*0018*/ 	.byte	0x04, 0x2f
        /*001a*/ 	.short	(.L_5 - .L_4)
	.align		4
.L_4:
        /*001c*/ 	.word	index@(_Z11m128n128k32P6__halfS0_S0_S0_mmm)
        /*0020*/ 	.word	0x0000009a


	//----- nvinfo : EIATTR_FRAME_SIZE
	.align		4
.L_5:
        /*0024*/ 	.byte	0x04, 0x11
        /*0026*/ 	.short	(.L_7 - .L_6)
	.align		4
.L_6:
        /*0028*/ 	.word	index@(_Z11m128n128k32P6__halfS0_S0_S0_mmm)
        /*002c*/ 	.word	0x00000000


	//----- nvinfo : EIATTR_REGCOUNT
	.align		4
.L_7:
        /*0030*/ 	.byte	0x04, 0x2f
        /*0032*/ 	.short	(.L_9 - .L_8)
	.align		4
.L_8:
        /*0034*/ 	.word	index@(_Z10m256n64k32P6__halfS0_S0_S0_iii)
        /*0038*/ 	.word	0x00000080


	//----- nvinfo : EIATTR_FRAME_SIZE
	.align		4
.L_9:
        /*003c*/ 	.byte	0x04, 0x11
        /*003e*/ 	.short	(.L_11 - .L_10)
	.align		4
.L_10:
        /*0040*/ 	.word	index@(_Z10m256n64k32P6__halfS0_S0_S0_iii)
        /*0044*/ 	.word	0x00000000


	//----- nvinfo : EIATTR_MIN_STACK_SIZE
	.align		4
.L_11:
        /*0048*/ 	.byte	0x04, 0x12
        /*004a*/ 	.short	(.L_13 - .L_12)
	.align		4
.L_12:
        /*004c*/ 	.word	index@(_Z10m256n64k32P6__halfS0_S0_S0_iii)
        /*0050*/ 	.word	0x00000000


	//----- nvinfo : EIATTR_MIN_STACK_SIZE
	.align		4
.L_13:
        /*0054*/ 	.byte	0x04, 0x12
        /*0056*/ 	.short	(.L_15 - .L_14)
	.align		4
.L_14:
        /*0058*/ 	.word	index@(_Z11m128n128k32P6__halfS0_S0_S0_mmm)
        /*005c*/ 	.word	0x00000000


	//----- nvinfo : EIATTR_MIN_STACK_SIZE
	.align		4
.L_15:
        /*0060*/ 	.byte	0x04, 0x12
        /*0062*/ 	.short	(.L_17 - .L_16)
	.align		4
.L_16:
        /*0064*/ 	.word	index@(_Z10m128n128k8PfS_S_S_mmm)
        /*0068*/ 	.word	0x00000000
.L_17:


//--------------------- .nv.compat                --------------------------
	.section	.nv.compat,"",@"SHT_CUDA_COMPAT_INFO"
	.align	4
        /*0000*/ 	.byte	0x02, 0x09, 0x00, 0x00, 0x02, 0x02, 0x01, 0x00, 0x02, 0x05, 0x05, 0x00, 0x03, 0x07, 0x01, 0x01
        /*0010*/ 	.byte	0x02, 0x03, 0x00, 0x00, 0x02, 0x06, 0x01, 0x00, 0x04, 0x0b, 0x08, 0x00, 0x09, 0x00, 0x00, 0x00
        /*0020*/ 	.byte	0x00, 0x00, 0x00, 0x00


//--------------------- .nv.info._Z10m256n64k32P6__halfS0_S0_S0_iii --------------------------
	.section	.nv.info._Z10m256n64k32P6__halfS0_S0_S0_iii,"",@"SHT_CUDA_INFO"
	.sectionflags	@""
	.align	4


	//----- nvinfo : EIATTR_CUDA_API_VERSION
	.align		4
        /*0000*/ 	.byte	0x04, 0x37
        /*0002*/ 	.short	(.L_19 - .L_18)
.L_18:
        /*0004*/ 	.word	0x00000082


	//----- nvinfo : EIATTR_KPARAM_INFO
	.align		4
.L_19:
        /*0008*/ 	.byte	0x04, 0x17
        /*000a*/ 	.short	(.L_21 - .L_20)
.L_20:
        /*000c*/ 	.word	0x00000000
        /*0010*/ 	.short	0x0006
        /*0012*/ 	.short	0x0028
        /*0014*/ 	.byte	0x00, 0xf0, 0x11, 0x00


	//----- nvinfo : EIATTR_KPARAM_INFO
	.align		4
.L_21:
        /*0018*/ 	.byte	0x04, 0x17
        /*001a*/ 	.short	(.L_23 - .L_22)
.L_22:
        /*001c*/ 	.word	0x00000000
        /*0020*/ 	.short	0x0005
        /*0022*/ 	.short	0x0024
        /*0024*/ 	.byte	0x00, 0xf0, 0x11, 0x00


	//----- nvinfo : EIATTR_KPARAM_INFO
	.align		4
.L_23:
        /*0028*/ 	.byte	0x04, 0x17
        /*002a*/ 	.short	(.L_25 - .L_24)
.L_24:
        /*002c*/ 	.word	0x00000000
        /*0030*/ 	.short	0x0004
        /*0032*/ 	.short	0x0020
        /*0034*/ 	.byte	0x00, 0xf0, 0x11, 0x00


	//----- nvinfo : EIATTR_KPARAM_INFO
	.align		4
.L_25:
        /*0038*/ 	.byte	0x04, 0x17
        /*003a*/ 	.short	(.L_27 - .L_26)
.L_26:
        /*003c*/ 	.word	0x00000000
        /*0040*/ 	.short	0x0003
        /*0042*/ 	.short	0x0018
        /*0044*/ 	.byte	0x00, 0xf5, 0x21, 0x00


	//----- nvinfo : EIATTR_KPARAM_INFO
	.align		4
.L_27:
        /*0048*/ 	.byte	0x04, 0x17
        /*004a*/ 	.short	(.L_29 - .L_28)
.L_28:
        /*004c*/ 	.word	0x00000000
        /*0050*/ 	.short	0x0002
        /*0052*/ 	.short	0x0010
        /*0054*/ 	.byte	0x00, 0xf5, 0x21, 0x00


	//----- nvinfo : EIATTR_KPARAM_INFO
	.align		4
.L_29:
        /*0058*/ 	.byte	0x04, 0x17
        /*005a*/ 	.short	(.L_31 - .L_30)
.L_30:
        /*005c*/ 	.word	0x00000000
        /*0060*/ 	.short	0x0001
        /*0062*/ 	.short	0x0008
        /*0064*/ 	.byte	0x00, 0xf5, 0x21, 0x00


	//----- nvinfo : EIATTR_KPARAM_INFO
	.align		4
.L_31:
        /*0068*/ 	.byte	0x04, 0x17
        /*006a*/ 	.short	(.L_33 - .L_32)
.L_32:
        /*006c*/ 	.word	0x00000000
        /*0070*/ 	.short	0x0000
        /*0072*/ 	.short	0x0000
        /*0074*/ 	.byte	0x00, 0xf5, 0x21, 0x00


	//----- nvinfo : EIATTR_SPARSE_MMA_MASK
	.align		4
.L_33:
        /*0078*/ 	.byte	0x03, 0x50
        /*007a*/ 	.short	0x0000


	//----- nvinfo : EIATTR_WMMA_USED
	.align		4
        /*007c*/ 	.byte	0x01, 0x2b
	.zero		2


	//----- nvinfo : EIATTR_MAXREG_COUNT
	.align		4
        /*0080*/ 	.byte	0x03, 0x1b
        /*0082*/ 	.short	0x00ff


	//----- nvinfo : EIATTR_NUM_BARRIERS
	.align		4
        /*0084*/ 	.byte	0x02, 0x4c
        /*0086*/ 	.byte	0x01
	.zero		1


	//----- nvinfo : EIATTR_MERCURY_ISA_VERSION
	.align		4
        /*0088*/ 	.byte	0x03, 0x5f
        /*008a*/ 	.short	0x0101


	//----- nvinfo : EIATTR_VRC_CTA_INIT_COUNT
	.align		4
        /*008c*/ 	.byte	0x02, 0x4a
	.zero		1
	.zero		1


	//----- nvinfo : EIATTR_EXIT_INSTR_OFFSETS
	.align		4
        /*0090*/ 	.byte	0x04, 0x1c
        /*0092*/ 	.short	(.L_35 - .L_34)


	//   ....[0]....
.L_34:
        /*0094*/ 	.word	0x00002fe0


	//----- nvinfo : EIATTR_CBANK_PARAM_SIZE
	.align		4
.L_35:
        /*0098*/ 	.byte	0x03, 0x19
        /*009a*/ 	.short	0x002c


	//----- nvinfo : EIATTR_PARAM_CBANK
	.align		4
        /*009c*/ 	.byte	0x04, 0x0a
        /*009e*/ 	.short	(.L_37 - .L_36)
	.align		4
.L_36:
        /*00a0*/ 	.word	index@(.nv.constant0._Z10m256n64k32P6__halfS0_S0_S0_iii)
        /*00a4*/ 	.short	0x0380
        /*00a6*/ 	.short	0x002c


	//----- nvinfo : EIATTR_SW_WAR
	.align		4
.L_37:
        /*00a8*/ 	.byte	0x04, 0x36
        /*00aa*/ 	.short	(.L_39 - .L_38)
.L_38:
        /*00ac*/ 	.word	0x00000008
.L_39:


//--------------------- .nv.info._Z11m128n128k32P6__halfS0_S0_S0_mmm --------------------------
	.section	.nv.info._Z11m128n128k32P6__halfS0_S0_S0_mmm,"",@"SHT_CUDA_INFO"
	.sectionflags	@""
	.align	4


	//----- nvinfo : EIATTR_CUDA_API_VERSION
	.align		4
        /*0000*/ 	.byte	0x04, 0x37
        /*0002*/ 	.short	(.L_41 - .L_40)
.L_40:
        /*0004*/ 	.word	0x00000082


	//----- nvinfo : EIATTR_KPARAM_INFO
	.align		4
.L_41:
        /*0008*/ 	.byte	0x04, 0x17
        /*000a*/ 	.short	(.L_43 - .L_42)
.L_42:
        /*000c*/ 	.word	0x00000000
        /*0010*/ 	.short	0x0006
        /*0012*/ 	.short	0x0030
        /*0014*/ 	.byte	0x00, 0xf0, 0x21, 0x00


	//----- nvinfo : EIATTR_KPARAM_INFO
	.align		4
.L_43:
        /*0018*/ 	.byte	0x04, 0x17
        /*001a*/ 	.short	(.L_45 - .L_44)
.L_44:
        /*001c*/ 	.word	0x00000000
        /*0020*/ 	.short	0x0005
        /*0022*/ 	.short	0x0028
        /*0024*/ 	.byte	0x00, 0xf0, 0x21, 0x00


	//----- nvinfo : EIATTR_KPARAM_INFO
	.align		4
.L_45:
        /*0028*/ 	.byte	0x04, 0x17
        /*002a*/ 	.short	(.L_47 - .L_46)
.L_46:
        /*002c*/ 	.word	0x00000000
        /*0030*/ 	.short	0x0004
        /*0032*/ 	.short	0x0020
        /*0034*/ 	.byte	0x00, 0xf0, 0x21, 0x00


	//----- nvinfo : EIATTR_KPARAM_INFO
	.align		4
.L_47:
        /*0038*/ 	.byte	0x04, 0x17
        /*003a*/ 	.short	(.L_49 - .L_48)
.L_48:
        /*003c*/ 	.word	0x00000000
        /*0040*/ 	.short	0x0003
        /*0042*/ 	.short	0x0018
        /*0044*/ 	.byte	0x00, 0xf5, 0x21, 0x00


	//----- nvinfo : EIATTR_KPARAM_INFO
	.align		4
.L_49:
        /*0048*/ 	.byte	0x04, 0x17
        /*004a*/ 	.short	(.L_51 - .L_50)
.L_50:
        /*004c*/ 	.word	0x00000000
        /*0050*/ 	.short	0x0002
        /*0052*/ 	.short	0x0010
        /*0054*/ 	.byte	0x00, 0xf5, 0x21, 0x00


	//----- nvinfo : EIATTR_KPARAM_INFO
	.align		4
.L_51:
        /*0058*/ 	.byte	0x04, 0x17
        /*005a*/ 	.short	(.L_53 - .L_52)
.L_52:
        /*005c*/ 	.word	0x00000000
        /*0060*/ 	.short	0x0001
        /*0062*/ 	.short	0x0008
        /*0064*/ 	.byte	0x00, 0xf5, 0x21, 0x00


	//----- nvinfo : EIATTR_KPARAM_INFO
	.align		4
.L_53:
        /*0068*/ 	.byte	0x04, 0x17
        /*006a*/ 	.short	(.L_55 - .L_54)
.L_54:
        /*006c*/ 	.word	0x00000000
        /*0070*/ 	.short	0x0000
        /*0072*/ 	.short	0x0000
        /*0074*/ 	.byte	0x00, 0xf5, 0x21, 0x00


	//----- nvinfo : EIATTR_SPARSE_MMA_MASK
	.align		4
.L_55:
        /*0078*/ 	.byte	0x03, 0x50
        /*007a*/ 	.short	0x0000


	//----- nvinfo : EIATTR_WMMA_USED
	.align		4
        /*007c*/ 	.byte	0x01, 0x2b
	.zero		2


	//----- nvinfo : EIATTR_MAXREG_COUNT
	.align		4
        /*0080*/ 	.byte	0x03, 0x1b
        /*0082*/ 	.short	0x00ff


	//----- nvinfo : EIATTR_NUM_BARRIERS
	.align		4
        /*0084*/ 	.byte	0x02, 0x4c
        /*0086*/ 	.byte	0x01
	.zero		1


	//----- nvinfo : EIATTR_MERCURY_ISA_VERSION
	.align		4
        /*0088*/ 	.byte	0x03, 0x5f
        /*008a*/ 	.short	0x0101


	//----- nvinfo : EIATTR_VRC_CTA_INIT_COUNT
	.align		4
        /*008c*/ 	.byte	0x02, 0x4a
	.zero		1
	.zero		1


	//----- nvinfo : EIATTR_EXIT_INSTR_OFFSETS
	.align		4
        /*0090*/ 	.byte	0x04, 0x1c
        /*0092*/ 	.short	(.L_57 - .L_56)


	//   ....[0]....
.L_56:
        /*0094*/ 	.word	0x00004be0


	//   ....[1]....
        /*0098*/ 	.word	0x00004ef0


	//   ....[2]....
        /*009c*/ 	.word	0x00005010


	//----- nvinfo : EIATTR_CRS_STACK_SIZE
	.align		4
.L_57:
        /*00a0*/ 	.byte	0x04, 0x1e
        /*00a2*/ 	.short	(.L_59 - .L_58)
.L_58:
        /*00a4*/ 	.word	0x00000000


	//----- nvinfo : EIATTR_CBANK_PARAM_SIZE
	.align		4
.L_59:
        /*00a8*/ 	.byte	0x03, 0x19
        /*00aa*/ 	.short	0x0038


	//----- nvinfo : EIATTR_PARAM_CBANK
	.align		4
        /*00ac*/ 	.byte	0x04, 0x0a
        /*00ae*/ 	.short	(.L_61 - .L_60)
	.align		4
.L_60:
        /*00b0*/ 	.word	index@(.nv.constant0._Z11m128n128k32P6__halfS0_S0_S0_mmm)
        /*00b4*/ 	.short	0x0380
        /*00b6*/ 	.short	0x0038


	//----- nvinfo : EIATTR_SW_WAR
	.align		4
.L_61:
        /*00b8*/ 	.byte	0x04, 0x36
        /*00ba*/ 	.short	(.L_63 - .L_62)
.L_62:
        /*00bc*/ 	.word	0x00000008
.L_63:


//--------------------- .nv.info._Z10m128n128k8PfS_S_S_mmm --------------------------
	.section	.nv.info._Z10m128n128k8PfS_S_S_mmm,"",@"SHT_CUDA_INFO"
	.sectionflags	@""
	.align	4


	//----- nvinfo : EIATTR_CUDA_API_VERSION
	.align		4
        /*0000*/ 	.byte	0x04, 0x37
        /*0002*/ 	.short	(.L_65 - .L_64)
.L_64:
        /*0004*/ 	.word	0x00000082


	//----- nvinfo : EIATTR_KPARAM_INFO
	.align		4
.L_65:
        /*0008*/ 	.byte	0x04, 0x17
        /*000a*/ 	.short	(.L_67 - .L_66)
.L_66:
        /*000c*/ 	.word	0x00000000
        /*0010*/ 	.short	0x0006
        /*0012*/ 	.short	0x0030
        /*0014*/ 	.byte	0x00, 0xf0, 0x21, 0x00


	//----- nvinfo : EIATTR_KPARAM_INFO
	.align		4
.L_67:
        /*0018*/ 	.byte	0x04, 0x17
        /*001a*/ 	.short	(.L_69 - .L_68)
.L_68:
        /*001c*/ 	.word	0x00000000
        /*0020*/ 	.short	0x0005
        /*0022*/ 	.short	0x0028
        /*0024*/ 	.byte	0x00, 0xf0, 0x21, 0x00


	//----- nvinfo : EIATTR_KPARAM_INFO
	.align		4
.L_69:
        /*0028*/ 	.byte	0x04, 0x17
        /*002a*/ 	.short	(.L_71 - .L_70)
.L_70:
        /*002c*/ 	.word	0x00000000
        /*0030*/ 	.short	0x0004
        /*0032*/ 	.short	0x0020
        /*0034*/ 	.byte	0x00, 0xf0, 0x21, 0x00


	//----- nvinfo : EIATTR_KPARAM_INFO
	.align		4
.L_71:
        /*0038*/ 	.byte	0x04, 0x17
        /*003a*/ 	.short	(.L_73 - .L_72)
.L_72:
        /*003c*/ 	.word	0x00000000
        /*0040*/ 	.short	0x0003
        /*0042*/ 	.short	0x0018
        /*0044*/ 	.byte	0x00, 0xf5, 0x21, 0x00


	//----- nvinfo : EIATTR_KPARAM_INFO
	.align		4
.L_73:
        /*0048*/ 	.byte	0x04, 0x17
        /*004a*/ 	.short	(.L_75 - .L_74)
.L_74:
        /*004c*/ 	.word	0x00000000
        /*0050*/ 	.short	0x0002
        /*0052*/ 	.short	0x0010
        /*0054*/ 	.byte	0x00, 0xf5, 0x21, 0x00


	//----- nvinfo : EIATTR_KPARAM_INFO
	.align		4
.L_75:
        /*0058*/ 	.byte	0x04, 0x17
        /*005a*/ 	.short	(.L_77 - .L_76)
.L_76:
        /*005c*/ 	.word	0x00000000
        /*0060*/ 	.short	0x0001
        /*0062*/ 	.short	0x0008
        /*0064*/ 	.byte	0x00, 0xf5, 0x21, 0x00


	//----- nvinfo : EIATTR_KPARAM_INFO
	.align		4
.L_77:
        /*0068*/ 	.byte	0x04, 0x17
        /*006a*/ 	.short	(.L_79 - .L_78)
.L_78:
        /*006c*/ 	.word	0x00000000
        /*0070*/ 	.short	0x0000
        /*0072*/ 	.short	0x0000
        /*0074*/ 	.byte	0x00, 0xf5, 0x21, 0x00


	//----- nvinfo : EIATTR_SPARSE_MMA_MASK
	.align		4
.L_79:
        /*0078*/ 	.byte	0x03, 0x50
        /*007a*/ 	.short	0x0000


	//----- nvinfo : EIATTR_MAXREG_COUNT
	.align		4
        /*007c*/ 	.byte	0x03, 0x1b
        /*007e*/ 	.short	0x00ff


	//----- nvinfo : EIATTR_NUM_BARRIERS
	.align		4
        /*0080*/ 	.byte	0x02, 0x4c
        /*0082*/ 	.byte	0x01
	.zero		1


	//----- nvinfo : EIATTR_MERCURY_ISA_VERSION
	.align		4
        /*0084*/ 	.byte	0x03, 0x5f
        /*0086*/ 	.short	0x0101


	//----- nvinfo : EIATTR_VRC_CTA_INIT_COUNT
	.align		4
        /*0088*/ 	.byte	0x02, 0x4a
	.zero		1
	.zero		1


	//----- nvinfo : EIATTR_EXIT_INSTR_OFFSETS
	.align		4
        /*008c*/ 	.byte	0x04, 0x1c
        /*008e*/ 	.short	(.L_81 - .L_80)


	//   ....[0]....
.L_80:
        /*0090*/ 	.word	0x00005c50


	//   ....[1]....
        /*0094*/ 	.word	0x00005c70


	//----- nvinfo : EIATTR_CRS_STACK_SIZE
	.align		4
.L_81:
        /*0098*/ 	.byte	0x04, 0x1e
        /*009a*/ 	.short	(.L_83 - .L_82)
.L_82:
        /*009c*/ 	.word	0x00000000


	//----- nvinfo : EIATTR_CBANK_PARAM_SIZE
	.align		4
.L_83:
        /*00a0*/ 	.byte	0x03, 0x19
        /*00a2*/ 	.short	0x0038


	//----- nvinfo : EIATTR_PARAM_CBANK
	.align		4
        /*00a4*/ 	.byte	0x04, 0x0a
        /*00a6*/ 	.short	(.L_85 - .L_84)
	.align		4
.L_84:
        /*00a8*/ 	.word	index@(.nv.constant0._Z10m128n128k8PfS_S_S_mmm)
        /*00ac*/ 	.short	0x0380
        /*00ae*/ 	.short	0x0038


	//----- nvinfo : EIATTR_SW_WAR
	.align		4
.L_85:
        /*00b0*/ 	.byte	0x04, 0x36
        /*00b2*/ 	.short	(.L_87 - .L_86)
.L_86:
        /*00b4*/ 	.word	0x00000008
.L_87:


//--------------------- .nv.callgraph             --------------------------
	.section	.nv.callgraph,"",@"SHT_CUDA_CALLGRAPH"
	.align	4
	.sectionentsize	8
	.align		4
        /*0000*/ 	.word	0x00000000
	.align		4
        /*0004*/ 	.word	0xffffffff
	.align		4
        /*0008*/ 	.word	0x00000000
	.align		4
        /*000c*/ 	.word	0xfffffffe
	.align		4
        /*0010*/ 	.word	0x00000000
	.align		4
        /*0014*/ 	.word	0xfffffffd
	.align		4
        /*0018*/ 	.word	0x00000000
	.align		4
        /*001c*/ 	.word	0xfffffffc


//--------------------- .text._Z10m256n64k32P6__halfS0_S0_S0_iii --------------------------
	.section	.text._Z10m256n64k32P6__halfS0_S0_S0_iii,"ax",@progbits
	.align	128
        .global         _Z10m256n64k32P6__halfS0_S0_S0_iii
        .type           _Z10m256n64k32P6__halfS0_S0_S0_iii,@function
        .size           _Z10m256n64k32P6__halfS0_S0_S0_iii,(.L_x_42 - _Z10m256n64k32P6__halfS0_S0_S0_iii)
        .other          _Z10m256n64k32P6__halfS0_S0_S0_iii,@"STO_CUDA_ENTRY STV_DEFAULT"
_Z10m256n64k32P6__halfS0_S0_S0_iii:
.text._Z10m256n64k32P6__halfS0_S0_S0_iii:
[----:B------:R-:W-:Y:S01]  /*0000*/  LDC R1, c[0x0][0x37c] ;  /* 0x0000df00ff017b82 */ /* 0x000fe20000000800 */
[----:B------:R-:W0:Y:S01]  /*0010*/  S2R R108, SR_TID.X ;  /* 0x00000000006c7919 */ /* 0x000e220000002100 */
[----:B------:R-:W1:Y:S01]  /*0020*/  LDCU.64 UR8, c[0x0][0x358] ;  /* 0x00006b00ff0877ac */ /* 0x000e620008000a00 */
[----:B------:R-:W2:Y:S01]  /*0030*/  S2R R109, SR_CTAID.X ;  /* 0x00000000006d7919 */ /* 0x000ea20000002500 */
[----:B------:R-:W3:Y:S01]  /*0040*/  LDCU UR5, c[0x0][0x3a8] ;  /* 0x00007500ff0577ac */ /* 0x000ee20008000800 */
[C---:B0-----:R-:W-:Y:S02]  /*0050*/  ISETP.GT.U32.AND P0, PT, R108.reuse, 0x7, PT ;  /* 0x000000076c00780c */ /* 0x041fe40003f04070 */
[----:B------:R-:W-:-:S04]  /*0060*/  SHF.L.U32 R0, R108, 0x3, RZ ;  /* 0x000000036c007819 */ /* 0x000fc800000006ff */
[----:B------:R-:W-:-:S04]  /*0070*/  LOP3.LUT R4, R0, 0x38, RZ, 0xc0, !PT ;  /* 0x0000003800047812 */ /* 0x000fc800078ec0ff */
[----:B--2---:R-:W-:-:S03]  /*0080*/  LEA R109, R109, R4, 0x6 ;  /* 0x000000046d6d7211 */ /* 0x004fc600078e30ff */
[----:B------:R-:W0:Y:S02]  /*0090*/  @!P0 LDC.64 R2, c[0x0][0x398] ;  /* 0x0000e600ff028b82 */ /* 0x000e240000000a00 */
[----:B0-----:R-:W-:-:S05]  /*00a0*/  @!P0 IMAD.WIDE.U32 R2, R109, 0x2, R2 ;  /* 0x000000026d028825 */ /* 0x001fca00078e0002 */
[----:B-1----:R0:W2:Y:S01]  /*00b0*/  @!P0 LDG.E.128.CONSTANT R8, desc[UR8][R2.64] ;  /* 0x0000000802088981 */ /* 0x0020a2000c1e9d00 */
[----:B------:R-:W-:Y:S01]  /*00c0*/  @!P0 MOV R5, 0x400 ;  /* 0x0000040000058802 */ /* 0x000fe20000000f00 */
[----:B---3--:R-:W-:Y:S01]  /*00d0*/  UISETP.GE.AND UP0, UPT, UR5, 0x20, UPT ;  /* 0x000000200500788c */ /* 0x008fe2000bf06270 */
[----:B------:R-:W-:Y:S01]  /*00e0*/  CS2R R92, SRZ ;  /* 0x00000000005c7805 */ /* 0x000fe2000001ff00 */
[----:B------:R-:W1:Y:S01]  /*00f0*/  @!P0 S2R R6, SR_CgaCtaId ;  /* 0x0000000000068919 */ /* 0x000e620000008800 */
[----:B------:R-:W-:Y:S02]  /*0100*/  @!P0 IADD3 R5, PT, PT, R5, 0x6200, RZ ;  /* 0x0000620005058810 */ /* 0x000fe40007ffe0ff */
[----:B------:R-:W-:Y:S02]  /*0110*/  CS2R R90, SRZ ;  /* 0x00000000005a7805 */ /* 0x000fe4000001ff00 */
[----:B------:R-:W-:Y:S02]  /*0120*/  CS2R R88, SRZ ;  /* 0x0000000000587805 */ /* 0x000fe4000001ff00 */
[----:B------:R-:W-:-:S02]  /*0130*/  CS2R R96, SRZ ;  /* 0x0000000000607805 */ /* 0x000fc4000001ff00 */
[----:B------:R-:W-:Y:S02]  /*0140*/  CS2R R104, SRZ ;  /* 0x0000000000687805 */ /* 0x000fe4000001ff00 */
[----:B------:R-:W-:Y:S02]  /*0150*/  CS2R R102, SRZ ;  /* 0x0000000000667805 */ /* 0x000fe4000001ff00 */
[----:B------:R-:W-:Y:S02]  /*0160*/  CS2R R100, SRZ ;  /* 0x0000000000647805 */ /* 0x000fe4000001ff00 */
        /* <DEDUP_REMOVED lines=19> */
[----:B0-----:R-:W-:Y:S02]  /*02a0*/  CS2R R2, SRZ ;  /* 0x0000000000027805 */ /* 0x001fe4000001ff00 */
[----:B------:R-:W-:-:S02]  /*02b0*/  CS2R R84, SRZ ;  /* 0x0000000000547805 */ /* 0x000fc4000001ff00 */
[----:B-1----:R-:W-:Y:S02]  /*02c0*/  @!P0 LEA R5, R6, R5, 0x18 ;  /* 0x0000000506058211 */ /* 0x002fe400078ec0ff */
[----:B------:R-:W-:Y:S02]  /*02d0*/  CS2R R6, SRZ ;  /* 0x0000000000067805 */ /* 0x000fe4000001ff00 */
[----:B------:R-:W-:-:S05]  /*02e0*/  @!P0 LEA R5, R4, R5, 0x1 ;  /* 0x0000000504058211 */ /* 0x000fca00078e08ff */
[----:B--2---:R0:W-:Y:S02]  /*02f0*/  @!P0 STS.128 [R5], R8 ;  /* 0x0000000805008388 */ /* 0x0041e40000000c00 */
[----:B0-----:R-:W-:Y:S02]  /*0300*/  CS2R R4, SRZ ;  /* 0x0000000000047805 */ /* 0x001fe4000001ff00 */
[----:B------:R-:W-:Y:S02]  /*0310*/  CS2R R8, SRZ ;  /* 0x0000000000087805 */ /* 0x000fe4000001ff00 */
[----:B------:R-:W-:Y:S01]  /*0320*/  CS2R R10, SRZ ;  /* 0x00000000000a7805 */ /* 0x000fe2000001ff00 */
[----:B------:R-:W-:Y:S06]  /*0330*/  BRA.U !UP0, `(.L_x_0) ;  /* 0x0000000d08d87547 */ /* 0x000fec000b800000 */
[----:B------:R-:W0:Y:S01]  /*0340*/  S2R R3, SR_CTAID.Y ;  /* 0x0000000000037919 */ /* 0x000e220000002600 */
[----:B------:R-:W1:Y:S01]  /*0350*/  LDCU UR4, c[0x0][0x3a4] ;  /* 0x00007480ff0477ac */ /* 0x000e620008000800 */
[----:B------:R-:W2:Y:S01]  /*0360*/  LDC.64 R106, c[0x0][0x380] ;  /* 0x0000e000ff6a7b82 */ /* 0x000ea20000000a00 */
[----:B------:R-:W-:Y:S02]  /*0370*/  SHF.L.U32 R2, R108, 0x1, RZ ;  /* 0x000000016c027819 */ /* 0x000fe400000006ff */
[----:B------:R-:W-:Y:S02]  /*0380*/  CS2R R90, SRZ ;  /* 0x00000000005a7805 */ /* 0x000fe4000001ff00 */
[----:B------:R-:W-:Y:S02]  /*0390*/  SHF.R.U32.HI R108, RZ, 0x2, R108 ;  /* 0x00000002ff6c7819 */ /* 0x000fe4000001166c */
[----:B------:R-:W-:Y:S02]  /*03a0*/  CS2R R88, SRZ ;  /* 0x0000000000587805 */ /* 0x000fe4000001ff00 */
[----:B------:R-:W-:-:S02]  /*03b0*/  LOP3.LUT R2, R2, 0x7f8, RZ, 0xc0, !PT ;  /* 0x000007f802027812 */ /* 0x000fc400078ec0ff */
[----:B------:R-:W-:Y:S02]  /*03c0*/  CS2R R96, SRZ ;  /* 0x0000000000607805 */ /* 0x000fe4000001ff00 */
[----:B------:R-:W-:Y:S02]  /*03d0*/  LOP3.LUT R108, R108, 0xfe, RZ, 0xc0, !PT ;  /* 0x000000fe6c6c7812 */ /* 0x000fe400078ec0ff */
[----:B------:R-:W-:Y:S02]  /*03e0*/  CS2R R104, SRZ ;  /* 0x0000000000687805 */ /* 0x000fe4000001ff00 */
[----:B------:R-:W-:Y:S02]  /*03f0*/  LOP3.LUT R0, R0, 0x18, RZ, 0xc0, !PT ;  /* 0x0000001800007812 */ /* 0x000fe400078ec0ff */
[----:B------:R-:W-:Y:S02]  /*0400*/  CS2R R102, SRZ ;  /* 0x0000000000667805 */ /* 0x000fe4000001ff00 */
[----:B------:R-:W-:-:S02]  /*0410*/  MOV R92, RZ ;  /* 0x000000ff005c7202 */ /* 0x000fc40000000f00 */
[----:B------:R-:W-:Y:S02]  /*0420*/  CS2R R100, SRZ ;  /* 0x0000000000647805 */ /* 0x000fe4000001ff00 */
[----:B------:R-:W-:Y:S02]  /*0430*/  CS2R R98, SRZ ;  /* 0x0000000000627805 */ /* 0x000fe4000001ff00 */
[----:B------:R-:W-:Y:S02]  /*0440*/  CS2R R94, SRZ ;  /* 0x00000000005e7805 */ /* 0x000fe4000001ff00 */
[----:B------:R-:W-:Y:S02]  /*0450*/  CS2R R86, SRZ ;  /* 0x0000000000567805 */ /* 0x000fe4000001ff00 */
[----:B------:R-:W-:Y:S01]  /*0460*/  CS2R R10, SRZ ;  /* 0x00000000000a7805 */ /* 0x000fe2000001ff00 */
[----:B-1----:R-:W-:Y:S01]  /*0470*/  IMAD R109, R108, UR4, R109 ;  /* 0x000000046c6d7c24 */ /* 0x002fe2000f8e026d */
[----:B------:R-:W-:Y:S01]  /*0480*/  USHF.R.S32.HI UR4, URZ, 0x1f, UR5 ;  /* 0x0000001fff047899 */ /* 0x000fe20008011405 */
[----:B------:R-:W-:-:S02]  /*0490*/  CS2R R12, SRZ ;  /* 0x00000000000c7805 */ /* 0x000fc4000001ff00 */
[----:B------:R-:W-:Y:S02]  /*04a0*/  CS2R R14, SRZ ;  /* 0x00000000000e7805 */ /* 0x000fe4000001ff00 */
[----:B------:R-:W-:Y:S01]  /*04b0*/  CS2R R16, SRZ ;  /* 0x0000000000107805 */ /* 0x000fe2000001ff00 */
[----:B------:R-:W-:Y:S01]  /*04c0*/  ULEA.HI UR4, UR4, UR5, URZ, 0x5 ;  /* 0x0000000504047291 */ /* 0x000fe2000f8f28ff */
[----:B------:R-:W-:Y:S02]  /*04d0*/  CS2R R18, SRZ ;  /* 0x0000000000127805 */ /* 0x000fe4000001ff00 */
[----:B------:R-:W-:Y:S02]  /*04e0*/  CS2R R20, SRZ ;  /* 0x0000000000147805 */ /* 0x000fe4000001ff00 */
[----:B------:R-:W-:Y:S01]  /*04f0*/  CS2R R22, SRZ ;  /* 0x0000000000167805 */ /* 0x000fe2000001ff00 */
[----:B------:R-:W-:Y:S01]  /*0500*/  USHF.R.S32.HI UR4, URZ, 0x5, UR4 ;  /* 0x00000005ff047899 */ /* 0x000fe20008011404 */
[----:B------:R-:W-:-:S02]  /*0510*/  CS2R R24, SRZ ;  /* 0x0000000000187805 */ /* 0x000fc4000001ff00 */
[----:B------:R-:W-:Y:S02]  /*0520*/  CS2R R26, SRZ ;  /* 0x00000000001a7805 */ /* 0x000fe4000001ff00 */
[----:B------:R-:W-:Y:S02]  /*0530*/  CS2R R28, SRZ ;  /* 0x00000000001c7805 */ /* 0x000fe4000001ff00 */
[----:B0-----:R-:W-:Y:S02]  /*0540*/  LEA R3, R3, R2, 0x8 ;  /* 0x0000000203037211 */ /* 0x001fe400078e40ff */
[----:B------:R-:W-:Y:S02]  /*0550*/  CS2R R30, SRZ ;  /* 0x00000000001e7805 */ /* 0x000fe4000001ff00 */
[----:B------:R-:W-:Y:S02]  /*0560*/  CS2R R32, SRZ ;  /* 0x0000000000207805 */ /* 0x000fe4000001ff00 */
[----:B------:R-:W-:-:S02]  /*0570*/  CS2R R34, SRZ ;  /* 0x0000000000227805 */ /* 0x000fc4000001ff00 */
[C---:B------:R-:W-:Y:S01]  /*0580*/  IADD3 R5, PT, PT, R3.reuse, 0x2, RZ ;  /* 0x0000000203057810 */ /* 0x040fe20007ffe0ff */
[C-C-:B------:R-:W-:Y:S01]  /*0590*/  IMAD R45, R3.reuse, UR5, R0.reuse ;  /* 0x00000005032d7c24 */ /* 0x140fe2000f8e0200 */
[C---:B------:R-:W-:Y:S02]  /*05a0*/  IADD3 R115, PT, PT, R3.reuse, 0x3, RZ ;  /* 0x0000000303737810 */ /* 0x040fe40007ffe0ff */
[----:B------:R-:W-:Y:S02]  /*05b0*/  CS2R R36, SRZ ;  /* 0x0000000000247805 */ /* 0x000fe4000001ff00 */
[----:B------:R-:W-:Y:S01]  /*05c0*/  IADD3 R7, PT, PT, R3, 0x4, RZ ;  /* 0x0000000403077810 */ /* 0x000fe20007ffe0ff */
[--C-:B------:R-:W-:Y:S01]  /*05d0*/  IMAD R116, R5, UR5, R0.reuse ;  /* 0x0000000505747c24 */ /* 0x100fe2000f8e0200 */
[----:B------:R-:W-:Y:S01]  /*05e0*/  IADD3 R113, PT, PT, R3, 0x5, RZ ;  /* 0x0000000503717810 */ /* 0x000fe20007ffe0ff */
[--C-:B------:R-:W-:Y:S01]  /*05f0*/  IMAD R115, R115, UR5, R0.reuse ;  /* 0x0000000573737c24 */ /* 0x100fe2000f8e0200 */
[----:B------:R-:W-:Y:S01]  /*0600*/  IADD3 R9, PT, PT, R3, 0x6, RZ ;  /* 0x0000000603097810 */ /* 0x000fe20007ffe0ff */
[----:B------:R-:W-:Y:S01]  /*0610*/  IMAD R114, R7, UR5, R0 ;  /* 0x0000000507727c24 */ /* 0x000fe2000f8e0200 */
[----:B------:R-:W-:Y:S01]  /*0620*/  IADD3 R3, PT, PT, R3, 0x7, RZ ;  /* 0x0000000703037810 */ /* 0x000fe20007ffe0ff */
[----:B--2---:R-:W-:Y:S01]  /*0630*/  IMAD.WIDE.U32 R106, R45, 0x2, R106 ;  /* 0x000000022d6a7825 */ /* 0x004fe200078e006a */
[----:B------:R-:W-:-:S02]  /*0640*/  CS2R R4, SRZ ;  /* 0x0000000000047805 */ /* 0x000fc4000001ff00 */
[----:B------:R-:W-:Y:S02]  /*0650*/  CS2R R6, SRZ ;  /* 0x0000000000067805 */ /* 0x000fe4000001ff00 */
[----:B------:R-:W-:Y:S01]  /*0660*/  CS2R R38, SRZ ;  /* 0x0000000000267805 */ /* 0x000fe2000001ff00 */
[--C-:B------:R-:W-:Y:S01]  /*0670*/  IMAD R112, R9, UR5, R0.reuse ;  /* 0x0000000509707c24 */ /* 0x100fe2000f8e0200 */
[----:B------:R-:W-:Y:S01]  /*0680*/  CS2R R8, SRZ ;  /* 0x0000000000087805 */ /* 0x000fe2000001ff00 */
[--C-:B------:R-:W-:Y:S01]  /*0690*/  IMAD R111, R3, UR5, R0.reuse ;  /* 0x00000005036f7c24 */ /* 0x100fe2000f8e0200 */
[----:B------:R-:W-:Y:S01]  /*06a0*/  CS2R R40, SRZ ;  /* 0x0000000000287805 */ /* 0x000fe2000001ff00 */
[----:B------:R-:W-:Y:S01]  /*06b0*/  IMAD R113, R113, UR5, R0 ;  /* 0x0000000571717c24 */ /* 0x000fe2000f8e0200 */
[----:B------:R-:W-:Y:S02]  /*06c0*/  CS2R R42, SRZ ;  /* 0x00000000002a7805 */ /* 0x000fe4000001ff00 */
[----:B------:R-:W-:-:S02]  /*06d0*/  CS2R R2, SRZ ;  /* 0x0000000000027805 */ /* 0x000fc4000001ff00 */
[----:B------:R-:W-:Y:S02]  /*06e0*/  CS2R R84, SRZ ;  /* 0x0000000000547805 */ /* 0x000fe4000001ff00 */
[----:B------:R-:W-:Y:S01]  /*06f0*/  IADD3 R110, PT, PT, R45, UR5, RZ ;  /* 0x000000052d6e7c10 */ /* 0x000fe2000fffe0ff */
[----:B------:R-:W-:-:S12]  /*0700*/  UIADD3 UR4, UPT, UPT, -UR4, URZ, URZ ;  /* 0x000000ff04047290 */ /* 0x000fd8000fffe1ff */
.L_x_1:
[----:B------:R-:W0:Y:S01]  /*0710*/  S2R R108, SR_TID.X ;  /* 0x00000000006c7919 */ /* 0x000e220000002100 */
[----:B------:R-:W1:Y:S01]  /*0720*/  LDC.64 R76, c[0x0][0x388] ;  /* 0x0000e200ff4c7b82 */ /* 0x000e620000000a00 */
[----:B------:R-:W2:Y:S01]  /*0730*/  S2R R120, SR_CgaCtaId ;  /* 0x0000000000787919 */ /* 0x000ea20000008800 */
[----:B------:R3:W4:Y:S06]  /*0740*/  LDG.E.128.CONSTANT R44, desc[UR8][R106.64] ;  /* 0x000000086a2c7981 */ /* 0x00072c000c1e9d00 */
[----:B------:R-:W5:Y:S01]  /*0750*/  LDC.64 R72, c[0x0][0x380] ;  /* 0x0000e000ff487b82 */ /* 0x000f620000000a00 */
[----:B------:R-:W-:-:S07]  /*0760*/  MOV R119, 0x400 ;  /* 0x0000040000777802 */ /* 0x000fce0000000f00 */
[----:B------:R-:W3:Y:S01]  /*0770*/  LDC R0, c[0x0][0x3a4] ;  /* 0x0000e900ff007b82 */ /* 0x000ee20000000800 */
[C---:B0-----:R-:W-:Y:S02]  /*0780*/  SHF.L.U32 R56, R108.reuse, 0x1, RZ ;  /* 0x000000016c387819 */ /* 0x041fe400000006ff */
[----:B------:R-:W-:Y:S01]  /*0790*/  SHF.L.U32 R117, R108, 0x4, RZ ;  /* 0x000000046c757819 */ /* 0x000fe200000006ff */
[----:B-1----:R-:W-:Y:S01]  /*07a0*/  IMAD.WIDE R76, R109, 0x2, R76 ;  /* 0x000000026d4c7825 */ /* 0x002fe200078e024c */
[----:B--2---:R-:W-:Y:S02]  /*07b0*/  LEA R118, R120, R119, 0x18 ;  /* 0x0000007778767211 */ /* 0x004fe400078ec0ff */
[----:B------:R-:W-:Y:S01]  /*07c0*/  LOP3.LUT R121, R56, 0x7f8, RZ, 0xc0, !PT ;  /* 0x000007f838797812 */ /* 0x000fe200078ec0ff */
[----:B-----5:R-:W-:Y:S01]  /*07d0*/  IMAD.WIDE.U32 R48, R110, 0x2, R72 ;  /* 0x000000026e307825 */ /* 0x020fe200078e0048 */
[----:B------:R-:W-:-:S03]  /*07e0*/  LOP3.LUT R56, R117, 0x30, RZ, 0xc0, !PT ;  /* 0x0000003075387812 */ /* 0x000fc600078ec0ff */
[----:B------:R-:W-:Y:S02]  /*07f0*/  IMAD R121, R121, 0x50, R118 ;  /* 0x0000005079797824 */ /* 0x000fe400078e0276 */
[--C-:B------:R-:W-:Y:S01]  /*0800*/  IMAD.WIDE.U32 R52, R116, 0x2, R72.reuse ;  /* 0x0000000274347825 */ /* 0x100fe200078e0048 */
[----:B------:R-:W2:Y:S02]  /*0810*/  LDG.E.128.CONSTANT R48, desc[UR8][R48.64] ;  /* 0x0000000830307981 */ /* 0x000ea4000c1e9d00 */
[----:B------:R-:W-:Y:S01]  /*0820*/  IADD3 R121, PT, PT, R121, R56, RZ ;  /* 0x0000003879797210 */ /* 0x000fe20007ffe0ff */
[--C-:B------:R-:W-:Y:S02]  /*0830*/  IMAD.WIDE.U32 R56, R115, 0x2, R72.reuse ;  /* 0x0000000273387825 */ /* 0x100fe400078e0048 */
[----:B------:R-:W5:Y:S02]  /*0840*/  LDG.E.128.CONSTANT R52, desc[UR8][R52.64] ;  /* 0x0000000834347981 */ /* 0x000f64000c1e9d00 */
[----:B------:R-:W-:-:S02]  /*0850*/  IMAD.WIDE.U32 R60, R114, 0x2, R72 ;  /* 0x00000002723c7825 */ /* 0x000fc400078e0048 */
[----:B------:R-:W5:Y:S02]  /*0860*/  LDG.E.128.CONSTANT R56, desc[UR8][R56.64] ;  /* 0x0000000838387981 */ /* 0x000f64000c1e9d00 */
[--C-:B------:R-:W-:Y:S02]  /*0870*/  IMAD.WIDE.U32 R64, R113, 0x2, R72.reuse ;  /* 0x0000000271407825 */ /* 0x100fe400078e0048 */
[----:B------:R-:W5:Y:S02]  /*0880*/  LDG.E.128.CONSTANT R60, desc[UR8][R60.64] ;  /* 0x000000083c3c7981 */ /* 0x000f64000c1e9d00 */
[--C-:B------:R-:W-:Y:S02]  /*0890*/  IMAD.WIDE.U32 R68, R112, 0x2, R72.reuse ;  /* 0x0000000270447825 */ /* 0x100fe400078e0048 */
[----:B------:R-:W5:Y:S02]  /*08a0*/  LDG.E.128.CONSTANT R64, desc[UR8][R64.64] ;  /* 0x0000000840407981 */ /* 0x000f64000c1e9d00 */
[----:B------:R-:W-:-:S02]  /*08b0*/  IMAD.WIDE.U32 R72, R111, 0x2, R72 ;  /* 0x000000026f487825 */ /* 0x000fc400078e0048 */
[----:B------:R-:W5:Y:S02]  /*08c0*/  LDG.E.128.CONSTANT R68, desc[UR8][R68.64] ;  /* 0x0000000844447981 */ /* 0x000f64000c1e9d00 */
[----:B---3--:R-:W-:Y:S02]  /*08d0*/  IMAD.WIDE R80, R0, 0x2, R76 ;  /* 0x0000000200507825 */ /* 0x008fe400078e024c */
[----:B------:R-:W3:Y:S04]  /*08e0*/  LDG.E.128.CONSTANT R72, desc[UR8][R72.64] ;  /* 0x0000000848487981 */ /* 0x000ee8000c1e9d00 */
[----:B------:R-:W3:Y:S04]  /*08f0*/  LDG.E.128.CONSTANT R76, desc[UR8][R76.64] ;  /* 0x000000084c4c7981 */ /* 0x000ee8000c1e9d00 */
[----:B------:R-:W3:Y:S01]  /*0900*/  LDG.E.128.CONSTANT R80, desc[UR8][R80.64] ;  /* 0x0000000850507981 */ /* 0x000ee2000c1e9d00 */
[----:B------:R-:W0:Y:S01]  /*0910*/  S2R R122, SR_LANEID ;  /* 0x00000000007a7919 */ /* 0x000e220000000000 */
[----:B------:R-:W-:-:S02]  /*0920*/  IADD3 R119, PT, PT, R119, 0x5000, RZ ;  /* 0x0000500077777810 */ /* 0x000fc40007ffe0ff */
[----:B------:R-:W-:Y:S02]  /*0930*/  SHF.R.U32.HI R125, RZ, 0x2, R108 ;  /* 0x00000002ff7d7819 */ /* 0x000fe4000001166c */
[----:B------:R-:W-:Y:S02]  /*0940*/  LEA R120, R120, R119, 0x18 ;  /* 0x0000007778787211 */ /* 0x000fe400078ec0ff */
[----:B------:R-:W-:Y:S02]  /*0950*/  LOP3.LUT R125, R125, 0xfe, RZ, 0xc0, !PT ;  /* 0x000000fe7d7d7812 */ /* 0x000fe400078ec0ff */
[----:B------:R-:W-:Y:S02]  /*0960*/  LOP3.LUT R117, R117, 0x70, RZ, 0xc0, !PT ;  /* 0x0000007075757812 */ /* 0x000fe400078ec0ff */
[----:B0-----:R-:W-:Y:S02]  /*0970*/  SHF.R.U32.HI R123, RZ, 0x3, R122 ;  /* 0x00000003ff7b7819 */ /* 0x001fe4000001167a */
[----:B------:R-:W-:-:S02]  /*0980*/  LOP3.LUT R124, R122, 0x7, RZ, 0xc0, !PT ;  /* 0x000000077a7c7812 */ /* 0x000fc400078ec0ff */
[----:B------:R-:W-:Y:S02]  /*0990*/  SHF.L.U32 R123, R123, 0x3, RZ ;  /* 0x000000037b7b7819 */ /* 0x000fe400000006ff */
[----:B------:R-:W-:Y:S02]  /*09a0*/  SHF.R.U32.HI R122, RZ, 0x4, R122 ;  /* 0x00000004ff7a7819 */ /* 0x000fe4000001167a */
[----:B------:R-:W-:Y:S02]  /*09b0*/  LOP3.LUT R119, R123, 0x8, R124, 0xe2, !PT ;  /* 0x000000087b777812 */ /* 0x000fe400078ee27c */
[----:B------:R-:W-:Y:S01]  /*09c0*/  SHF.L.U32 R122, R122, 0x3, RZ ;  /* 0x000000037a7a7819 */ /* 0x000fe200000006ff */
[----:B------:R-:W-:-:S04]  /*09d0*/  UIADD3 UR4, UPT, UPT, UR4, 0x1, URZ ;  /* 0x0000000104047890 */ /* 0x000fc8000fffe0ff */
[----:B------:R-:W-:Y:S01]  /*09e0*/  UISETP.NE.AND UP0, UPT, UR4, URZ, UPT ;  /* 0x000000ff0400728c */ /* 0x000fe2000bf05270 */
[----:B------:R-:W-:Y:S02]  /*09f0*/  IADD3 R106, P0, PT, R106, 0x40, RZ ;  /* 0x000000406a6a7810 */ /* 0x000fe40007f1e0ff */
[----:B------:R-:W-:Y:S02]  /*0a00*/  LEA R109, R0, R109, 0x5 ;  /* 0x0000006d006d7211 */ /* 0x000fe400078e28ff */
[----:B------:R-:W-:Y:S02]  /*0a10*/  IADD3.X R107, PT, PT, RZ, R107, RZ, P0, !PT ;  /* 0x0000006bff6b7210 */ /* 0x000fe400007fe4ff */
[----:B------:R-:W-:Y:S02]  /*0a20*/  IADD3 R116, PT, PT, R116, 0x20, RZ ;  /* 0x0000002074747810 */ /* 0x000fe40007ffe0ff */
[----:B------:R-:W-:Y:S02]  /*0a30*/  IADD3 R115, PT, PT, R115, 0x20, RZ ;  /* 0x0000002073737810 */ /* 0x000fe40007ffe0ff */
[----:B------:R-:W-:-:S02]  /*0a40*/  IADD3 R114, PT, PT, R114, 0x20, RZ ;  /* 0x0000002072727810 */ /* 0x000fc40007ffe0ff */
[----:B------:R-:W-:Y:S02]  /*0a50*/  IADD3 R113, PT, PT, R113, 0x20, RZ ;  /* 0x0000002071717810 */ /* 0x000fe40007ffe0ff */
[----:B------:R-:W-:Y:S02]  /*0a60*/  IADD3 R112, PT, PT, R112, 0x20, RZ ;  /* 0x0000002070707810 */ /* 0x000fe40007ffe0ff */
[----:B------:R-:W-:Y:S02]  /*0a70*/  IADD3 R111, PT, PT, R111, 0x20, RZ ;  /* 0x000000206f6f7810 */ /* 0x000fe40007ffe0ff */
[----:B------:R-:W-:Y:S01]  /*0a80*/  IADD3 R110, PT, PT, R110, 0x20, RZ ;  /* 0x000000206e6e7810 */ /* 0x000fe20007ffe0ff */
[----:B----4-:R0:W-:Y:S02]  /*0a90*/  STS.128 [R121], R44 ;  /* 0x0000002c79007388 */ /* 0x0101e40000000c00 */
[----:B0-----:R-:W-:-:S05]  /*0aa0*/  IMAD R44, R125, 0x90, R120 ;  /* 0x000000907d2c7824 */ /* 0x001fca00078e0278 */
[----:B------:R-:W-:Y:S02]  /*0ab0*/  IADD3 R44, PT, PT, R44, R117, RZ ;  /* 0x000000752c2c7210 */ /* 0x000fe40007ffe0ff */
[----:B------:R-:W-:Y:S01]  /*0ac0*/  SHF.R.U32.HI R45, RZ, 0x5, R108 ;  /* 0x00000005ff2d7819 */ /* 0x000fe2000001166c */
[C-C-:B------:R-:W-:Y:S02]  /*0ad0*/  IMAD R117, R119.reuse, 0x28, R122.reuse ;  /* 0x0000002877757824 */ /* 0x140fe400078e027a */
[----:B------:R-:W-:Y:S01]  /*0ae0*/  IMAD R119, R119, 0x48, R122 ;  /* 0x0000004877777824 */ /* 0x000fe200078e027a */
[----:B--2---:R0:W-:Y:S04]  /*0af0*/  STS.128 [R121+0x50], R48 ;  /* 0x0000503079007388 */ /* 0x0041e80000000c00 */
[----:B-----5:R1:W-:Y:S04]  /*0b00*/  STS.128 [R121+0xa0], R52 ;  /* 0x0000a03479007388 */ /* 0x0203e80000000c00 */
[----:B------:R-:W-:Y:S04]  /*0b10*/  STS.128 [R121+0xf0], R56 ;  /* 0x0000f03879007388 */ /* 0x000fe80000000c00 */
[----:B------:R-:W-:Y:S04]  /*0b20*/  STS.128 [R121+0x140], R60 ;  /* 0x0001403c79007388 */ /* 0x000fe80000000c00 */
[----:B------:R2:W-:Y:S04]  /*0b30*/  STS.128 [R121+0x190], R64 ;  /* 0x0001904079007388 */ /* 0x0005e80000000c00 */
[----:B------:R-:W-:Y:S04]  /*0b40*/  STS.128 [R121+0x1e0], R68 ;  /* 0x0001e04479007388 */ /* 0x000fe80000000c00 */
[----:B---3--:R3:W-:Y:S04]  /*0b50*/  STS.128 [R121+0x230], R72 ;  /* 0x0002304879007388 */ /* 0x0087e80000000c00 */
[----:B------:R-:W-:Y:S04]  /*0b60*/  STS.128 [R44], R76 ;  /* 0x0000004c2c007388 */ /* 0x000fe80000000c00 */
[----:B------:R-:W-:Y:S01]  /*0b70*/  STS.128 [R44+0x90], R80 ;  /* 0x000090502c007388 */ /* 0x000fe20000000c00 */
[C---:B0-----:R-:W-:Y:S01]  /*0b80*/  IADD3 R48, PT, PT, R120.reuse, 0x20, RZ ;  /* 0x0000002078307810 */ /* 0x041fe20007ffe0ff */
[----:B------:R-:W-:Y:S01]  /*0b90*/  IMAD R118, R45, 0x1400, R118 ;  /* 0x000014002d767824 */ /* 0x000fe200078e0276 */
[----:B-1----:R-:W-:-:S02]  /*0ba0*/  IADD3 R52, PT, PT, R120, 0x60, RZ ;  /* 0x0000006078347810 */ /* 0x002fc40007ffe0ff */
[C---:B--2---:R-:W-:Y:S01]  /*0bb0*/  LEA R64, R119.reuse, R48, 0x1 ;  /* 0x0000003077407211 */ /* 0x044fe200078e08ff */
[----:B------:R-:W-:Y:S01]  /*0bc0*/  BAR.SYNC.DEFER_BLOCKING 0x0 ;  /* 0x0000000000007b1d */ /* 0x000fe20000010000 */
[C---:B------:R-:W-:Y:S02]  /*0bd0*/  LEA R48, R119.reuse, R52, 0x1 ;  /* 0x0000003477307211 */ /* 0x040fe400078e08ff */
[----:B------:R-:W-:Y:S02]  /*0be0*/  IADD3 R50, PT, PT, R120, 0x40, RZ ;  /* 0x0000004078327810 */ /* 0x000fe40007ffe0ff */
[C---:B------:R-:W-:Y:S02]  /*0bf0*/  IADD3 R52, PT, PT, R118.reuse, 0xa00, RZ ;  /* 0x00000a0076347810 */ /* 0x040fe40007ffe0ff */
[----:B------:R-:W-:Y:S02]  /*0c00*/  IADD3 R46, PT, PT, R118, 0x500, RZ ;  /* 0x00000500762e7810 */ /* 0x000fe40007ffe0ff */
[----:B------:R-:W-:-:S02]  /*0c10*/  LEA R45, R119, R50, 0x1 ;  /* 0x00000032772d7211 */ /* 0x000fc400078e08ff */
[C---:B---3--:R-:W-:Y:S02]  /*0c20*/  LEA R72, R117.reuse, R52, 0x1 ;  /* 0x0000003475487211 */ /* 0x048fe400078e08ff */
[C---:B------:R-:W-:Y:S02]  /*0c30*/  IADD3 R52, PT, PT, R118.reuse, 0xf00, RZ ;  /* 0x00000f0076347810 */ /* 0x040fe40007ffe0ff */
[C---:B------:R-:W-:Y:S02]  /*0c40*/  LEA R56, R117.reuse, R118, 0x1 ;  /* 0x0000007675387211 */ /* 0x040fe400078e08ff */
[C---:B------:R-:W-:Y:S02]  /*0c50*/  LEA R68, R117.reuse, R46, 0x1 ;  /* 0x0000002e75447211 */ /* 0x040fe400078e08ff */
[----:B------:R-:W-:Y:S02]  /*0c60*/  LEA R52, R117, R52, 0x1 ;  /* 0x0000003475347211 */ /* 0x000fe400078e08ff */
[----:B------:R-:W-:Y:S01]  /*0c70*/  LEA R60, R119, R120, 0x1 ;  /* 0x00000078773c7211 */ /* 0x000fe200078e08ff */
[----:B------:R-:W-:Y:S04]  /*0c80*/  LDSM.16.MT88.4 R44, [R45] ;  /* 0x000000002d2c783b */ /* 0x000fe80000004200 */
[----:B------:R-:W0:Y:S04]  /*0c90*/  LDSM.16.M88.4 R72, [R72] ;  /* 0x000000004848783b */ /* 0x000e280000000200 */
[----:B------:R-:W1:Y:S04]  /*0ca0*/  LDSM.16.MT88.4 R64, [R64] ;  /* 0x000000004040783b */ /* 0x000e680000004200 */
[----:B------:R-:W2:Y:S04]  /*0cb0*/  LDSM.16.M88.4 R56, [R56] ;  /* 0x000000003838783b */ /* 0x000ea80000000200 */
[----:B------:R-:W3:Y:S04]  /*0cc0*/  LDSM.16.M88.4 R68, [R68] ;  /* 0x000000004444783b */ /* 0x000ee80000000200 */
[----:B------:R-:W4:Y:S04]  /*0cd0*/  LDSM.16.M88.4 R52, [R52] ;  /* 0x000000003434783b */ /* 0x000f280000000200 */
[----:B------:R-:W5:Y:S04]  /*0ce0*/  LDSM.16.MT88.4 R60, [R60] ;  /* 0x000000003c3c783b */ /* 0x000f680000004200 */
[----:B------:R-:W5:Y:S01]  /*0cf0*/  LDSM.16.MT88.4 R48, [R48] ;  /* 0x000000003030783b */ /* 0x000f620000004200 */
[----:B0-----:R-:W-:Y:S01]  /*0d00*/  HMMA.16816.F16 R76, R72, R46, R4 ;  /* 0x0000002e484c723c */ /* 0x001fe20000000804 */
[----:B------:R-:W-:-:S07]  /*0d10*/  IADD3 R4, PT, PT, R118, 0x20, RZ ;  /* 0x0000002076047810 */ /* 0x000fce0007ffe0ff */
[----:B-1----:R-:W-:Y:S01]  /*0d20*/  HMMA.16816.F16 R82, R72, R64, R10 ;  /* 0x000000404852723c */ /* 0x002fe2000000080a */
[----:B------:R-:W-:-:S07]  /*0d30*/  IADD3 R10, PT, PT, R120, 0x940, RZ ;  /* 0x00000940780a7810 */ /* 0x000fce0007ffe0ff */
[----:B------:R-:W-:Y:S01]  /*0d40*/  HMMA.16816.F16 R80, R72, R66, R8 ;  /* 0x000000424850723c */ /* 0x000fe20000000808 */
[----:B------:R-:W-:Y:S02]  /*0d50*/  IADD3 R8, PT, PT, R120, 0x920, RZ ;  /* 0x0000092078087810 */ /* 0x000fe40007ffe0ff */
[----:B------:R-:W-:Y:S02]  /*0d60*/  LEA R9, R117, R4, 0x1 ;  /* 0x0000000475097211 */ /* 0x000fe400078e08ff */
[----:B------:R-:W-:-:S03]  /*0d70*/  IADD3 R4, PT, PT, R118, 0x520, RZ ;  /* 0x0000052076047810 */ /* 0x000fc60007ffe0ff */
[----:B------:R-:W-:Y:S01]  /*0d80*/  HMMA.16816.F16 R78, R72, R44, R6 ;  /* 0x0000002c484e723c */ /* 0x000fe20000000806 */
[C---:B------:R-:W-:Y:S02]  /*0d90*/  IADD3 R6, PT, PT, R120.reuse, 0x900, RZ ;  /* 0x0000090078067810 */ /* 0x040fe40007ffe0ff */
[----:B------:R-:W-:-:S05]  /*0da0*/  IADD3 R120, PT, PT, R120, 0x960, RZ ;  /* 0x0000096078787810 */ /* 0x000fca0007ffe0ff */
[----:B--2---:R-:W-:Y:S01]  /*0db0*/  HMMA.16816.F16 R38, R56, R44, R38 ;  /* 0x0000002c3826723c */ /* 0x004fe20000000826 */
[----:B------:R-:W-:-:S07]  /*0dc0*/  LEA R4, R117, R4, 0x1 ;  /* 0x0000000475047211 */ /* 0x000fce00078e08ff */
[-C--:B---3--:R-:W-:Y:S08]  /*0dd0*/  HMMA.16816.F16 R22, R68, R44.reuse, R22 ;  /* 0x0000002c4416723c */ /* 0x088ff00000000816 */
[----:B----4-:R-:W-:Y:S01]  /*0de0*/  HMMA.16816.F16 R96, R52, R44, R96 ;  /* 0x0000002c3460723c */ /* 0x010fe20000000860 */
[C---:B------:R-:W-:Y:S02]  /*0df0*/  IADD3 R44, PT, PT, R118.reuse, 0xa20, RZ ;  /* 0x00000a20762c7810 */ /* 0x040fe40007ffe0ff */
[----:B------:R-:W-:-:S05]  /*0e00*/  IADD3 R118, PT, PT, R118, 0xf20, RZ ;  /* 0x00000f2076767810 */ /* 0x000fca0007ffe0ff */
[C---:B-----5:R-:W-:Y:S08]  /*0e10*/  HMMA.16816.F16 R84, R56.reuse, R60, R84 ;  /* 0x0000003c3854723c */ /* 0x060ff00000000854 */
[C---:B------:R-:W-:Y:S08]  /*0e20*/  HMMA.16816.F16 R2, R56.reuse, R62, R2 ;  /* 0x0000003e3802723c */ /* 0x040ff00000000802 */
[C---:B------:R-:W-:Y:S08]  /*0e30*/  HMMA.16816.F16 R42, R56.reuse, R64, R42 ;  /* 0x00000040382a723c */ /* 0x040ff0000000082a */
[C---:B------:R-:W-:Y:S08]  /*0e40*/  HMMA.16816.F16 R40, R56.reuse, R66, R40 ;  /* 0x000000423828723c */ /* 0x040ff00000000828 */
[C---:B------:R-:W-:Y:S08]  /*0e50*/  HMMA.16816.F16 R36, R56.reuse, R46, R36 ;  /* 0x0000002e3824723c */ /* 0x040ff00000000824 */
[C---:B------:R-:W-:Y:S08]  /*0e60*/  HMMA.16816.F16 R34, R56.reuse, R48, R34 ;  /* 0x000000303822723c */ /* 0x040ff00000000822 */
[----:B------:R-:W-:Y:S01]  /*0e70*/  HMMA.16816.F16 R32, R56, R50, R32 ;  /* 0x000000323820723c */ /* 0x000fe20000000820 */
[----:B------:R-:W-:-:S06]  /*0e80*/  LEA R56, R119, R120, 0x1 ;  /* 0x0000007877387211 */ /* 0x000fcc00078e08ff */
[----:B------:R-:W-:Y:S01]  /*0e90*/  LDSM.16.MT88.4 R56, [R56] ;  /* 0x000000003838783b */ /* 0x000fe20000004200 */
[C---:B------:R-:W-:Y:S08]  /*0ea0*/  HMMA.16816.F16 R30, R68.reuse, R60, R30 ;  /* 0x0000003c441e723c */ /* 0x040ff0000000081e */
[C---:B------:R-:W-:Y:S08]  /*0eb0*/  HMMA.16816.F16 R28, R68.reuse, R62, R28 ;  /* 0x0000003e441c723c */ /* 0x040ff0000000081c */
[C---:B------:R-:W-:Y:S08]  /*0ec0*/  HMMA.16816.F16 R26, R68.reuse, R64, R26 ;  /* 0x00000040441a723c */ /* 0x040ff0000000081a */
[C---:B------:R-:W-:Y:S08]  /*0ed0*/  HMMA.16816.F16 R24, R68.reuse, R66, R24 ;  /* 0x000000424418723c */ /* 0x040ff00000000818 */
[C---:B------:R-:W-:Y:S08]  /*0ee0*/  HMMA.16816.F16 R20, R68.reuse, R46, R20 ;  /* 0x0000002e4414723c */ /* 0x040ff00000000814 */
[C---:B------:R-:W-:Y:S08]  /*0ef0*/  HMMA.16816.F16 R18, R68.reuse, R48, R18 ;  /* 0x000000304412723c */ /* 0x040ff00000000812 */
[----:B------:R-:W-:Y:S01]  /*0f00*/  HMMA.16816.F16 R16, R68, R50, R16 ;  /* 0x000000324410723c */ /* 0x000fe20000000810 */
[----:B------:R-:W-:-:S02]  /*0f10*/  LEA R68, R119, R6, 0x1 ;  /* 0x0000000677447211 */ /* 0x000fc400078e08ff */
[----:B------:R-:W-:Y:S04]  /*0f20*/  LDSM.16.M88.4 R4, [R4] ;  /* 0x000000000404783b */ /* 0x000fe80000000200 */
[----:B------:R-:W-:Y:S01]  /*0f30*/  LDSM.16.MT88.4 R68, [R68] ;  /* 0x000000004444783b */ /* 0x000fe20000004200 */
[C---:B------:R-:W-:Y:S08]  /*0f40*/  HMMA.16816.F16 R14, R72.reuse, R60, R14 ;  /* 0x0000003c480e723c */ /* 0x040ff0000000080e */
[C---:B------:R-:W-:Y:S08]  /*0f50*/  HMMA.16816.F16 R12, R72.reuse, R62, R12 ;  /* 0x0000003e480c723c */ /* 0x040ff0000000080c */
[C---:B------:R-:W-:Y:S08]  /*0f60*/  HMMA.16816.F16 R86, R72.reuse, R48, R86 ;  /* 0x000000304856723c */ /* 0x040ff00000000856 */
[----:B------:R-:W-:Y:S01]  /*0f70*/  HMMA.16816.F16 R94, R72, R50, R94 ;  /* 0x00000032485e723c */ /* 0x000fe2000000085e */
[----:B------:R-:W-:-:S02]  /*0f80*/  LEA R72, R117, R44, 0x1 ;  /* 0x0000002c75487211 */ /* 0x000fc400078e08ff */
[----:B------:R-:W-:-:S04]  /*0f90*/  LEA R44, R117, R118, 0x1 ;  /* 0x00000076752c7211 */ /* 0x000fc800078e08ff */
[----:B------:R-:W-:Y:S01]  /*0fa0*/  LDSM.16.M88.4 R72, [R72] ;  /* 0x000000004848783b */ /* 0x000fe20000000200 */
[----:B------:R-:W-:Y:S01]  /*0fb0*/  HMMA.16816.F16 R98, R52, R60, R98 ;  /* 0x0000003c3462723c */ /* 0x000fe20000000862 */
[----:B------:R-:W-:-:S07]  /*0fc0*/  LEA R60, R119, R10, 0x1 ;  /* 0x0000000a773c7211 */ /* 0x000fce00078e08ff */
[C---:B------:R-:W-:Y:S01]  /*0fd0*/  HMMA.16816.F16 R102, R52.reuse, R64, R102 ;  /* 0x000000403466723c */ /* 0x040fe20000000866 */
[----:B------:R-:W-:Y:S02]  /*0fe0*/  LEA R64, R119, R8, 0x1 ;  /* 0x0000000877407211 */ /* 0x000fe400078e08ff */
[----:B------:R-:W0:Y:S05]  /*0ff0*/  LDSM.16.M88.4 R8, [R9] ;  /* 0x000000000908783b */ /* 0x000e2a0000000200 */
[C---:B------:R-:W-:Y:S01]  /*1000*/  HMMA.16816.F16 R100, R52.reuse, R62, R100 ;  /* 0x0000003e3464723c */ /* 0x040fe20000000864 */
[----:B------:R-:W-:Y:S07]  /*1010*/  LDSM.16.MT88.4 R60, [R60] ;  /* 0x000000003c3c783b */ /* 0x000fee0000004200 */
[C---:B------:R-:W-:Y:S01]  /*1020*/  HMMA.16816.F16 R104, R52.reuse, R66, R104 ;  /* 0x000000423468723c */ /* 0x040fe20000000868 */
[----:B------:R-:W1:Y:S07]  /*1030*/  LDSM.16.MT88.4 R64, [R64] ;  /* 0x000000004040783b */ /* 0x000e6e0000004200 */
[C---:B------:R-:W-:Y:S01]  /*1040*/  HMMA.16816.F16 R88, R52.reuse, R46, R88 ;  /* 0x0000002e3458723c */ /* 0x040fe20000000858 */
[----:B------:R-:W2:Y:S07]  /*1050*/  LDSM.16.M88.4 R44, [R44] ;  /* 0x000000002c2c783b */ /* 0x000eae0000000200 */
[C---:B------:R-:W-:Y:S08]  /*1060*/  HMMA.16816.F16 R90, R52.reuse, R48, R90 ;  /* 0x00000030345a723c */ /* 0x040ff0000000085a */
[----:B------:R-:W-:Y:S08]  /*1070*/  HMMA.16816.F16 R92, R52, R50, R92 ;  /* 0x00000032345c723c */ /* 0x000ff0000000085c */
[C---:B0-----:R-:W-:Y:S08]  /*1080*/  HMMA.16816.F16 R84, R8.reuse, R68, R84 ;  /* 0x000000440854723c */ /* 0x041ff00000000854 */
[C---:B------:R-:W-:Y:S08]  /*1090*/  HMMA.16816.F16 R2, R8.reuse, R70, R2 ;  /* 0x000000460802723c */ /* 0x040ff00000000802 */
[C---:B-1----:R-:W-:Y:S08]  /*10a0*/  HMMA.16816.F16 R42, R8.reuse, R64, R42 ;  /* 0x00000040082a723c */ /* 0x042ff0000000082a */
[C---:B------:R-:W-:Y:S08]  /*10b0*/  HMMA.16816.F16 R40, R8.reuse, R66, R40 ;  /* 0x000000420828723c */ /* 0x040ff00000000828 */
[C---:B------:R-:W-:Y:S08]  /*10c0*/  HMMA.16816.F16 R38, R8.reuse, R60, R38 ;  /* 0x0000003c0826723c */ /* 0x040ff00000000826 */
[C---:B------:R-:W-:Y:S08]  /*10d0*/  HMMA.16816.F16 R36, R8.reuse, R62, R36 ;  /* 0x0000003e0824723c */ /* 0x040ff00000000824 */
[C---:B------:R-:W-:Y:S08]  /*10e0*/  HMMA.16816.F16 R34, R8.reuse, R56, R34 ;  /* 0x000000380822723c */ /* 0x040ff00000000822 */
[----:B------:R-:W-:Y:S08]  /*10f0*/  HMMA.16816.F16 R32, R8, R58, R32 ;  /* 0x0000003a0820723c */ /* 0x000ff00000000820 */
[C---:B------:R-:W-:Y:S08]  /*1100*/  HMMA.16816.F16 R30, R4.reuse, R68, R30 ;  /* 0x00000044041e723c */ /* 0x040ff0000000081e */
[C---:B------:R-:W-:Y:S08]  /*1110*/  HMMA.16816.F16 R28, R4.reuse, R70, R28 ;  /* 0x00000046041c723c */ /* 0x040ff0000000081c */
[C---:B------:R-:W-:Y:S08]  /*1120*/  HMMA.16816.F16 R26, R4.reuse, R64, R26 ;  /* 0x00000040041a723c */ /* 0x040ff0000000081a */
        /* <DEDUP_REMOVED lines=13> */
[C---:B--2---:R-:W-:Y:S08]  /*1200*/  HMMA.16816.F16 R98, R44.reuse, R68, R98 ;  /* 0x000000442c62723c */ /* 0x044ff00000000862 */
[C---:B------:R-:W-:Y:S08]  /*1210*/  HMMA.16816.F16 R100, R44.reuse, R70, R100 ;  /* 0x000000462c64723c */ /* 0x040ff00000000864 */
[C---:B------:R-:W-:Y:S08]  /*1220*/  HMMA.16816.F16 R102, R44.reuse, R64, R102 ;  /* 0x000000402c66723c */ /* 0x040ff00000000866 */
[C---:B------:R-:W-:Y:S08]  /*1230*/  HMMA.16816.F16 R104, R44.reuse, R66, R104 ;  /* 0x000000422c68723c */ /* 0x040ff00000000868 */
[C---:B------:R-:W-:Y:S08]  /*1240*/  HMMA.16816.F16 R96, R44.reuse, R60, R96 ;  /* 0x0000003c2c60723c */ /* 0x040ff00000000860 */
[C---:B------:R-:W-:Y:S08]  /*1250*/  HMMA.16816.F16 R88, R44.reuse, R62, R88 ;  /* 0x0000003e2c58723c */ /* 0x040ff00000000858 */
[C---:B------:R-:W-:Y:S08]  /*1260*/  HMMA.16816.F16 R90, R44.reuse, R56, R90 ;  /* 0x000000382c5a723c */ /* 0x040ff0000000085a */
[----:B------:R-:W-:Y:S01]  /*1270*/  HMMA.16816.F16 R92, R44, R58, R92 ;  /* 0x0000003a2c5c723c */ /* 0x000fe2000000085c */
[----:B------:R-:W-:Y:S06]  /*1280*/  BAR.SYNC.DEFER_BLOCKING 0x0 ;  /* 0x0000000000007b1d */ /* 0x000fec0000010000 */
[----:B------:R-:W-:-:S13]  /*1290*/  BRA.U UP0, `(.L_x_1) ;  /* 0xfffffff5001c7547 */ /* 0x000fda000b83ffff */
.L_x_0:
[----:B------:R-:W0:Y:S01]  /*12a0*/  S2UR UR5, SR_CgaCtaId ;  /* 0x00000000000579c3 */ /* 0x000e220000008800 */
[----:B------:R-:W-:Y:S01]  /*12b0*/  UMOV UR4, 0x400 ;  /* 0x0000040000047882 */ /* 0x000fe20000000000 */
[----:B------:R-:W-:Y:S01]  /*12c0*/  SHF.L.U32 R50, R108, 0x1, RZ ;  /* 0x000000016c327819 */ /* 0x000fe200000006ff */
[----:B------:R-:W-:Y:S01]  /*12d0*/  UIADD3 UR4, UPT, UPT, UR4, 0x6200, URZ ;  /* 0x0000620004047890 */ /* 0x000fe2000fffe0ff */
[----:B------:R-:W1:Y:S01]  /*12e0*/  S2R R47, SR_CTAID.Y ;  /* 0x00000000002f7919 */ /* 0x000e620000002600 */
[----:B------:R-:W-:Y:S01]  /*12f0*/  HADD2.F32 R0, -RZ, R84.H0_H0 ;  /* 0x20000054ff007230 */ /* 0x000fe20000004100 */
[C---:B------:R-:W-:Y:S01]  /*1300*/  LOP3.LUT R49, R50.reuse, 0x10, RZ, 0xc0, !PT ;  /* 0x0000001032317812 */ /* 0x040fe200078ec0ff */
[----:B------:R-:W-:Y:S01]  /*1310*/  HADD2.F32 R46, -RZ, R30.H0_H0 ;  /* 0x2000001eff2e7230 */ /* 0x000fe20000004100 */
[----:B------:R-:W-:Y:S01]  /*1320*/  LOP3.LUT R50, R50, 0x7c0, RZ, 0xc0, !PT ;  /* 0x000007c032327812 */ /* 0x000fe200078ec0ff */
[----:B------:R-:W-:Y:S01]  /*1330*/  HADD2.F32 R54, -RZ, R14.H0_H0 ;  /* 0x2000000eff367230 */ /* 0x000fe20000004100 */
[----:B------:R-:W2:Y:S01]  /*1340*/  LDCU.64 UR10, c[0x0][0x390] ;  /* 0x00007200ff0a77ac */ /* 0x000ea20008000a00 */
[----:B------:R-:W-:-:S02]  /*1350*/  HADD2.F32 R58, -RZ, R98.H0_H0 ;  /* 0x20000062ff3a7230 */ /* 0x000fc40000004100 */
[----:B------:R-:W-:Y:S02]  /*1360*/  HADD2.F32 R30, -RZ, R30.H1_H1 ;  /* 0x3000001eff1e7230 */ /* 0x000fe40000004100 */
[----:B------:R-:W-:Y:S02]  /*1370*/  HADD2.F32 R14, -RZ, R14.H1_H1 ;  /* 0x3000000eff0e7230 */ /* 0x000fe40000004100 */
[----:B------:R-:W-:Y:S02]  /*1380*/  HADD2.F32 R84, -RZ, R84.H1_H1 ;  /* 0x30000054ff547230 */ /* 0x000fe40000004100 */
[----:B------:R-:W-:Y:S02]  /*1390*/  HADD2.F32 R98, -RZ, R98.H1_H1 ;  /* 0x30000062ff627230 */ /* 0x000fe40000004100 */
[----:B------:R-:W-:Y:S02]  /*13a0*/  HADD2.F32 R59, -RZ, R15.H1_H1 ;  /* 0x3000000fff3b7230 */ /* 0x000fe40000004100 */
[--C-:B------:R-:W-:Y:S01]  /*13b0*/  HADD2.F32 R64, -RZ, R101.reuse.H0_H0 ;  /* 0x20000065ff407230 */ /* 0x100fe20000004100 */
[----:B0-----:R-:W-:Y:S01]  /*13c0*/  ULEA UR6, UR5, UR4, 0x18 ;  /* 0x0000000405067291 */ /* 0x001fe2000f8ec0ff */
[----:B------:R-:W-:Y:S01]  /*13d0*/  HADD2.F32 R101, -RZ, R101.H1_H1 ;  /* 0x30000065ff657230 */ /* 0x000fe20000004100 */
[----:B------:R-:W0:Y:S01]  /*13e0*/  S2UR UR4, SR_CTAID.X ;  /* 0x00000000000479c3 */ /* 0x000e220000002500 */
[----:B------:R-:W-:Y:S01]  /*13f0*/  HADD2.F32 R67, -RZ, R9.H1_H1 ;  /* 0x30000009ff437230 */ /* 0x000fe20000004100 */
[----:B------:R-:W-:Y:S01]  /*1400*/  UMOV UR5, URZ ;  /* 0x000000ff00057c82 */ /* 0x000fe20008000000 */
[----:B------:R-:W-:-:S02]  /*1410*/  HADD2.F32 R66, -RZ, R92.H0_H0 ;  /* 0x2000005cff427230 */ /* 0x000fc40000004100 */
[----:B------:R-:W-:Y:S02]  /*1420*/  HADD2.F32 R92, -RZ, R92.H1_H1 ;  /* 0x3000005cff5c7230 */ /* 0x000fe40000004100 */
[----:B------:R-:W3:Y:S01]  /*1430*/  LDS.64 R44, [R49+UR6] ;  /* 0x00000006312c7984 */ /* 0x000ee20008000a00 */
[--C-:B------:R-:W-:Y:S01]  /*1440*/  HADD2.F32 R68, -RZ, R93.reuse.H0_H0 ;  /* 0x2000005dff447230 */ /* 0x100fe20000004100 */
[----:B-1----:R-:W-:Y:S02]  /*1450*/  LEA R50, R47, R50, 0x8 ;  /* 0x000000322f327211 */ /* 0x002fe400078e40ff */
[----:B------:R-:W1:Y:S01]  /*1460*/  LDS.64 R52, [R49+UR6+0x8] ;  /* 0x0000080631347984 */ /* 0x000e620008000a00 */
[----:B------:R-:W-:Y:S01]  /*1470*/  HADD2.F32 R93, -RZ, R93.H1_H1 ;  /* 0x3000005dff5d7230 */ /* 0x000fe20000004100 */
[----:B0-----:R-:W-:Y:S01]  /*1480*/  USHF.L.U32 UR4, UR4, 0x6, URZ ;  /* 0x0000000604047899 */ /* 0x001fe200080006ff */
[--C-:B---3--:R-:W-:Y:S02]  /*1490*/  HADD2.F32 R47, -RZ, R44.reuse.H0_H0 ;  /* 0x2000002cff2f7230 */ /* 0x108fe40000004100 */
[----:B------:R-:W-:-:S02]  /*14a0*/  HADD2.F32 R51, -RZ, R44.H1_H1 ;  /* 0x3000002cff337230 */ /* 0x000fc40000004100 */
[----:B------:R-:W-:Y:S02]  /*14b0*/  HADD2.F32 R55, -RZ, R45.H0_H0 ;  /* 0x2000002dff377230 */ /* 0x000fe40000004100 */
[----:B------:R-:W-:Y:S01]  /*14c0*/  FADD R0, R0, R47 ;  /* 0x0000002f00007221 */ /* 0x000fe20000000000 */
[C---:B------:R-:W-:Y:S01]  /*14d0*/  FADD R48, R47.reuse, R46 ;  /* 0x0000002e2f307221 */ /* 0x040fe20000000000 */
[C---:B------:R-:W-:Y:S01]  /*14e0*/  FADD R56, R47.reuse, R54 ;  /* 0x000000362f387221 */ /* 0x040fe20000000000 */
[----:B------:R-:W-:Y:S01]  /*14f0*/  FADD R60, R47, R58 ;  /* 0x0000003a2f3c7221 */ /* 0x000fe20000000000 */
[C---:B------:R-:W-:Y:S01]  /*1500*/  FADD R47, R51.reuse, R30 ;  /* 0x0000001e332f7221 */ /* 0x040fe20000000000 */
[C---:B------:R-:W-:Y:S01]  /*1510*/  FADD R57, R51.reuse, R14 ;  /* 0x0000000e33397221 */ /* 0x040fe20000000000 */
[----:B------:R-:W-:Y:S02]  /*1520*/  HADD2.F32 R14, -RZ, R85.H0_H0 ;  /* 0x20000055ff0e7230 */ /* 0x000fe40000004100 */
[----:B------:R-:W-:Y:S01]  /*1530*/  FADD R61, R51, R98 ;  /* 0x00000062333d7221 */ /* 0x000fe20000000000 */
[----:B------:R-:W-:-:S02]  /*1540*/  HADD2.F32 R30, -RZ, R31.H0_H0 ;  /* 0x2000001fff1e7230 */ /* 0x000fc40000004100 */
[----:B------:R-:W-:Y:S02]  /*1550*/  HADD2.F32 R46, -RZ, R15.H0_H0 ;  /* 0x2000000fff2e7230 */ /* 0x000fe40000004100 */
[----:B------:R-:W-:Y:S01]  /*1560*/  FADD R15, R14, R55 ;  /* 0x000000370e0f7221 */ /* 0x000fe20000000000 */
[----:B------:R-:W-:Y:S01]  /*1570*/  HADD2.F32 R54, -RZ, R99.H0_H0 ;  /* 0x20000063ff367230 */ /* 0x000fe20000004100 */
[----:B------:R-:W-:Y:S01]  /*1580*/  F2FP.F16.F32.PACK_AB R14, R61, R60 ;  /* 0x0000003c3d0e723e */ /* 0x000fe200000000ff */
[----:B------:R-:W-:Y:S02]  /*1590*/  HADD2.F32 R44, -RZ, R45.H1_H1 ;  /* 0x3000002dff2c7230 */ /* 0x000fe40000004100 */
[----:B------:R-:W-:Y:S01]  /*15a0*/  FADD R45, R84, R51 ;  /* 0x00000033542d7221 */ /* 0x000fe20000000000 */
[----:B------:R-:W-:Y:S02]  /*15b0*/  HADD2.F32 R31, -RZ, R31.H1_H1 ;  /* 0x3000001fff1f7230 */ /* 0x000fe40000004100 */
[----:B------:R-:W-:Y:S01]  /*15c0*/  FADD R51, R55, R30 ;  /* 0x0000001e37337221 */ /* 0x000fe20000000000 */
[----:B------:R-:W-:-:S02]  /*15d0*/  HADD2.F32 R99, -RZ, R99.H1_H1 ;  /* 0x30000063ff637230 */ /* 0x000fc40000004100 */
[C---:B------:R-:W-:Y:S01]  /*15e0*/  FADD R58, R55.reuse, R46 ;  /* 0x0000002e373a7221 */ /* 0x040fe20000000000 */
[----:B------:R-:W-:Y:S02]  /*15f0*/  HADD2.F32 R85, -RZ, R85.H1_H1 ;  /* 0x30000055ff557230 */ /* 0x000fe40000004100 */
[----:B------:R-:W-:Y:S01]  /*1600*/  FADD R55, R55, R54 ;  /* 0x0000003637377221 */ /* 0x000fe20000000000 */
[C---:B------:R-:W-:Y:S01]  /*1610*/  FADD R54, R44.reuse, R31 ;  /* 0x0000001f2c367221 */ /* 0x040fe20000000000 */
[C---:B------:R-:W-:Y:S01]  /*1620*/  FADD R62, R44.reuse, R99 ;  /* 0x000000632c3e7221 */ /* 0x040fe20000000000 */
[----:B------:R-:W-:Y:S01]  /*1630*/  FADD R59, R44, R59 ;  /* 0x0000003b2c3b7221 */ /* 0x000fe20000000000 */
[----:B------:R-:W-:Y:S01]  /*1640*/  FADD R30, R85, R44 ;  /* 0x0000002c551e7221 */ /* 0x000fe20000000000 */
[----:B------:R-:W-:Y:S01]  /*1650*/  F2FP.F16.F32.PACK_AB R46, R45, R0 ;  /* 0x000000002d2e723e */ /* 0x000fe200000000ff */
[----:B------:R-:W-:Y:S01]  /*1660*/  HADD2.F32 R61, -RZ, R100.H0_H0 ;  /* 0x20000064ff3d7230 */ /* 0x000fe20000004100 */
[----:B------:R-:W-:Y:S01]  /*1670*/  F2FP.F16.F32.PACK_AB R45, R47, R48 ;  /* 0x000000302f2d723e */ /* 0x000fe200000000ff */
[--C-:B-1----:R-:W-:Y:S01]  /*1680*/  HADD2.F32 R48, -RZ, R52.reuse.H0_H0 ;  /* 0x20000034ff307230 */ /* 0x102fe20000004100 */
[----:B------:R-:W-:Y:S01]  /*1690*/  F2FP.F16.F32.PACK_AB R44, R54, R51 ;  /* 0x00000033362c723e */ /* 0x000fe200000000ff */
[----:B------:R-:W-:Y:S01]  /*16a0*/  HADD2.F32 R51, -RZ, R52.H1_H1 ;  /* 0x30000034ff337230 */ /* 0x000fe20000004100 */
[----:B------:R-:W-:Y:S01]  /*16b0*/  F2FP.F16.F32.PACK_AB R0, R62, R55 ;  /* 0x000000373e00723e */ /* 0x000fe200000000ff */
[--C-:B------:R-:W-:Y:S01]  /*16c0*/  HADD2.F32 R55, -RZ, R53.reuse.H0_H0 ;  /* 0x20000035ff377230 */ /* 0x100fe20000004100 */
[----:B------:R-:W-:Y:S01]  /*16d0*/  F2FP.F16.F32.PACK_AB R15, R30, R15 ;  /* 0x0000000f1e0f723e */ /* 0x000fe200000000ff */
[----:B------:R-:W-:Y:S01]  /*16e0*/  HADD2.F32 R54, -RZ, R53.H1_H1 ;  /* 0x30000035ff367230 */ /* 0x000fe20000004100 */
[----:B------:R-:W-:Y:S01]  /*16f0*/  F2FP.F16.F32.PACK_AB R30, R59, R58 ;  /* 0x0000003a3b1e723e */ /* 0x000fe200000000ff */
[----:B------:R-:W0:Y:S01]  /*1700*/  LDS.64 R52, [R49+UR6+0x20] ;  /* 0x0000200631347984 */ /* 0x000e220008000a00 */
[----:B------:R-:W-:Y:S01]  /*1710*/  F2FP.F16.F32.PACK_AB R31, R57, R56 ;  /* 0x00000038391f723e */ /* 0x000fe200000000ff */
[----:B------:R-:W-:-:S02]  /*1720*/  HADD2.F32 R59, -RZ, R12.H0_H0 ;  /* 0x2000000cff3b7230 */ /* 0x000fc40000004100 */
[C---:B------:R-:W-:Y:S01]  /*1730*/  FADD R62, R48.reuse, R61 ;  /* 0x0000003d303e7221 */ /* 0x040fe20000000000 */
[----:B------:R-:W-:Y:S02]  /*1740*/  HADD2.F32 R47, -RZ, R2.H0_H0 ;  /* 0x20000002ff2f7230 */ /* 0x000fe40000004100 */
[----:B------:R-:W-:Y:S01]  /*1750*/  FADD R64, R55, R64 ;  /* 0x0000004037407221 */ /* 0x000fe20000000000 */
[----:B------:R-:W-:Y:S02]  /*1760*/  HADD2.F32 R57, -RZ, R28.H0_H0 ;  /* 0x2000001cff397230 */ /* 0x000fe40000004100 */
[----:B------:R-:W-:Y:S01]  /*1770*/  FADD R59, R48, R59 ;  /* 0x0000003b303b7221 */ /* 0x000fe20000000000 */
[----:B------:R-:W-:Y:S02]  /*1780*/  HADD2.F32 R12, -RZ, R12.H1_H1 ;  /* 0x3000000cff0c7230 */ /* 0x000fe40000004100 */
[----:B------:R-:W-:Y:S01]  /*1790*/  FADD R47, R47, R48 ;  /* 0x000000302f2f7221 */ /* 0x000fe20000000000 */
[----:B------:R-:W-:-:S02]  /*17a0*/  HADD2.F32 R28, -RZ, R28.H1_H1 ;  /* 0x3000001cff1c7230 */ /* 0x000fc40000004100 */
[----:B------:R-:W-:Y:S01]  /*17b0*/  FADD R57, R48, R57 ;  /* 0x0000003930397221 */ /* 0x000fe20000000000 */
[----:B------:R-:W-:Y:S02]  /*17c0*/  HADD2.F32 R48, -RZ, R29.H0_H0 ;  /* 0x2000001dff307230 */ /* 0x000fe40000004100 */
[C---:B------:R-:W-:Y:S01]  /*17d0*/  FADD R58, R51.reuse, R12 ;  /* 0x0000000c333a7221 */ /* 0x040fe20000000000 */
[----:B------:R-:W-:Y:S02]  /*17e0*/  HADD2.F32 R12, -RZ, R3.H0_H0 ;  /* 0x20000003ff0c7230 */ /* 0x000fe40000004100 */
[----:B------:R-:W-:Y:S01]  /*17f0*/  FADD R28, R51, R28 ;  /* 0x0000001c331c7221 */ /* 0x000fe20000000000 */
[----:B------:R-:W-:Y:S02]  /*1800*/  HADD2.F32 R60, -RZ, R13.H0_H0 ;  /* 0x2000000dff3c7230 */ /* 0x000fe40000004100 */
[----:B------:R-:W-:Y:S01]  /*1810*/  FADD R56, R55, R48 ;  /* 0x0000003037387221 */ /* 0x000fe20000000000 */
[----:B------:R-:W-:-:S02]  /*1820*/  HADD2.F32 R29, -RZ, R29.H1_H1 ;  /* 0x3000001dff1d7230 */ /* 0x000fc40000004100 */
[----:B------:R-:W-:Y:S01]  /*1830*/  FADD R12, R12, R55 ;  /* 0x000000370c0c7221 */ /* 0x000fe20000000000 */
[----:B------:R-:W-:Y:S02]  /*1840*/  HADD2.F32 R2, -RZ, R2.H1_H1 ;  /* 0x30000002ff027230 */ /* 0x000fe40000004100 */
[----:B------:R-:W-:Y:S01]  /*1850*/  FADD R60, R55, R60 ;  /* 0x0000003c373c7221 */ /* 0x000fe20000000000 */
[----:B------:R-:W-:Y:S02]  /*1860*/  HADD2.F32 R100, -RZ, R100.H1_H1 ;  /* 0x30000064ff647230 */ /* 0x000fe40000004100 */
[----:B------:R-:W-:Y:S01]  /*1870*/  FADD R55, R54, R29 ;  /* 0x0000001d36377221 */ /* 0x000fe20000000000 */
[----:B------:R-:W-:Y:S01]  /*1880*/  F2FP.F16.F32.PACK_AB R29, R28, R57 ;  /* 0x000000391c1d723e */ /* 0x000fe200000000ff */
[----:B------:R-:W-:Y:S02]  /*1890*/  HADD2.F32 R3, -RZ, R3.H1_H1 ;  /* 0x30000003ff037230 */ /* 0x000fe40000004100 */
[----:B------:R-:W-:Y:S01]  /*18a0*/  FADD R2, R2, R51 ;  /* 0x0000003302027221 */ /* 0x000fe20000000000 */
[----:B------:R-:W-:Y:S01]  /*18b0*/  HADD2.F32 R13, -RZ, R13.H1_H1 ;  /* 0x3000000dff0d7230 */ /* 0x000fe20000004100 */
[----:B------:R-:W-:Y:S01]  /*18c0*/  F2FP.F16.F32.PACK_AB R28, R55, R56 ;  /* 0x00000038371c723e */ /* 0x000fe200000000ff */
[----:B------:R-:W-:Y:S01]  /*18d0*/  FADD R63, R51, R100 ;  /* 0x00000064333f7221 */ /* 0x000fe20000000000 */
[----:B------:R-:W1:Y:S01]  /*18e0*/  LDS.64 R56, [R49+UR6+0x28] ;  /* 0x0000280631387984 */ /* 0x000e620008000a00 */
[----:B------:R-:W-:Y:S01]  /*18f0*/  FADD R51, R3, R54 ;  /* 0x0000003603337221 */ /* 0x000fe20000000000 */
[----:B------:R-:W-:Y:S01]  /*1900*/  FADD R61, R54, R13 ;  /* 0x0000000d363d7221 */ /* 0x000fe20000000000 */
[----:B------:R-:W-:Y:S01]  /*1910*/  F2FP.F16.F32.PACK_AB R48, R2, R47 ;  /* 0x0000002f0230723e */ /* 0x000fe200000000ff */
[----:B------:R-:W-:Y:S01]  /*1920*/  FADD R101, R54, R101 ;  /* 0x0000006536657221 */ /* 0x000fe20000000000 */
[----:B------:R-:W-:Y:S01]  /*1930*/  F2FP.F16.F32.PACK_AB R13, R58, R59 ;  /* 0x0000003b3a0d723e */ /* 0x000fe200000000ff */
[----:B------:R-:W-:Y:S01]  /*1940*/  HADD2.F32 R58, -RZ, R26.H1_H1 ;  /* 0x3000001aff3a7230 */ /* 0x000fe20000004100 */
[----:B------:R-:W-:Y:S01]  /*1950*/  F2FP.F16.F32.PACK_AB R47, R51, R12 ;  /* 0x0000000c332f723e */ /* 0x000fe200000000ff */
[----:B------:R-:W-:Y:S01]  /*1960*/  HADD2.F32 R51, -RZ, R42.H0_H0 ;  /* 0x2000002aff337230 */ /* 0x000fe20000004100 */
[----:B------:R-:W-:Y:S01]  /*1970*/  F2FP.F16.F32.PACK_AB R3, R63, R62 ;  /* 0x0000003e3f03723e */ /* 0x000fe200000000ff */
[--C-:B0-----:R-:W-:Y:S01]  /*1980*/  HADD2.F32 R54, -RZ, R52.reuse.H0_H0 ;  /* 0x20000034ff367230 */ /* 0x101fe20000004100 */
[----:B------:R-:W-:Y:S01]  /*1990*/  F2FP.F16.F32.PACK_AB R12, R61, R60 ;  /* 0x0000003c3d0c723e */ /* 0x000fe200000000ff */
[----:B------:R-:W-:Y:S01]  /*19a0*/  HADD2.F32 R55, -RZ, R52.H1_H1 ;  /* 0x30000034ff377230 */ /* 0x000fe20000004100 */
[----:B------:R-:W-:Y:S01]  /*19b0*/  F2FP.F16.F32.PACK_AB R2, R101, R64 ;  /* 0x000000406502723e */ /* 0x000fe200000000ff */
[----:B------:R-:W-:-:S02]  /*19c0*/  HADD2.F32 R59, -RZ, R53.H0_H0 ;  /* 0x20000035ff3b7230 */ /* 0x000fc40000004100 */
[----:B------:R-:W-:Y:S01]  /*19d0*/  FADD R51, R51, R54 ;  /* 0x0000003633337221 */ /* 0x000fe20000000000 */
[----:B------:R-:W-:Y:S02]  /*19e0*/  HADD2.F32 R52, -RZ, R53.H1_H1 ;  /* 0x30000035ff347230 */ /* 0x000fe40000004100 */
[----:B------:R-:W-:Y:S02]  /*19f0*/  HADD2.F32 R61, -RZ, R10.H0_H0 ;  /* 0x2000000aff3d7230 */ /* 0x000fe40000004100 */
[----:B------:R-:W-:Y:S02]  /*1a00*/  HADD2.F32 R63, -RZ, R102.H0_H0 ;  /* 0x20000066ff3f7230 */ /* 0x000fe40000004100 */
[----:B------:R-:W-:Y:S02]  /*1a10*/  HADD2.F32 R53, -RZ, R26.H0_H0 ;  /* 0x2000001aff357230 */ /* 0x000fe40000004100 */
[----:B------:R-:W-:Y:S01]  /*1a20*/  FADD R60, R54, R61 ;  /* 0x0000003d363c7221 */ /* 0x000fe20000000000 */
[----:B------:R-:W-:-:S02]  /*1a30*/  HADD2.F32 R10, -RZ, R10.H1_H1 ;  /* 0x3000000aff0a7230 */ /* 0x000fc40000004100 */
[C---:B------:R-:W-:Y:S01]  /*1a40*/  FADD R62, R54.reuse, R63 ;  /* 0x0000003f363e7221 */ /* 0x040fe20000000000 */
[----:B------:R-:W-:Y:S02]  /*1a50*/  HADD2.F32 R42, -RZ, R42.H1_H1 ;  /* 0x3000002aff2a7230 */ /* 0x000fe40000004100 */
[----:B------:R-:W-:Y:S01]  /*1a60*/  FADD R26, R54, R53 ;  /* 0x00000035361a7221 */ /* 0x000fe20000000000 */
[----:B------:R-:W-:Y:S02]  /*1a70*/  HADD2.F32 R102, -RZ, R102.H1_H1 ;  /* 0x30000066ff667230 */ /* 0x000fe40000004100 */
[C---:B------:R-:W-:Y:S01]  /*1a80*/  FADD R63, R55.reuse, R10 ;  /* 0x0000000a373f7221 */ /* 0x040fe20000000000 */
[----:B------:R-:W-:Y:S02]  /*1a90*/  HADD2.F32 R10, -RZ, R43.H0_H0 ;  /* 0x2000002bff0a7230 */ /* 0x000fe40000004100 */
[----:B------:R-:W-:Y:S01]  /*1aa0*/  FADD R61, R55, R58 ;  /* 0x0000003a373d7221 */ /* 0x000fe20000000000 */
[----:B------:R-:W-:-:S02]  /*1ab0*/  HADD2.F32 R54, -RZ, R27.H0_H0 ;  /* 0x2000001bff367230 */ /* 0x000fc40000004100 */
[----:B------:R-:W-:Y:S01]  /*1ac0*/  FADD R42, R42, R55 ;  /* 0x000000372a2a7221 */ /* 0x000fe20000000000 */
[----:B------:R-:W-:Y:S02]  /*1ad0*/  HADD2.F32 R43, -RZ, R43.H1_H1 ;  /* 0x3000002bff2b7230 */ /* 0x000fe40000004100 */
[----:B------:R-:W-:Y:S01]  /*1ae0*/  FADD R65, R55, R102 ;  /* 0x0000006637417221 */ /* 0x000fe20000000000 */
[----:B------:R-:W-:Y:S02]  /*1af0*/  HADD2.F32 R27, -RZ, R27.H1_H1 ;  /* 0x3000001bff1b7230 */ /* 0x000fe40000004100 */
[----:B------:R-:W-:Y:S01]  /*1b00*/  FADD R10, R10, R59 ;  /* 0x0000003b0a0a7221 */ /* 0x000fe20000000000 */
[----:B------:R-:W-:Y:S02]  /*1b10*/  HADD2.F32 R58, -RZ, R11.H0_H0 ;  /* 0x2000000bff3a7230 */ /* 0x000fe40000004100 */
[----:B------:R-:W-:Y:S01]  /*1b20*/  FADD R54, R59, R54 ;  /* 0x000000363b367221 */ /* 0x000fe20000000000 */
[----:B------:R-:W-:-:S02]  /*1b30*/  HADD2.F32 R64, -RZ, R103.H0_H0 ;  /* 0x20000067ff407230 */ /* 0x000fc40000004100 */
[----:B------:R-:W-:Y:S01]  /*1b40*/  FADD R53, R43, R52 ;  /* 0x000000342b357221 */ /* 0x000fe20000000000 */
[----:B------:R-:W-:Y:S02]  /*1b50*/  HADD2.F32 R55, -RZ, R11.H1_H1 ;  /* 0x3000000bff377230 */ /* 0x000fe40000004100 */
[C---:B------:R-:W-:Y:S01]  /*1b60*/  FADD R11, R52.reuse, R27 ;  /* 0x0000001b340b7221 */ /* 0x040fe20000000000 */
[C---:B------:R-:W-:Y:S01]  /*1b70*/  FADD R58, R59.reuse, R58 ;  /* 0x0000003a3b3a7221 */ /* 0x040fe20000000000 */
[----:B------:R-:W-:Y:S01]  /*1b80*/  FADD R64, R59, R64 ;  /* 0x000000403b407221 */ /* 0x000fe20000000000 */
[----:B------:R-:W-:Y:S01]  /*1b90*/  F2FP.F16.F32.PACK_AB R53, R53, R10 ;  /* 0x0000000a3535723e */ /* 0x000fe200000000ff */
[----:B------:R-:W-:Y:S01]  /*1ba0*/  FADD R59, R52, R55 ;  /* 0x00000037343b7221 */ /* 0x000fe20000000000 */
[----:B------:R-:W-:Y:S01]  /*1bb0*/  F2FP.F16.F32.PACK_AB R55, R42, R51 ;  /* 0x000000332a37723e */ /* 0x000fe200000000ff */
[----:B------:R-:W-:Y:S01]  /*1bc0*/  HADD2.F32 R103, -RZ, R103.H1_H1 ;  /* 0x30000067ff677230 */ /* 0x000fe20000004100 */
[----:B------:R-:W-:Y:S01]  /*1bd0*/  F2FP.F16.F32.PACK_AB R51, R11, R54 ;  /* 0x000000360b33723e */ /* 0x000fe200000000ff */
[----:B------:R-:W-:Y:S01]  /*1be0*/  HADD2.F32 R54, -RZ, R40.H0_H0 ;  /* 0x20000028ff367230 */ /* 0x000fe20000004100 */
[----:B------:R-:W0:Y:S01]  /*1bf0*/  LDS.64 R10, [R49+UR6+0x40] ;  /* 0x00004006310a7984 */ /* 0x000e220008000a00 */
[----:B------:R-:W-:Y:S01]  /*1c00*/  F2FP.F16.F32.PACK_AB R43, R63, R60 ;  /* 0x0000003c3f2b723e */ /* 0x000fe200000000ff */
[----:B------:R-:W-:Y:S01]  /*1c10*/  FADD R103, R52, R103 ;  /* 0x0000006734677221 */ /* 0x000fe20000000000 */
[----:B------:R-:W-:Y:S01]  /*1c20*/  F2FP.F16.F32.PACK_AB R27, R65, R62 ;  /* 0x0000003e411b723e */ /* 0x000fe200000000ff */
[----:B------:R-:W-:Y:S01]  /*1c30*/  HADD2.F32 R60, -RZ, R8.H0_H0 ;  /* 0x20000008ff3c7230 */ /* 0x000fe20000004100 */
[----:B------:R-:W-:Y:S01]  /*1c40*/  F2FP.F16.F32.PACK_AB R42, R59, R58 ;  /* 0x0000003a3b2a723e */ /* 0x000fe200000000ff */
[----:B-1----:R-:W-:Y:S01]  /*1c50*/  HADD2.F32 R59, -RZ, R56.H0_H0 ;  /* 0x20000038ff3b7230 */ /* 0x002fe20000004100 */
[----:B------:R-:W-:Y:S01]  /*1c60*/  F2FP.F16.F32.PACK_AB R52, R61, R26 ;  /* 0x0000001a3d34723e */ /* 0x000fe200000000ff */
[----:B------:R-:W-:Y:S01]  /*1c70*/  HADD2.F32 R58, -RZ, R24.H0_H0 ;  /* 0x20000018ff3a7230 */ /* 0x000fe20000004100 */
[----:B------:R-:W-:Y:S01]  /*1c80*/  F2FP.F16.F32.PACK_AB R26, R103, R64 ;  /* 0x00000040671a723e */ /* 0x000fe200000000ff */
[----:B------:R-:W-:-:S02]  /*1c90*/  HADD2.F32 R62, -RZ, R104.H0_H0 ;  /* 0x20000068ff3e7230 */ /* 0x000fc40000004100 */
[----:B------:R-:W-:Y:S01]  /*1ca0*/  FADD R54, R54, R59 ;  /* 0x0000003b36367221 */ /* 0x000fe20000000000 */
[----:B------:R-:W-:Y:S02]  /*1cb0*/  HADD2.F32 R61, -RZ, R56.H1_H1 ;  /* 0x30000038ff3d7230 */ /* 0x000fe40000004100 */
[C---:B------:R-:W-:Y:S01]  /*1cc0*/  FADD R60, R59.reuse, R60 ;  /* 0x0000003c3b3c7221 */ /* 0x040fe20000000000 */
[----:B------:R-:W-:Y:S02]  /*1cd0*/  HADD2.F32 R40, -RZ, R40.H1_H1 ;  /* 0x30000028ff287230 */ /* 0x000fe40000004100 */
[----:B------:R-:W-:Y:S01]  /*1ce0*/  FADD R62, R59, R62 ;  /* 0x0000003e3b3e7221 */ /* 0x000fe20000000000 */
[----:B------:R-:W-:Y:S02]  /*1cf0*/  HADD2.F32 R8, -RZ, R8.H1_H1 ;  /* 0x30000008ff087230 */ /* 0x000fe40000004100 */
[--C-:B------:R-:W-:Y:S02]  /*1d00*/  HADD2.F32 R63, -RZ, R57.reuse.H0_H0 ;  /* 0x20000039ff3f7230 */ /* 0x100fe40000004100 */
[----:B------:R-:W-:-:S02]  /*1d10*/  HADD2.F32 R56, -RZ, R57.H1_H1 ;  /* 0x30000039ff387230 */ /* 0x000fc40000004100 */
[----:B------:R-:W-:Y:S01]  /*1d20*/  FADD R57, R59, R58 ;  /* 0x0000003a3b397221 */ /* 0x000fe20000000000 */
[----:B------:R-:W-:Y:S01]  /*1d30*/  FADD R59, R40, R61 ;  /* 0x0000003d283b7221 */ /* 0x000fe20000000000 */
[----:B------:R-:W-:Y:S01]  /*1d40*/  FADD R65, R61, R8 ;  /* 0x000000083d417221 */ /* 0x000fe20000000000 */
[----:B------:R-:W-:Y:S02]  /*1d50*/  HADD2.F32 R24, -RZ, R24.H1_H1 ;  /* 0x30000018ff187230 */ /* 0x000fe40000004100 */
[----:B------:R-:W-:Y:S01]  /*1d60*/  FADD R67, R56, R67 ;  /* 0x0000004338437221 */ /* 0x000fe20000000000 */
[----:B------:R-:W-:Y:S01]  /*1d70*/  HADD2.F32 R104, -RZ, R104.H1_H1 ;  /* 0x30000068ff687230 */ /* 0x000fe20000004100 */
[----:B------:R-:W-:Y:S01]  /*1d80*/  F2FP.F16.F32.PACK_AB R59, R59, R54 ;  /* 0x000000363b3b723e */ /* 0x000fe200000000ff */
        /* <DEDUP_REMOVED lines=13> */
[----:B------:R-:W-:Y:S01]  /*1e60*/  FADD R58, R63, R58 ;  /* 0x0000003a3f3a7221 */ /* 0x000fe20000000000 */
[----:B------:R-:W-:Y:S01]  /*1e70*/  F2FP.F16.F32.PACK_AB R61, R61, R8 ;  /* 0x000000083d3d723e */ /* 0x000fe200000000ff */
[----:B------:R-:W-:Y:S01]  /*1e80*/  FADD R64, R63, R64 ;  /* 0x000000403f407221 */ /* 0x000fe20000000000 */
[----:B------:R-:W-:Y:S01]  /*1e90*/  F2FP.F16.F32.PACK_AB R54, R9, R40 ;  /* 0x000000280936723e */ /* 0x000fe200000000ff */
[--C-:B0-----:R-:W-:Y:S01]  /*1ea0*/  HADD2.F32 R63, -RZ, R10.reuse.H0_H0 ;  /* 0x2000000aff3f7230 */ /* 0x101fe20000004100 */
[----:B------:R-:W0:Y:S01]  /*1eb0*/  LDS.64 R8, [R49+UR6+0x48] ;  /* 0x0000480631087984 */ /* 0x000e220008000a00 */
[----:B------:R-:W-:Y:S01]  /*1ec0*/  F2FP.F16.F32.PACK_AB R41, R65, R60 ;  /* 0x0000003c4129723e */ /* 0x000fe200000000ff */
[----:B------:R-:W-:Y:S01]  /*1ed0*/  HADD2.F32 R65, -RZ, R10.H1_H1 ;  /* 0x3000000aff417230 */ /* 0x000fe20000004100 */
[----:B------:R-:W-:Y:S01]  /*1ee0*/  F2FP.F16.F32.PACK_AB R25, R69, R62 ;  /* 0x0000003e4519723e */ /* 0x000fe200000000ff */
[----:B------:R-:W-:Y:S01]  /*1ef0*/  HADD2.F32 R10, -RZ, R38.H0_H0 ;  /* 0x20000026ff0a7230 */ /* 0x000fe20000004100 */
[----:B------:R-:W-:Y:S01]  /*1f00*/  F2FP.F16.F32.PACK_AB R40, R67, R58 ;  /* 0x0000003a4328723e */ /* 0x000fe200000000ff */
[----:B------:R-:W-:-:S02]  /*1f10*/  HADD2.F32 R58, -RZ, R22.H0_H0 ;  /* 0x20000016ff3a7230 */ /* 0x000fc40000004100 */
[----:B------:R-:W-:Y:S01]  /*1f20*/  FADD R105, R56, R105 ;  /* 0x0000006938697221 */ /* 0x000fe20000000000 */
[----:B------:R-:W-:Y:S01]  /*1f30*/  HADD2.F32 R60, -RZ, R6.H0_H0 ;  /* 0x20000006ff3c7230 */ /* 0x000fe20000004100 */
[----:B------:R-:W-:Y:S01]  /*1f40*/  F2FP.F16.F32.PACK_AB R57, R24, R57 ;  /* 0x000000391839723e */ /* 0x000fe200000000ff */
[----:B------:R-:W-:Y:S02]  /*1f50*/  HADD2.F32 R62, -RZ, R96.H0_H0 ;  /* 0x20000060ff3e7230 */ /* 0x000fe40000004100 */
[----:B------:R-:W-:Y:S01]  /*1f60*/  FADD R10, R10, R63 ;  /* 0x0000003f0a0a7221 */ /* 0x000fe20000000000 */
[----:B------:R-:W-:Y:S02]  /*1f70*/  HADD2.F32 R38, -RZ, R38.H1_H1 ;  /* 0x30000026ff267230 */ /* 0x000fe40000004100 */
[C---:B------:R-:W-:Y:S01]  /*1f80*/  FADD R58, R63.reuse, R58 ;  /* 0x0000003a3f3a7221 */ /* 0x040fe20000000000 */
[----:B------:R-:W-:Y:S02]  /*1f90*/  HADD2.F32 R22, -RZ, R22.H1_H1 ;  /* 0x30000016ff167230 */ /* 0x000fe40000004100 */
[----:B------:R-:W-:Y:S01]  /*1fa0*/  FADD R60, R63, R60 ;  /* 0x0000003c3f3c7221 */ /* 0x000fe20000000000 */
[----:B------:R-:W-:-:S02]  /*1fb0*/  HADD2.F32 R6, -RZ, R6.H1_H1 ;  /* 0x30000006ff067230 */ /* 0x000fc40000004100 */
[----:B------:R-:W-:Y:S01]  /*1fc0*/  FADD R62, R63, R62 ;  /* 0x0000003e3f3e7221 */ /* 0x000fe20000000000 */
[--C-:B------:R-:W-:Y:S01]  /*1fd0*/  HADD2.F32 R69, -RZ, R11.reuse.H0_H0 ;  /* 0x2000000bff457230 */ /* 0x100fe20000004100 */
[----:B------:R-:W-:Y:S01]  /*1fe0*/  F2FP.F16.F32.PACK_AB R24, R105, R64 ;  /* 0x000000406918723e */ /* 0x000fe200000000ff */
[----:B------:R-:W-:Y:S02]  /*1ff0*/  HADD2.F32 R56, -RZ, R11.H1_H1 ;  /* 0x3000000bff387230 */ /* 0x000fe40000004100 */
[----:B------:R-:W-:Y:S01]  /*2000*/  FADD R67, R38, R65 ;  /* 0x0000004126437221 */ /* 0x000fe20000000000 */
[C---:B------:R-:W-:Y:S01]  /*2010*/  FADD R11, R65.reuse, R22 ;  /* 0x00000016410b7221 */ /* 0x040fe20000000000 */
[----:B------:R-:W-:Y:S01]  /*2020*/  FADD R63, R65, R6 ;  /* 0x00000006413f7221 */ /* 0x000fe20000000000 */
[----:B------:R-:W-:Y:S02]  /*2030*/  HADD2.F32 R6, -RZ, R39.H0_H0 ;  /* 0x20000027ff067230 */ /* 0x000fe40000004100 */
[----:B------:R-:W-:Y:S01]  /*2040*/  HADD2.F32 R22, -RZ, R23.H0_H0 ;  /* 0x20000017ff167230 */ /* 0x000fe20000004100 */
[----:B------:R-:W-:Y:S01]  /*2050*/  F2FP.F16.F32.PACK_AB R67, R67, R10 ;  /* 0x0000000a4343723e */ /* 0x000fe200000000ff */
[----:B------:R-:W-:-:S02]  /*2060*/  HADD2.F32 R38, -RZ, R7.H0_H0 ;  /* 0x20000007ff267230 */ /* 0x000fc40000004100 */
[----:B------:R-:W-:Y:S01]  /*2070*/  FADD R6, R6, R69 ;  /* 0x0000004506067221 */ /* 0x000fe20000000000 */
[----:B------:R-:W-:Y:S02]  /*2080*/  HADD2.F32 R64, -RZ, R97.H0_H0 ;  /* 0x20000061ff407230 */ /* 0x000fe40000004100 */
[C---:B------:R-:W-:Y:S01]  /*2090*/  FADD R22, R69.reuse, R22 ;  /* 0x0000001645167221 */ /* 0x040fe20000000000 */
[----:B------:R-:W-:Y:S02]  /*20a0*/  HADD2.F32 R39, -RZ, R39.H1_H1 ;  /* 0x30000027ff277230 */ /* 0x000fe40000004100 */
[C---:B------:R-:W-:Y:S01]  /*20b0*/  FADD R38, R69.reuse, R38 ;  /* 0x0000002645267221 */ /* 0x040fe20000000000 */
[----:B------:R-:W-:Y:S02]  /*20c0*/  HADD2.F32 R7, -RZ, R7.H1_H1 ;  /* 0x30000007ff077230 */ /* 0x000fe40000004100 */
[----:B------:R-:W-:Y:S01]  /*20d0*/  FADD R64, R69, R64 ;  /* 0x0000004045407221 */ /* 0x000fe20000000000 */
[----:B------:R-:W-:-:S02]  /*20e0*/  HADD2.F32 R23, -RZ, R23.H1_H1 ;  /* 0x30000017ff177230 */ /* 0x000fc40000004100 */
[----:B------:R-:W-:Y:S01]  /*20f0*/  FADD R69, R39, R56 ;  /* 0x0000003827457221 */ /* 0x000fe20000000000 */
[----:B------:R-:W-:Y:S02]  /*2100*/  HADD2.F32 R97, -RZ, R97.H1_H1 ;  /* 0x30000061ff617230 */ /* 0x000fe40000004100 */
[C---:B------:R-:W-:Y:S01]  /*2110*/  FADD R7, R56.reuse, R7 ;  /* 0x0000000738077221 */ /* 0x040fe20000000000 */
[----:B------:R-:W-:Y:S02]  /*2120*/  HADD2.F32 R96, -RZ, R96.H1_H1 ;  /* 0x30000060ff607230 */ /* 0x000fe40000004100 */
[C---:B------:R-:W-:Y:S01]  /*2130*/  FADD R23, R56.reuse, R23 ;  /* 0x0000001738177221 */ /* 0x040fe20000000000 */
[----:B------:R-:W-:Y:S01]  /*2140*/  F2FP.F16.F32.PACK_AB R69, R69, R6 ;  /* 0x000000064545723e */ /* 0x000fe200000000ff */
[----:B------:R-:W-:Y:S01]  /*2150*/  FADD R97, R56, R97 ;  /* 0x0000006138617221 */ /* 0x000fe20000000000 */
[----:B------:R-:W-:Y:S01]  /*2160*/  F2FP.F16.F32.PACK_AB R56, R7, R38 ;  /* 0x000000260738723e */ /* 0x000fe200000000ff */
[----:B------:R-:W-:Y:S01]  /*2170*/  FADD R71, R65, R96 ;  /* 0x0000006041477221 */ /* 0x000fe20000000000 */
[----:B------:R-:W1:Y:S01]  /*2180*/  LDS.64 R6, [R49+UR6+0x60] ;  /* 0x0000600631067984 */ /* 0x000e620008000a00 */
[----:B------:R-:W-:Y:S01]  /*2190*/  F2FP.F16.F32.PACK_AB R65, R11, R58 ;  /* 0x0000003a0b41723e */ /* 0x000fe200000000ff */
[--C-:B0-----:R-:W-:Y:S01]  /*21a0*/  HADD2.F32 R11, -RZ, R8.reuse.H0_H0 ;  /* 0x20000008ff0b7230 */ /* 0x101fe20000004100 */
[----:B------:R-:W-:Y:S01]  /*21b0*/  F2FP.F16.F32.PACK_AB R58, R23, R22 ;  /* 0x00000016173a723e */ /* 0x000fe200000000ff */
[----:B------:R-:W-:Y:S01]  /*21c0*/  HADD2.F32 R23, -RZ, R8.H1_H1 ;  /* 0x30000008ff177230 */ /* 0x000fe20000004100 */
[----:B------:R-:W-:Y:S01]  /*21d0*/  F2FP.F16.F32.PACK_AB R63, R63, R60 ;  /* 0x0000003c3f3f723e */ /* 0x000fe200000000ff */
[--C-:B------:R-:W-:Y:S01]  /*21e0*/  HADD2.F32 R8, -RZ, R36.reuse.H0_H0 ;  /* 0x20000024ff087230 */ /* 0x100fe20000004100 */
[----:B------:R-:W-:Y:S01]  /*21f0*/  F2FP.F16.F32.PACK_AB R39, R71, R62 ;  /* 0x0000003e4727723e */ /* 0x000fe200000000ff */
[----:B------:R-:W-:Y:S01]  /*2200*/  HADD2.F32 R36, -RZ, R36.H1_H1 ;  /* 0x30000024ff247230 */ /* 0x000fe20000004100 */
[----:B------:R-:W-:Y:S01]  /*2210*/  F2FP.F16.F32.PACK_AB R38, R97, R64 ;  /* 0x000000406126723e */ /* 0x000fe200000000ff */
[----:B------:R-:W-:-:S02]  /*2220*/  HADD2.F32 R60, -RZ, R4.H0_H0 ;  /* 0x20000004ff3c7230 */ /* 0x000fc40000004100 */
[----:B------:R-:W-:Y:S01]  /*2230*/  FADD R8, R8, R11 ;  /* 0x0000000b08087221 */ /* 0x000fe20000000000 */
[----:B------:R-:W-:Y:S02]  /*2240*/  HADD2.F32 R4, -RZ, R4.H1_H1 ;  /* 0x30000004ff047230 */ /* 0x000fe40000004100 */
[----:B------:R-:W-:Y:S01]  /*2250*/  FADD R75, R36, R23 ;  /* 0x00000017244b7221 */ /* 0x000fe20000000000 */
[--C-:B------:R-:W-:Y:S02]  /*2260*/  HADD2.F32 R22, -RZ, R20.reuse.H0_H0 ;  /* 0x20000014ff167230 */ /* 0x100fe40000004100 */
[C---:B------:R-:W-:Y:S01]  /*2270*/  FADD R60, R11.reuse, R60 ;  /* 0x0000003c0b3c7221 */ /* 0x040fe20000000000 */
[----:B------:R-:W-:Y:S02]  /*2280*/  HADD2.F32 R20, -RZ, R20.H1_H1 ;  /* 0x30000014ff147230 */ /* 0x000fe40000004100 */
[--C-:B------:R-:W-:Y:S02]  /*2290*/  HADD2.F32 R62, -RZ, R88.reuse.H0_H0 ;  /* 0x20000058ff3e7230 */ /* 0x100fe40000004100 */
[----:B------:R-:W-:Y:S01]  /*22a0*/  FADD R22, R11, R22 ;  /* 0x000000160b167221 */ /* 0x000fe20000000000 */
[----:B------:R-:W-:-:S02]  /*22b0*/  HADD2.F32 R88, -RZ, R88.H1_H1 ;  /* 0x30000058ff587230 */ /* 0x000fc40000004100 */
[----:B------:R-:W-:Y:S01]  /*22c0*/  FADD R73, R23, R20 ;  /* 0x0000001417497221 */ /* 0x000fe20000000000 */
[--C-:B------:R-:W-:Y:S02]  /*22d0*/  HADD2.F32 R71, -RZ, R9.reuse.H0_H0 ;  /* 0x20000009ff477230 */ /* 0x100fe40000004100 */
[----:B------:R-:W-:Y:S01]  /*22e0*/  FADD R62, R11, R62 ;  /* 0x0000003e0b3e7221 */ /* 0x000fe20000000000 */
[----:B------:R-:W-:Y:S02]  /*22f0*/  HADD2.F32 R10, -RZ, R9.H1_H1 ;  /* 0x30000009ff0a7230 */ /* 0x000fe40000004100 */
[C---:B------:R-:W-:Y:S01]  /*2300*/  FADD R9, R23.reuse, R4 ;  /* 0x0000000417097221 */ /* 0x040fe20000000000 */
[----:B------:R-:W-:Y:S02]  /*2310*/  HADD2.F32 R36, -RZ, R5.H0_H0 ;  /* 0x20000005ff247230 */ /* 0x000fe40000004100 */
[----:B------:R-:W-:Y:S01]  /*2320*/  FADD R23, R23, R88 ;  /* 0x0000005817177221 */ /* 0x000fe20000000000 */
[----:B------:R-:W-:Y:S01]  /*2330*/  HADD2.F32 R4, -RZ, R37.H0_H0 ;  /* 0x20000025ff047230 */ /* 0x000fe20000004100 */
[----:B------:R-:W-:Y:S01]  /*2340*/  F2FP.F16.F32.PACK_AB R73, R73, R22 ;  /* 0x000000164949723e */ /* 0x000fe200000000ff */
[----:B------:R-:W-:-:S02]  /*2350*/  HADD2.F32 R5, -RZ, R5.H1_H1 ;  /* 0x30000005ff057230 */ /* 0x000fc40000004100 */
[C---:B------:R-:W-:Y:S01]  /*2360*/  FADD R36, R71.reuse, R36 ;  /* 0x0000002447247221 */ /* 0x040fe20000000000 */
[----:B------:R-:W-:Y:S02]  /*2370*/  HADD2.F32 R64, -RZ, R89.H0_H0 ;  /* 0x20000059ff407230 */ /* 0x000fe40000004100 */
[----:B------:R-:W-:Y:S01]  /*2380*/  FADD R4, R4, R71 ;  /* 0x0000004704047221 */ /* 0x000fe20000000000 */
[----:B------:R-:W-:Y:S02]  /*2390*/  HADD2.F32 R37, -RZ, R37.H1_H1 ;  /* 0x30000025ff257230 */ /* 0x000fe40000004100 */
[----:B------:R-:W-:Y:S01]  /*23a0*/  FADD R5, R10, R5 ;  /* 0x000000050a057221 */ /* 0x000fe20000000000 */
[----:B------:R-:W-:Y:S02]  /*23b0*/  HADD2.F32 R89, -RZ, R89.H1_H1 ;  /* 0x30000059ff597230 */ /* 0x000fe40000004100 */
[----:B------:R-:W-:Y:S01]  /*23c0*/  FADD R64, R71, R64 ;  /* 0x0000004047407221 */ /* 0x000fe20000000000 */
[----:B------:R-:W-:-:S02]  /*23d0*/  HADD2.F32 R20, -RZ, R21.H0_H0 ;  /* 0x20000015ff147230 */ /* 0x000fc40000004100 */
[----:B------:R-:W-:Y:S01]  /*23e0*/  FADD R77, R37, R10 ;  /* 0x0000000a254d7221 */ /* 0x000fe20000000000 */
[----:B------:R-:W-:Y:S01]  /*23f0*/  F2FP.F16.F32.PACK_AB R37, R23, R62 ;  /* 0x0000003e1725723e */ /* 0x000fe200000000ff */
[C---:B------:R-:W-:Y:S01]  /*2400*/  FADD R89, R10.reuse, R89 ;  /* 0x000000590a597221 */ /* 0x040fe20000000000 */
[----:B------:R-:W0:Y:S01]  /*2410*/  S2R R23, SR_LANEID ;  /* 0x0000000000177919 */ /* 0x000e220000000000 */
[----:B------:R-:W-:Y:S01]  /*2420*/  FADD R20, R71, R20 ;  /* 0x0000001447147221 */ /* 0x000fe20000000000 */
[----:B------:R-:W-:Y:S01]  /*2430*/  F2FP.F16.F32.PACK_AB R71, R9, R60 ;  /* 0x0000003c0947723e */ /* 0x000fe200000000ff */
[----:B------:R-:W-:Y:S01]  /*2440*/  HADD2.F32 R21, -RZ, R21.H1_H1 ;  /* 0x30000015ff157230 */ /* 0x000fe20000004100 */
[----:B------:R-:W-:Y:S01]  /*2450*/  F2FP.F16.F32.PACK_AB R60, R5, R36 ;  /* 0x00000024053c723e */ /* 0x000fe200000000ff */
[----:B-1----:R-:W-:Y:S01]  /*2460*/  HADD2.F32 R5, -RZ, R6.H0_H0 ;  /* 0x20000006ff057230 */ /* 0x002fe20000004100 */
[----:B------:R-:W-:Y:S01]  /*2470*/  F2FP.F16.F32.PACK_AB R36, R89, R64 ;  /* 0x000000405924723e */ /* 0x000fe200000000ff */
[----:B------:R-:W-:Y:S01]  /*2480*/  HADD2.F32 R22, -RZ, R90.H0_H0 ;  /* 0x2000005aff167230 */ /* 0x000fe20000004100 */
[----:B------:R-:W1:Y:S01]  /*2490*/  LDC R89, c[0x0][0x3a4] ;  /* 0x0000e900ff597b82 */ /* 0x000e620000000800 */
[----:B------:R-:W-:Y:S01]  /*24a0*/  FADD R21, R10, R21 ;  /* 0x000000150a157221 */ /* 0x000fe20000000000 */
[----:B------:R-:W-:Y:S01]  /*24b0*/  F2FP.F16.F32.PACK_AB R77, R77, R4 ;  /* 0x000000044d4d723e */ /* 0x000fe200000000ff */
[----:B------:R-:W-:Y:S01]  /*24c0*/  HADD2.F32 R4, -RZ, R34.H0_H0 ;  /* 0x20000022ff047230 */ /* 0x000fe20000004100 */
        /* <DEDUP_REMOVED lines=8> */
[C---:B------:R-:W-:Y:S01]  /*2550*/  FADD R81, R5.reuse, R20 ;  /* 0x0000001405517221 */ /* 0x040fe20000000000 */
[--C-:B------:R-:W-:Y:S02]  /*2560*/  HADD2.F32 R11, -RZ, R7.reuse.H0_H0 ;  /* 0x20000007ff0b7230 */ /* 0x100fe40000004100 */
[----:B------:R-:W-:Y:S02]  /*2570*/  HADD2.F32 R8, -RZ, R7.H1_H1 ;  /* 0x30000007ff087230 */ /* 0x000fe40000004100 */
[----:B------:R-:W-:Y:S01]  /*2580*/  FADD R7, R5, R22 ;  /* 0x0000001605077221 */ /* 0x000fe20000000000 */
[----:B------:R-:W-:-:S02]  /*2590*/  HADD2.F32 R18, -RZ, R18.H1_H1 ;  /* 0x30000012ff127230 */ /* 0x000fc40000004100 */
[----:B------:R-:W-:Y:S01]  /*25a0*/  FADD R5, R34, R9 ;  /* 0x0000000922057221 */ /* 0x000fe20000000000 */
[----:B------:R-:W-:Y:S02]  /*25b0*/  HADD2.F32 R6, -RZ, R35.H0_H0 ;  /* 0x20000023ff067230 */ /* 0x000fe40000004100 */
[----:B------:R-:W-:Y:S02]  /*25c0*/  HADD2.F32 R90, -RZ, R90.H1_H1 ;  /* 0x3000005aff5a7230 */ /* 0x000fe40000004100 */
[----:B------:R-:W-:Y:S01]  /*25d0*/  FADD R18, R9, R18 ;  /* 0x0000001209127221 */ /* 0x000fe20000000000 */
[----:B------:R-:W-:Y:S01]  /*25e0*/  F2FP.F16.F32.PACK_AB R85, R5, R4 ;  /* 0x000000040555723e */ /* 0x000fe200000000ff */
[----:B------:R-:W-:Y:S01]  /*25f0*/  FADD R10, R6, R11 ;  /* 0x0000000b060a7221 */ /* 0x000fe20000000000 */
[----:B-1----:R-:W-:Y:S01]  /*2600*/  SHF.R.S32.HI R5, RZ, 0x1f, R89 ;  /* 0x0000001fff057819 */ /* 0x002fe20000011459 */
[----:B------:R-:W-:Y:S01]  /*2610*/  HADD2.F32 R20, -RZ, R19.H0_H0 ;  /* 0x20000013ff147230 */ /* 0x000fe20000004100 */
[----:B------:R-:W-:Y:S01]  /*2620*/  F2FP.F16.F32.PACK_AB R79, R18, R79 ;  /* 0x0000004f124f723e */ /* 0x000fe200000000ff */
[----:B------:R-:W-:Y:S01]  /*2630*/  HADD2.F32 R22, -RZ, R87.H0_H0 ;  /* 0x20000057ff167230 */ /* 0x000fe20000004100 */
[----:B0-----:R-:W-:Y:S01]  /*2640*/  SHF.R.U32.HI R18, RZ, 0x2, R23 ;  /* 0x00000002ff127819 */ /* 0x001fe20000011617 */
[----:B------:R-:W-:Y:S01]  /*2650*/  HADD2.F32 R64, -RZ, R91.H0_H0 ;  /* 0x2000005bff407230 */ /* 0x000fe20000004100 */
[----:B------:R-:W-:Y:S01]  /*2660*/  LOP3.LUT R6, R23, 0x3, RZ, 0xc0, !PT ;  /* 0x0000000317067812 */ /* 0x000fe200078ec0ff */
[----:B------:R-:W-:-:S02]  /*2670*/  IMAD R23, R5, R50, RZ ;  /* 0x0000003205177224 */ /* 0x000fc400078e02ff */
[----:B------:R-:W-:Y:S01]  /*2680*/  FADD R90, R9, R90 ;  /* 0x0000005a095a7221 */ /* 0x000fe20000000000 */
[----:B------:R0:W1:Y:S01]  /*2690*/  LDS.64 R4, [R49+UR6+0x68] ;  /* 0x0000680631047984 */ /* 0x0000620008000a00 */
[----:B------:R-:W-:Y:S02]  /*26a0*/  HADD2.F32 R35, -RZ, R35.H1_H1 ;  /* 0x30000023ff237230 */ /* 0x000fe40000004100 */
        /* <DEDUP_REMOVED lines=9> */
[----:B------:R-:W-:Y:S01]  /*2740*/  FADD R86, R9, R86 ;  /* 0x0000005609567221 */ /* 0x000fe20000000000 */
[----:B------:R-:W-:Y:S01]  /*2750*/  FADD R19, R8, R87 ;  /* 0x0000005708137221 */ /* 0x000fe20000000000 */
[----:B------:R-:W-:Y:S01]  /*2760*/  F2FP.F16.F32.PACK_AB R35, R90, R7 ;  /* 0x000000075a23723e */ /* 0x000fe200000000ff */
[----:B------:R-:W-:Y:S01]  /*2770*/  FADD R91, R8, R91 ;  /* 0x0000005b085b7221 */ /* 0x000fe20000000000 */
[----:B------:R-:W-:Y:S01]  /*2780*/  SHF.R.U32.HI R83, RZ, 0x1, R89 ;  /* 0x00000001ff537819 */ /* 0x000fe20000011659 */
[----:B------:R-:W-:Y:S01]  /*2790*/  IMAD.WIDE.U32 R8, R50, R89, UR4 ;  /* 0x0000000432087e25 */ /* 0x000fe2000f8e0059 */
[----:B------:R-:W-:-:S02]  /*27a0*/  MOV R7, RZ ;  /* 0x000000ff00077202 */ /* 0x000fc40000000f00 */
[----:B------:R-:W-:Y:S02]  /*27b0*/  F2FP.F16.F32.PACK_AB R50, R22, R21 ;  /* 0x000000151632723e */ /* 0x000fe400000000ff */
[----:B------:R-:W-:Y:S01]  /*27c0*/  IADD3 R9, PT, PT, R9, R23, RZ ;  /* 0x0000001709097210 */ /* 0x000fe20007ffe0ff */
[----:B------:R-:W-:Y:S01]  /*27d0*/  IMAD.WIDE.U32 R6, R18, R83, R6 ;  /* 0x0000005312067225 */ /* 0x000fe200078e0006 */
[C---:B--2---:R-:W-:Y:S02]  /*27e0*/  LEA R20, P0, R8.reuse, UR10, 0x1 ;  /* 0x0000000a08147c11 */ /* 0x044fe4000f8008ff */
[----:B------:R-:W-:Y:S02]  /*27f0*/  F2FP.F16.F32.PACK_AB R34, R19, R34 ;  /* 0x000000221322723e */ /* 0x000fe400000000ff */
[----:B------:R-:W-:Y:S02]  /*2800*/  LEA.HI.X R21, R8, UR11, R9, 0x1, P0 ;  /* 0x0000000b08157c11 */ /* 0x000fe400080f0c09 */
[----:B------:R-:W-:-:S02]  /*2810*/  SHF.L.U32 R23, R89, 0x4, RZ ;  /* 0x0000000459177819 */ /* 0x000fc400000006ff */
[----:B------:R-:W-:Y:S02]  /*2820*/  SHF.L.U32 R19, R89, 0x5, RZ ;  /* 0x0000000559137819 */ /* 0x000fe400000006ff */
[----:B------:R-:W-:Y:S01]  /*2830*/  F2FP.F16.F32.PACK_AB R87, R11, R10 ;  /* 0x0000000a0b57723e */ /* 0x000fe200000000ff */
[----:B------:R-:W-:Y:S01]  /*2840*/  IMAD R11, R89, 0x30, RZ ;  /* 0x00000030590b7824 */ /* 0x000fe200078e02ff */
[C---:B------:R-:W-:Y:S01]  /*2850*/  LEA R8, P0, R6.reuse, R20, 0x2 ;  /* 0x0000001406087211 */ /* 0x040fe200078010ff */
[----:B------:R-:W-:Y:S01]  /*2860*/  IMAD.WIDE R22, R23, 0x2, R20 ;  /* 0x0000000217167825 */ /* 0x000fe200078e0214 */
[----:B0-----:R-:W-:Y:S02]  /*2870*/  F2FP.F16.F32.PACK_AB R49, R91, R64 ;  /* 0x000000405b31723e */ /* 0x001fe400000000ff */
[C---:B------:R-:W-:Y:S01]  /*2880*/  LEA.HI.X R9, R6.reuse, R21, R7, 0x2, P0 ;  /* 0x0000001506097211 */ /* 0x040fe200000f1407 */
[----:B------:R-:W-:Y:S01]  /*2890*/  IMAD.WIDE R18, R19, 0x2, R20 ;  /* 0x0000000213127825 */ /* 0x000fe200078e0214 */
[----:B------:R-:W-:-:S02]  /*28a0*/  LEA R22, P0, R6, R22, 0x2 ;  /* 0x0000001606167211 */ /* 0x000fc400078010ff */
[----:B------:R-:W-:Y:S01]  /*28b0*/  F2FP.F16.F32.PACK_AB R81, R86, R81 ;  /* 0x000000515651723e */ /* 0x000fe200000000ff */
[----:B------:R-:W-:Y:S01]  /*28c0*/  IMAD.WIDE R20, R11, 0x2, R20 ;  /* 0x000000020b147825 */ /* 0x000fe200078e0214 */
[C---:B------:R-:W-:Y:S01]  /*28d0*/  LEA R18, P1, R6.reuse, R18, 0x2 ;  /* 0x0000001206127211 */ /* 0x040fe200078210ff */
[----:B------:R0:W-:Y:S01]  /*28e0*/  STG.E desc[UR8][R8.64], R46 ;  /* 0x0000002e08007986 */ /* 0x0001e2000c101908 */
[C---:B------:R-:W-:Y:S01]  /*28f0*/  LEA.HI.X R23, R6.reuse, R23, R7, 0x2, P0 ;  /* 0x0000001706177211 */ /* 0x040fe200000f1407 */
[----:B------:R-:W-:Y:S01]  /*2900*/  IMAD.WIDE.U32 R10, R83, 0x20, R8 ;  /* 0x00000020530a7825 */ /* 0x000fe200078e0008 */
[C---:B------:R-:W-:Y:S02]  /*2910*/  LEA R20, P2, R6.reuse, R20, 0x2 ;  /* 0x0000001406147211 */ /* 0x040fe400078410ff */
[C-C-:B------:R-:W-:Y:S01]  /*2920*/  LEA.HI.X R19, R6.reuse, R19, R7.reuse, 0x2, P1 ;  /* 0x0000001306137211 */ /* 0x140fe200008f1407 */
[----:B------:R-:W-:Y:S01]  /*2930*/  HADD2.F32 R64, -RZ, R94.H0_H0 ;  /* 0x2000005eff407230 */ /* 0x000fe20000004100 */
[----:B------:R-:W-:Y:S01]  /*2940*/  LEA.HI.X R21, R6, R21, R7, 0x2, P2 ;  /* 0x0000001506157211 */ /* 0x000fe200010f1407 */
[----:B-1----:R-:W-:Y:S01]  /*2950*/  HADD2.F32 R7, -RZ, R4.H0_H0 ;  /* 0x20000004ff077230 */ /* 0x002fe20000004100 */
[----:B------:R1:W-:Y:S01]  /*2960*/  STG.E desc[UR8][R10.64], R15 ;  /* 0x0000000f0a007986 */ /* 0x0003e2000c101908 */
[----:B------:R-:W-:-:S02]  /*2970*/  HADD2.F32 R6, -RZ, R16.H0_H0 ;  /* 0x20000010ff067230 */ /* 0x000fc40000004100 */
[----:B0-----:R-:W-:Y:S01]  /*2980*/  HADD2.F32 R46, -RZ, R5.H1_H1 ;  /* 0x30000005ff2e7230 */ /* 0x001fe20000004100 */
[----:B------:R0:W-:Y:S01]  /*2990*/  STG.E desc[UR8][R8.64+0x10], R48 ;  /* 0x0000103008007986 */ /* 0x0001e2000c101908 */
[C---:B------:R-:W-:Y:S01]  /*29a0*/  FADD R64, R7.reuse, R64 ;  /* 0x0000004007407221 */ /* 0x040fe20000000000 */
[----:B------:R-:W-:Y:S01]  /*29b0*/  FADD R66, R7, R66 ;  /* 0x0000004207427221 */ /* 0x000fe20000000000 */
[----:B------:R-:W-:Y:S01]  /*29c0*/  HADD2.F32 R94, -RZ, R94.H1_H1 ;  /* 0x3000005eff5e7230 */ /* 0x000fe20000004100 */
[----:B------:R2:W-:Y:S01]  /*29d0*/  STG.E desc[UR8][R10.64+0x10], R47 ;  /* 0x0000102f0a007986 */ /* 0x0005e2000c101908 */
[----:B------:R-:W-:Y:S01]  /*29e0*/  FADD R93, R46, R93 ;  /* 0x0000005d2e5d7221 */ /* 0x000fe20000000000 */
[----:B-1----:R-:W-:Y:S02]  /*29f0*/  HADD2.F32 R15, -RZ, R4.H1_H1 ;  /* 0x30000004ff0f7230 */ /* 0x002fe40000004100 */
[----:B------:R-:W-:Y:S01]  /*2a00*/  STG.E desc[UR8][R8.64+0x20], R55 ;  /* 0x0000203708007986 */ /* 0x000fe2000c101908 */
[----:B------:R-:W-:-:S02]  /*2a10*/  HADD2.F32 R4, -RZ, R32.H0_H0 ;  /* 0x20000020ff047230 */ /* 0x000fc40000004100 */
[----:B0-----:R-:W-:Y:S02]  /*2a20*/  HADD2.F32 R48, -RZ, R16.H1_H1 ;  /* 0x30000010ff307230 */ /* 0x001fe40000004100 */
[----:B------:R-:W-:Y:S01]  /*2a30*/  FADD R16, R7, R6 ;  /* 0x0000000607107221 */ /* 0x000fe20000000000 */
[----:B------:R-:W-:Y:S02]  /*2a40*/  HADD2.F32 R32, -RZ, R32.H1_H1 ;  /* 0x30000020ff207230 */ /* 0x000fe40000004100 */
[----:B------:R-:W-:Y:S01]  /*2a50*/  FADD R4, R4, R7 ;  /* 0x0000000704047221 */ /* 0x000fe20000000000 */
[----:B------:R-:W-:Y:S01]  /*2a60*/  HADD2.F32 R6, -RZ, R33.H0_H0 ;  /* 0x20000021ff067230 */ /* 0x000fe20000004100 */
[----:B------:R0:W-:Y:S01]  /*2a70*/  STG.E desc[UR8][R10.64+0x20], R53 ;  /* 0x000020350a007986 */ /* 0x0001e2000c101908 */
[----:B--2---:R-:W-:Y:S02]  /*2a80*/  HADD2.F32 R47, -RZ, R5.H0_H0 ;  /* 0x20000005ff2f7230 */ /* 0x004fe40000004100 */
[----:B------:R-:W-:Y:S01]  /*2a90*/  FADD R5, R32, R15 ;  /* 0x0000000f20057221 */ /* 0x000fe20000000000 */
[----:B------:R-:W-:Y:S01]  /*2aa0*/  HADD2.F32 R33, -RZ, R33.H1_H1 ;  /* 0x30000021ff217230 */ /* 0x000fe20000004100 */
[----:B------:R-:W-:Y:S01]  /*2ab0*/  STG.E desc[UR8][R8.64+0x30], R59 ;  /* 0x0000303b08007986 */ /* 0x000fe2000c101908 */
[----:B------:R-:W-:-:S02]  /*2ac0*/  HADD2.F32 R32, -RZ, R17.H0_H0 ;  /* 0x20000011ff207230 */ /* 0x000fc40000004100 */
[----:B------:R-:W-:Y:S01]  /*2ad0*/  FADD R6, R6, R47 ;  /* 0x0000002f06067221 */ /* 0x000fe20000000000 */
[----:B------:R-:W-:Y:S01]  /*2ae0*/  F2FP.F16.F32.PACK_AB R7, R5, R4 ;  /* 0x000000040507723e */ /* 0x000fe200000000ff */
[----:B------:R-:W-:Y:S01]  /*2af0*/  FADD R33, R33, R46 ;  /* 0x0000002e21217221 */ /* 0x000fe20000000000 */
[----:B------:R-:W-:Y:S01]  /*2b00*/  STG.E desc[UR8][R10.64+0x30], R61 ;  /* 0x0000303d0a007986 */ /* 0x000fe2000c101908 */
[----:B------:R-:W-:-:S04]  /*2b10*/  IMAD.WIDE.U32 R4, R83, 0x20, R22 ;  /* 0x0000002053047825 */ /* 0x000fc800078e0016 */
[----:B------:R-:W-:Y:S01]  /*2b20*/  FADD R32, R47, R32 ;  /* 0x000000202f207221 */ /* 0x000fe20000000000 */
[----:B0-----:R-:W-:Y:S01]  /*2b30*/  FADD R53, R15, R48 ;  /* 0x000000300f357221 */ /* 0x001fe20000000000 */
[----:B------:R-:W-:Y:S01]  /*2b40*/  STG.E desc[UR8][R8.64+0x40], R67 ;  /* 0x0000404308007986 */ /* 0x000fe2000c101908 */
[----:B------:R-:W-:Y:S01]  /*2b50*/  F2FP.F16.F32.PACK_AB R33, R33, R6 ;  /* 0x000000062121723e */ /* 0x000fe200000000ff */
[----:B------:R-:W-:Y:S02]  /*2b60*/  HADD2.F32 R17, -RZ, R17.H1_H1 ;  /* 0x30000011ff117230 */ /* 0x000fe40000004100 */
[----:B------:R-:W-:Y:S01]  /*2b70*/  FADD R55, R15, R94 ;  /* 0x0000005e0f377221 */ /* 0x000fe20000000000 */
[----:B------:R-:W-:Y:S01]  /*2b80*/  STG.E desc[UR8][R10.64+0x40], R69 ;  /* 0x000040450a007986 */ /* 0x000fe2000c101908 */
[----:B------:R-:W-:Y:S01]  /*2b90*/  F2FP.F16.F32.PACK_AB R53, R53, R16 ;  /* 0x000000103535723e */ /* 0x000fe200000000ff */
[--C-:B------:R-:W-:Y:S02]  /*2ba0*/  HADD2.F32 R48, -RZ, R95.reuse.H0_H0 ;  /* 0x2000005fff307230 */ /* 0x100fe40000004100 */
[C---:B------:R-:W-:Y:S01]  /*2bb0*/  FADD R17, R46.reuse, R17 ;  /* 0x000000112e117221 */ /* 0x040fe20000000000 */
[----:B------:R-:W-:Y:S01]  /*2bc0*/  STG.E desc[UR8][R8.64+0x50], R75 ;  /* 0x0000504b08007986 */ /* 0x000fe2000c101908 */
[----:B------:R-:W-:Y:S01]  /*2bd0*/  HADD2.F32 R95, -RZ, R95.H1_H1 ;  /* 0x3000005fff5f7230 */ /* 0x000fe20000004100 */
[----:B------:R-:W-:Y:S01]  /*2be0*/  F2FP.F16.F32.PACK_AB R55, R55, R64 ;  /* 0x000000403737723e */ /* 0x000fe200000000ff */
[----:B------:R-:W-:Y:S01]  /*2bf0*/  FADD R48, R47, R48 ;  /* 0x000000302f307221 */ /* 0x000fe20000000000 */
[----:B------:R-:W-:Y:S01]  /*2c00*/  STG.E desc[UR8][R10.64+0x50], R77 ;  /* 0x0000504d0a007986 */ /* 0x000fe2000c101908 */
[----:B------:R-:W-:Y:S01]  /*2c10*/  F2FP.F16.F32.PACK_AB R17, R17, R32 ;  /* 0x000000201111723e */ /* 0x000fe200000000ff */
[----:B------:R-:W-:Y:S01]  /*2c20*/  FADD R95, R46, R95 ;  /* 0x0000005f2e5f7221 */ /* 0x000fe20000000000 */
[----:B------:R-:W-:Y:S01]  /*2c30*/  FADD R15, R15, R92 ;  /* 0x0000005c0f0f7221 */ /* 0x000fe20000000000 */
[----:B------:R-:W-:Y:S01]  /*2c40*/  STG.E desc[UR8][R8.64+0x60], R85 ;  /* 0x0000605508007986 */ /* 0x000fe2000c101908 */
[----:B------:R-:W-:-:S02]  /*2c50*/  FADD R68, R47, R68 ;  /* 0x000000442f447221 */ /* 0x000fc40000000000 */
[----:B------:R-:W-:Y:S01]  /*2c60*/  F2FP.F16.F32.PACK_AB R95, R95, R48 ;  /* 0x000000305f5f723e */ /* 0x000fe200000000ff */
[----:B------:R-:W-:Y:S01]  /*2c70*/  STG.E desc[UR8][R10.64+0x60], R87 ;  /* 0x000060570a007986 */ /* 0x000fe2000c101908 */
[----:B------:R-:W-:Y:S02]  /*2c80*/  F2FP.F16.F32.PACK_AB R15, R15, R66 ;  /* 0x000000420f0f723e */ /* 0x000fe400000000ff */
[----:B------:R-:W-:Y:S01]  /*2c90*/  F2FP.F16.F32.PACK_AB R93, R93, R68 ;  /* 0x000000445d5d723e */ /* 0x000fe200000000ff */
[----:B------:R0:W-:Y:S04]  /*2ca0*/  STG.E desc[UR8][R8.64+0x70], R7 ;  /* 0x0000700708007986 */ /* 0x0001e8000c101908 */
[----:B------:R-:W-:Y:S04]  /*2cb0*/  STG.E desc[UR8][R10.64+0x70], R33 ;  /* 0x000070210a007986 */ /* 0x000fe8000c101908 */
[----:B------:R-:W-:Y:S04]  /*2cc0*/  STG.E desc[UR8][R22.64], R45 ;  /* 0x0000002d16007986 */ /* 0x000fe8000c101908 */
[----:B------:R-:W-:Y:S01]  /*2cd0*/  STG.E desc[UR8][R4.64], R44 ;  /* 0x0000002c04007986 */ /* 0x000fe2000c101908 */
[----:B0-----:R-:W-:-:S03]  /*2ce0*/  IMAD.WIDE.U32 R6, R83, 0x20, R18 ;  /* 0x0000002053067825 */ /* 0x001fc600078e0012 */
[----:B------:R-:W-:Y:S04]  /*2cf0*/  STG.E desc[UR8][R22.64+0x10], R29 ;  /* 0x0000101d16007986 */ /* 0x000fe8000c101908 */
        /* <DEDUP_REMOVED lines=45> */
[----:B------:R-:W-:Y:S01]  /*2fd0*/  STG.E desc[UR8][R4.64+0x70], R93 ;  /* 0x0000705d04007986 */ /* 0x000fe2000c101908 */
[----:B------:R-:W-:Y:S05]  /*2fe0*/  EXIT ;  /* 0x000000000000794d */ /* 0x000fea0003800000 */
.L_x_2:
[----:B------:R-:W-:-:S00]  /*2ff0*/  BRA `(.L_x_2) ;  /* 0xfffffffc00fc7947 */ /* 0x000fc0000383ffff */
[----:B------:R-:W-:-:S00]  /*3000*/  NOP ;  /* 0x0000000000007918 */ /* 0x000fc00000000000 */
[----:B------:R-:W-:-:S00]  /*3010*/  NOP ;  /* 0x0000000000007918 */ /* 0x000fc00000000000 */
[----:B------:R-:W-:-:S00]  /*3020*/  NOP ;  /* 0x0000000000007918 */ /* 0x000fc00000000000 */
[----:B------:R-:W-:-:S00]  /*3030*/  NOP ;  /* 0x0000000000007918 */ /* 0x000fc00000000000 */
[----:B------:R-:W-:-:S00]  /*3040*/  NOP ;  /* 0x0000000000007918 */ /* 0x000fc00000000000 */
[----:B------:R-:W-:-:S00]  /*3050*/  NOP ;  /* 0x0000000000007918 */ /* 0x000fc00000000000 */
[----:B------:R-:W-:-:S00]  /*3060*/  NOP ;  /* 0x0000000000007918 */ /* 0x000fc00000000000 */
[----:B------:R-:W-:-:S00]  /*3070*/  NOP ;  /* 0x0000000000007918 */ /* 0x000fc00000000000 */
.L_x_42:


//--------------------- .text._Z11m128n128k32P6__halfS0_S0_S0_mmm --------------------------
	.section	.text._Z11m128n128k32P6__halfS0_S0_S0_mmm,"ax",@progbits
	.align	128
        .global         _Z11m128n128k32P6__halfS0_S0_S0_mmm
        .type           _Z11m128n128k32P6__halfS0_S0_S0_mmm,@function
        .size           _Z11m128n128k32P6__halfS0_S0_S0_mmm,(.L_x_43 - _Z11m128n128k32P6__halfS0_S0_S0_mmm)
        .other          _Z11m128n128k32P6__halfS0_S0_S0_mmm,@"STO_CUDA_ENTRY STV_DEFAULT"
_Z11m128n128k32P6__halfS0_S0_S0_mmm:
.text._Z11m128n128k32P6__halfS0_S0_S0_mmm:
[----:B------:R-:W-:Y:S01]  /*0000*/  LDC R1, c[0x0][0x37c] ;  /* 0x0000df00ff017b82 */ /* 0x000fe20000000800 */
[----:B------:R-:W0:Y:S01]  /*0010*/  S2R R122, SR_TID.X ;  /* 0x00000000007a7919 */ /* 0x000e220000002100 */
[----:B------:R-:W1:Y:S06]  /*0020*/  LDCU.64 UR4, c[0x0][0x3a8] ;  /* 0x00007500ff0477ac */ /* 0x000e6c0008000a00 */
[----:B------:R-:W2:Y:S01]  /*0030*/  LDC R2, c[0x0][0x370] ;  /* 0x0000dc00ff027b82 */ /* 0x000ea20000000800 */
[----:B------:R-:W2:Y:S01]  /*0040*/  S2R R3, SR_CTAID.X ;  /* 0x0000000000037919 */ /* 0x000ea20000002500 */
[----:B------:R-:W3:Y:S01]  /*0050*/  LDCU.64 UR6, c[0x0][0x358] ;  /* 0x00006b00ff0677ac */ /* 0x000ee20008000a00 */
[----:B------:R-:W4:Y:S01]  /*0060*/  S2R R6, SR_CgaCtaId ;  /* 0x0000000000067919 */ /* 0x000f220000008800 */
[----:B------:R-:W5:Y:S01]  /*0070*/  LDCU.64 UR8, c[0x0][0x3a0] ;  /* 0x00007400ff0877ac */ /* 0x000f620008000a00 */
[----:B------:R-:W-:-:S03]  /*0080*/  MOV R127, 0x400 ;  /* 0x00000400007f7802 */ /* 0x000fc60000000f00 */
[----:B------:R-:W2:Y:S01]  /*0090*/  LDC.64 R20, c[0x0][0x3b0] ;  /* 0x0000ec00ff147b82 */ /* 0x000ea20000000a00 */
[----:B------:R-:W1:Y:S01]  /*00a0*/  LDCU.64 UR10, c[0x0][0x3a0] ;  /* 0x00007400ff0a77ac */ /* 0x000e620008000a00 */
[----:B0-----:R-:W-:-:S05]  /*00b0*/  IMAD.SHL.U32 R7, R122, 0x8, RZ ;  /* 0x000000087a077824 */ /* 0x001fca00078e00ff */
[----:B------:R-:W-:-:S04]  /*00c0*/  LOP3.LUT R14, R7, 0x78, RZ, 0xc0, !PT ;  /* 0x00000078070e7812 */ /* 0x000fc800078ec0ff */
[----:B------:R-:W-:-:S04]  /*00d0*/  IADD3 R0, P1, PT, R14, 0x8, RZ ;  /* 0x000000080e007810 */ /* 0x000fc80007f3e0ff */
[----:B-1----:R-:W-:Y:S01]  /*00e0*/  ISETP.GT.U32.AND P0, PT, R0, UR4, PT ;  /* 0x0000000400007c0c */ /* 0x002fe2000bf04070 */
[----:B------:R-:W-:Y:S01]  /*00f0*/  IMAD.X R0, RZ, RZ, RZ, P1 ;  /* 0x000000ffff007224 */ /* 0x000fe200008e06ff */
[----:B------:R-:W2:Y:S04]  /*0100*/  S2UR UR4, SR_CTAID.Z ;  /* 0x00000000000479c3 */ /* 0x000ea80000002700 */
[----:B------:R-:W-:-:S04]  /*0110*/  ISETP.GT.U32.AND.EX P0, PT, R0, UR5, PT, P0 ;  /* 0x0000000500007c0c */ /* 0x000fc8000bf04100 */
[----:B------:R-:W-:-:S13]  /*0120*/  ISETP.GT.U32.OR P1, PT, R122, 0xf, P0 ;  /* 0x0000000f7a00780c */ /* 0x000fda0000724470 */
[----:B------:R-:W0:Y:S01]  /*0130*/  @!P1 LDC.64 R4, c[0x0][0x398] ;  /* 0x0000e600ff049b82 */ /* 0x000e220000000a00 */
[----:B--2---:R-:W-:-:S04]  /*0140*/  IMAD R2, R2, UR4, R3 ;  /* 0x0000000402027c24 */ /* 0x004fc8000f8e0203 */
[----:B------:R-:W-:-:S03]  /*0150*/  IMAD.WIDE.U32 R2, R2, 0x80, RZ ;  /* 0x0000008002027825 */ /* 0x000fc600078e00ff */
[----:B------:R-:W-:-:S04]  /*0160*/  LOP3.LUT R17, R2, 0x78, R7, 0xf8, !PT ;  /* 0x0000007802117812 */ /* 0x000fc800078ef807 */
[----:B0-----:R-:W-:-:S04]  /*0170*/  @!P1 LEA R4, P0, R17, R4, 0x1 ;  /* 0x0000000411049211 */ /* 0x001fc800078008ff */
[----:B------:R-:W-:-:S05]  /*0180*/  @!P1 LEA.HI.X R5, R17, R5, R3, 0x1, P0 ;  /* 0x0000000511059211 */ /* 0x000fca00000f0c03 */
[----:B---3--:R-:W2:Y:S01]  /*0190*/  @!P1 LDG.E.128.CONSTANT R8, desc[UR6][R4.64] ;  /* 0x0000000604089981 */ /* 0x008ea2000c1e9d00 */
[----:B------:R-:W0:Y:S01]  /*01a0*/  S2UR UR4, SR_CTAID.Y ;  /* 0x00000000000479c3 */ /* 0x000e220000002600 */
[----:B------:R-:W-:Y:S01]  /*01b0*/  @!P1 IADD3 R0, PT, PT, R127, 0x9400, RZ ;  /* 0x000094007f009810 */ /* 0x000fe20007ffe0ff */
[----:B------:R-:W-:Y:S01]  /*01c0*/  BSSY.RECONVERGENT B0, `(.L_x_3) ;  /* 0x000002c000007945 */ /* 0x000fe20003800200 */
[----:B------:R-:W-:Y:S02]  /*01d0*/  SHF.R.U64 R16, R122, 0x2, RZ ;  /* 0x000000027a107819 */ /* 0x000fe400000012ff */
[C---:B----4-:R-:W-:Y:S02]  /*01e0*/  @!P1 LEA R0, R6.reuse, R0, 0x18 ;  /* 0x0000000006009211 */ /* 0x050fe400078ec0ff */
[----:B------:R-:W-:Y:S01]  /*01f0*/  LEA R127, R6, R127, 0x18 ;  /* 0x0000007f067f7211 */ /* 0x000fe200078ec0ff */
[----:B------:R-:W1:Y:S01]  /*0200*/  LDC R12, c[0x0][0x360] ;  /* 0x0000d800ff0c7b82 */ /* 0x000e620000000800 */
[----:B------:R-:W-:Y:S01]  /*0210*/  MOV R119, RZ ;  /* 0x000000ff00777202 */ /* 0x000fe20000000f00 */
[C---:B------:R-:W-:Y:S01]  /*0220*/  @!P1 IMAD R0, R7.reuse, 0x2, R0 ;  /* 0x0000000207009824 */ /* 0x040fe200078e0200 */
[----:B------:R-:W-:Y:S01]  /*0230*/  LOP3.LUT R118, R7, 0x18, RZ, 0xc0, !PT ;  /* 0x0000001807767812 */ /* 0x000fe200078ec0ff */
[----:B0-----:R-:W-:-:S06]  /*0240*/  USHF.L.U32 UR4, UR4, 0x7, URZ ;  /* 0x0000000704047899 */ /* 0x001fcc00080006ff */
[----:B------:R-:W-:-:S04]  /*0250*/  IADD3 R13, P2, PT, R16, UR4, RZ ;  /* 0x00000004100d7c10 */ /* 0x000fc8000ff5e0ff */
[----:B-----5:R-:W-:Y:S01]  /*0260*/  ISETP.GE.U32.AND P0, PT, R13, UR8, PT ;  /* 0x000000080d007c0c */ /* 0x020fe2000bf06070 */
[----:B------:R-:W-:-:S05]  /*0270*/  IMAD.X R15, RZ, RZ, RZ, P2 ;  /* 0x000000ffff0f7224 */ /* 0x000fca00010e06ff */
[----:B------:R-:W-:-:S04]  /*0280*/  ISETP.GE.U32.AND.EX P0, PT, R15, UR9, PT, P0 ;  /* 0x000000090f007c0c */ /* 0x000fc8000bf06100 */
[----:B------:R-:W-:Y:S01]  /*0290*/  ISETP.LT.U32.AND P0, PT, R122, 0x200, !P0 ;  /* 0x000002007a00780c */ /* 0x000fe20004701070 */
[----:B--2---:R0:W-:-:S12]  /*02a0*/  @!P1 STS.128 [R0], R8 ;  /* 0x0000000800009388 */ /* 0x0041d80000000c00 */
[----:B-1----:R-:W-:Y:S05]  /*02b0*/  @!P0 BRA `(.L_x_4) ;  /* 0x0000000000708947 */ /* 0x002fea0003800000 */
[----:B------:R-:W1:Y:S01]  /*02c0*/  LDCU.64 UR8, c[0x0][0x3b0] ;  /* 0x00007600ff0877ac */ /* 0x000e620008000a00 */
[C---:B0-----:R-:W-:Y:S01]  /*02d0*/  IADD3 R0, P2, PT, R118.reuse, 0x8, RZ ;  /* 0x0000000876007810 */ /* 0x041fe20007f5e0ff */
[----:B------:R-:W-:Y:S01]  /*02e0*/  IMAD.MOV.U32 R9, RZ, RZ, R16 ;  /* 0x000000ffff097224 */ /* 0x000fe200078e0010 */
[----:B------:R-:W-:Y:S01]  /*02f0*/  MOV R8, RZ ;  /* 0x000000ff00087202 */ /* 0x000fe20000000f00 */
[----:B------:R-:W-:Y:S01]  /*0300*/  IMAD R10, R118, 0x2, R127 ;  /* 0x00000002760a7824 */ /* 0x000fe200078e027f */
[----:B-1----:R-:W-:Y:S01]  /*0310*/  ISETP.GT.U32.AND P1, PT, R0, UR8, PT ;  /* 0x0000000800007c0c */ /* 0x002fe2000bf24070 */
[----:B------:R-:W-:-:S05]  /*0320*/  IMAD.X R0, RZ, RZ, R119, P2 ;  /* 0x000000ffff007224 */ /* 0x000fca00010e0677 */
[----:B------:R-:W-:-:S13]  /*0330*/  ISETP.GT.U32.AND.EX P1, PT, R0, UR9, PT, P1 ;  /* 0x0000000900007c0c */ /* 0x000fda000bf24110 */
.L_x_5:
[----:B------:R-:W0:Y:S08]  /*0340*/  @!P1 LDC.64 R18, c[0x0][0x3b0] ;  /* 0x0000ec00ff129b82 */ /* 0x000e300000000a00 */
[----:B-1----:R-:W1:Y:S01]  /*0350*/  @!P1 LDC.64 R6, c[0x0][0x380] ;  /* 0x0000e000ff069b82 */ /* 0x002e620000000a00 */
[-C--:B0-----:R-:W-:Y:S02]  /*0360*/  @!P1 IMAD R0, R15, R18.reuse, RZ ;  /* 0x000000120f009224 */ /* 0x081fe400078e02ff */
[----:B------:R-:W-:-:S04]  /*0370*/  @!P1 IMAD.WIDE.U32 R4, R13, R18, R118 ;  /* 0x000000120d049225 */ /* 0x000fc800078e0076 */
[----:B------:R-:W-:Y:S01]  /*0380*/  @!P1 IMAD R13, R13, R19, R0 ;  /* 0x000000130d0d9224 */ /* 0x000fe200078e0200 */
[----:B-1----:R-:W-:-:S03]  /*0390*/  @!P1 LEA R6, P2, R4, R6, 0x1 ;  /* 0x0000000604069211 */ /* 0x002fc600078408ff */
[----:B------:R-:W-:-:S05]  /*03a0*/  @!P1 IMAD.IADD R0, R5, 0x1, R13 ;  /* 0x0000000105009824 */ /* 0x000fca00078e020d */
[----:B------:R-:W-:-:S06]  /*03b0*/  @!P1 LEA.HI.X R7, R4, R7, R0, 0x1, P2 ;  /* 0x0000000704079211 */ /* 0x000fcc00010f0c00 */
[----:B------:R-:W2:Y:S01]  /*03c0*/  @!P1 LDG.E.128.CONSTANT R4, desc[UR6][R6.64] ;  /* 0x0000000606049981 */ /* 0x000ea2000c1e9d00 */
[----:B------:R-:W-:Y:S01]  /*03d0*/  @!P1 IMAD R0, R9, 0x50, R10 ;  /* 0x0000005009009824 */ /* 0x000fe200078e020a */
[----:B------:R-:W-:-:S04]  /*03e0*/  LEA.HI R9, P2, R12, R9, RZ, 0x1e ;  /* 0x000000090c097211 */ /* 0x000fc8000785f0ff */
[C---:B------:R-:W-:Y:S02]  /*03f0*/  IADD3 R13, P4, PT, R9.reuse, UR4, RZ ;  /* 0x00000004090d7c10 */ /* 0x040fe4000ff9e0ff */
[----:B------:R-:W-:Y:S02]  /*0400*/  IADD3.X R8, PT, PT, RZ, R8, RZ, P2, !PT ;  /* 0x00000008ff087210 */ /* 0x000fe400017fe4ff */
[----:B------:R-:W-:Y:S02]  /*0410*/  ISETP.LT.U32.AND P3, PT, R9, 0x80, PT ;  /* 0x000000800900780c */ /* 0x000fe40003f61070 */
[----:B------:R-:W-:Y:S01]  /*0420*/  ISETP.GE.U32.AND P2, PT, R13, UR10, PT ;  /* 0x0000000a0d007c0c */ /* 0x000fe2000bf46070 */
[----:B------:R-:W-:Y:S01]  /*0430*/  IMAD.X R15, RZ, RZ, R8, P4 ;  /* 0x000000ffff0f7224 */ /* 0x000fe200020e0608 */
[----:B------:R-:W-:-:S04]  /*0440*/  ISETP.LT.U32.AND.EX P3, PT, R8, RZ, PT, P3 ;  /* 0x000000ff0800720c */ /* 0x000fc80003f61130 */
[----:B------:R-:W-:Y:S01]  /*0450*/  ISETP.GE.U32.AND.EX P2, PT, R15, UR11, PT, P2 ;  /* 0x0000000b0f007c0c */ /* 0x000fe2000bf46120 */
[----:B--2---:R1:W-:-:S12]  /*0460*/  @!P1 STS.128 [R0], R4 ;  /* 0x0000000400009388 */ /* 0x0043d80000000c00 */
[----:B------:R-:W-:Y:S05]  /*0470*/  @!P2 BRA P3, `(.L_x_5) ;  /* 0xfffffffc00b0a947 */ /* 0x000fea000183ffff */
.L_x_4:
[----:B------:R-:W-:Y:S05]  /*0480*/  BSYNC.RECONVERGENT B0 ;  /* 0x0000000000007941 */ /* 0x000fea0003800200 */
.L_x_3:
[----:B------:R-:W2:Y:S01]  /*0490*/  S2UR UR5, SR_CgaCtaId ;  /* 0x00000000000579c3 */ /* 0x000ea20000008800 */
[----:B------:R-:W-:Y:S01]  /*04a0*/  SHF.R.U64 R121, R122, 0x4, RZ ;  /* 0x000000047a797819 */ /* 0x000fe200000012ff */
[----:B------:R-:W-:Y:S01]  /*04b0*/  IMAD.MOV.U32 R120, RZ, RZ, RZ ;  /* 0x000000ffff787224 */ /* 0x000fe200078e00ff */
[----:B------:R-:W-:Y:S01]  /*04c0*/  UMOV UR4, 0x400 ;  /* 0x0000040000047882 */ /* 0x000fe20000000000 */
[----:B------:R-:W-:Y:S01]  /*04d0*/  BSSY.RECONVERGENT B0, `(.L_x_6) ;  /* 0x0000026000007945 */ /* 0x000fe20003800200 */
[----:B------:R-:W-:Y:S01]  /*04e0*/  ISETP.GE.U32.AND P1, PT, R121, R20, PT ;  /* 0x000000147900720c */ /* 0x000fe20003f26070 */
[----:B------:R-:W-:-:S03]  /*04f0*/  UIADD3 UR4, UPT, UPT, UR4, 0x5000, URZ ;  /* 0x0000500004047890 */ /* 0x000fc6000fffe0ff */
[----:B------:R-:W-:-:S04]  /*0500*/  ISETP.GE.U32.AND.EX P1, PT, R120, R21, PT, P1 ;  /* 0x000000157800720c */ /* 0x000fc80003f26110 */
[----:B------:R-:W-:Y:S01]  /*0510*/  ISETP.GT.U32.OR P1, PT, R122, 0x1ff, P1 ;  /* 0x000001ff7a00780c */ /* 0x000fe20000f24470 */
[----:B--2---:R-:W-:-:S06]  /*0520*/  ULEA UR4, UR5, UR4, 0x18 ;  /* 0x0000000405047291 */ /* 0x004fcc000f8ec0ff */
[----:B------:R-:W-:-:S05]  /*0530*/  MOV R125, UR4 ;  /* 0x00000004007d7c02 */ /* 0x000fca0008000f00 */
[----:B01----:R-:W-:Y:S01]  /*0540*/  IMAD R0, R14, 0x2, R125 ;  /* 0x000000020e007824 */ /* 0x003fe200078e027d */
[----:B------:R-:W-:Y:S06]  /*0550*/  @P1 BRA `(.L_x_7) ;  /* 0x0000000000741947 */ /* 0x000fec0003800000 */
[----:B------:R-:W0:Y:S01]  /*0560*/  LDCU.64 UR4, c[0x0][0x3a8] ;  /* 0x00007500ff0477ac */ /* 0x000e220008000a00 */
[----:B------:R-:W-:Y:S01]  /*0570*/  IADD3 R4, P3, PT, R17, 0x8, RZ ;  /* 0x0000000811047810 */ /* 0x000fe20007f7e0ff */
[----:B------:R-:W-:Y:S01]  /*0580*/  IMAD.MOV.U32 R15, RZ, RZ, R120 ;  /* 0x000000ffff0f7224 */ /* 0x000fe200078e0078 */
[----:B------:R-:W-:Y:S02]  /*0590*/  ISETP.LT.U32.AND P2, PT, R20, 0x20, PT ;  /* 0x000000201400780c */ /* 0x000fe40003f41070 */
[----:B------:R-:W-:Y:S02]  /*05a0*/  MOV R13, R121 ;  /* 0x00000079000d7202 */ /* 0x000fe40000000f00 */
[----:B------:R-:W-:-:S04]  /*05b0*/  ISETP.LT.U32.AND.EX P2, PT, R21, RZ, PT, P2 ;  /* 0x000000ff1500720c */ /* 0x000fc80003f41120 */
[----:B------:R-:W-:Y:S02]  /*05c0*/  SEL R14, R20, 0x20, P2 ;  /* 0x00000020140e7807 */ /* 0x000fe40001000000 */
[----:B------:R-:W-:Y:S02]  /*05d0*/  SEL R16, R21, RZ, P2 ;  /* 0x000000ff15107207 */ /* 0x000fe40001000000 */
[----:B0-----:R-:W-:Y:S01]  /*05e0*/  ISETP.GT.U32.AND P1, PT, R4, UR4, PT ;  /* 0x0000000404007c0c */ /* 0x001fe2000bf24070 */
[----:B------:R-:W-:-:S05]  /*05f0*/  IMAD.X R4, RZ, RZ, R3, P3 ;  /* 0x000000ffff047224 */ /* 0x000fca00018e0603 */
[----:B------:R-:W-:-:S13]  /*0600*/  ISETP.GT.U32.AND.EX P1, PT, R4, UR5, PT, P1 ;  /* 0x0000000504007c0c */ /* 0x000fda000bf24110 */
.L_x_8:
[----:B0-----:R-:W0:Y:S01]  /*0610*/  @!P1 LDC.64 R10, c[0x0][0x3a8] ;  /* 0x0000ea00ff0a9b82 */ /* 0x001e220000000a00 */
[----:B------:R-:W-:Y:S01]  /*0620*/  @!P1 MOV R5, R3 ;  /* 0x0000000300059202 */ /* 0x000fe20000000f00 */
[----:B------:R-:W-:-:S06]  /*0630*/  @!P1 IMAD.MOV.U32 R4, RZ, RZ, R17 ;  /* 0x000000ffff049224 */ /* 0x000fcc00078e0011 */
[----:B------:R-:W1:Y:S01]  /*0640*/  @!P1 LDC.64 R8, c[0x0][0x388] ;  /* 0x0000e200ff089b82 */ /* 0x000e620000000a00 */
[-C--:B0-----:R-:W-:Y:S02]  /*0650*/  @!P1 IMAD R6, R15, R10.reuse, RZ ;  /* 0x0000000a0f069224 */ /* 0x081fe400078e02ff */
[----:B------:R-:W-:-:S04]  /*0660*/  @!P1 IMAD.WIDE.U32 R4, R13, R10, R4 ;  /* 0x0000000a0d049225 */ /* 0x000fc800078e0004 */
[----:B------:R-:W-:Y:S01]  /*0670*/  @!P1 IMAD R7, R13, R11, R6 ;  /* 0x0000000b0d079224 */ /* 0x000fe200078e0206 */
[----:B-1----:R-:W-:-:S03]  /*0680*/  @!P1 LEA R6, P2, R4, R8, 0x1 ;  /* 0x0000000804069211 */ /* 0x002fc600078408ff */
[----:B------:R-:W-:-:S05]  /*0690*/  @!P1 IMAD.IADD R5, R5, 0x1, R7 ;  /* 0x0000000105059824 */ /* 0x000fca00078e0207 */
[----:B------:R-:W-:-:S05]  /*06a0*/  @!P1 LEA.HI.X R7, R4, R9, R5, 0x1, P2 ;  /* 0x0000000904079211 */ /* 0x000fca00010f0c05 */
[----:B------:R-:W2:Y:S01]  /*06b0*/  @!P1 LDG.E.128.CONSTANT R8, desc[UR6][R6.64] ;  /* 0x0000000606089981 */ /* 0x000ea2000c1e9d00 */
[----:B------:R-:W-:Y:S01]  /*06c0*/  @!P1 IMAD R4, R13, 0x110, R0 ;  /* 0x000001100d049824 */ /* 0x000fe200078e0200 */
[----:B------:R-:W-:-:S05]  /*06d0*/  LEA.HI R13, P2, R12, R13, RZ, 0x1c ;  /* 0x0000000d0c0d7211 */ /* 0x000fca000785e0ff */
[----:B------:R-:W-:Y:S01]  /*06e0*/  IMAD.X R15, RZ, RZ, R15, P2 ;  /* 0x000000ffff0f7224 */ /* 0x000fe200010e060f */
[----:B------:R-:W-:-:S04]  /*06f0*/  ISETP.GE.U32.AND P2, PT, R13, R14, PT ;  /* 0x0000000e0d00720c */ /* 0x000fc80003f46070 */
[----:B------:R-:W-:Y:S01]  /*0700*/  ISETP.GE.U32.AND.EX P2, PT, R15, R16, PT, P2 ;  /* 0x000000100f00720c */ /* 0x000fe20003f46120 */
[----:B--2---:R0:W-:-:S12]  /*0710*/  @!P1 STS.128 [R4], R8 ;  /* 0x0000000804009388 */ /* 0x0041d80000000c00 */
[----:B------:R-:W-:Y:S05]  /*0720*/  @!P2 BRA `(.L_x_8) ;  /* 0xfffffffc00b8a947 */ /* 0x000fea000383ffff */
.L_x_7:
[----:B------:R-:W-:Y:S05]  /*0730*/  BSYNC.RECONVERGENT B0 ;  /* 0x0000000000007941 */ /* 0x000fea0003800200 */
.L_x_6:
[----:B------:R-:W1:Y:S01]  /*0740*/  LDCU.64 UR4, c[0x0][0x3b0] ;  /* 0x00007600ff0477ac */ /* 0x000e620008000a00 */
[----:B------:R-:W-:Y:S02]  /*0750*/  MOV R52, RZ ;  /* 0x000000ff00347202 */ /* 0x000fe40000000f00 */
[----:B------:R-:W-:Y:S02]  /*0760*/  CS2R R2, SRZ ;  /* 0x0000000000027805 */ /* 0x000fe4000001ff00 */
[----:B0-----:R-:W-:Y:S02]  /*0770*/  CS2R R4, SRZ ;  /* 0x0000000000047805 */ /* 0x001fe4000001ff00 */
        /* <DEDUP_REMOVED lines=13> */
[----:B------:R-:W-:Y:S01]  /*0850*/  CS2R R84, SRZ ;  /* 0x0000000000547805 */ /* 0x000fe2000001ff00 */
[----:B-1----:R-:W-:Y:S01]  /*0860*/  UIADD3 UR4, UP0, UPT, UR4, 0x1f, URZ ;  /* 0x0000001f04047890 */ /* 0x002fe2000ff1e0ff */
[----:B------:R-:W-:-:S02]  /*0870*/  CS2R R86, SRZ ;  /* 0x0000000000567805 */ /* 0x000fc4000001ff00 */
[----:B------:R-:W-:Y:S02]  /*0880*/  CS2R R50, SRZ ;  /* 0x0000000000327805 */ /* 0x000fe4000001ff00 */
[----:B------:R-:W-:Y:S01]  /*0890*/  CS2R R48, SRZ ;  /* 0x0000000000307805 */ /* 0x000fe2000001ff00 */
[----:B------:R-:W-:Y:S01]  /*08a0*/  UIADD3.X UR5, UPT, UPT, URZ, UR5, URZ, UP0, !UPT ;  /* 0x00000005ff057290 */ /* 0x000fe200087fe4ff */
[----:B------:R-:W-:Y:S01]  /*08b0*/  CS2R R46, SRZ ;  /* 0x00000000002e7805 */ /* 0x000fe2000001ff00 */
[----:B------:R-:W-:Y:S01]  /*08c0*/  UISETP.GE.U32.AND UP0, UPT, UR4, 0x40, UPT ;  /* 0x000000400400788c */ /* 0x000fe2000bf06070 */
[----:B------:R-:W-:Y:S02]  /*08d0*/  CS2R R44, SRZ ;  /* 0x00000000002c7805 */ /* 0x000fe4000001ff00 */
[----:B------:R-:W-:Y:S02]  /*08e0*/  CS2R R42, SRZ ;  /* 0x00000000002a7805 */ /* 0x000fe4000001ff00 */
[----:B------:R-:W-:Y:S01]  /*08f0*/  CS2R R40, SRZ ;  /* 0x0000000000287805 */ /* 0x000fe2000001ff00 */
[----:B------:R-:W-:Y:S01]  /*0900*/  UISETP.GE.U32.AND.EX UP0, UPT, UR5, URZ, UPT, UP0 ;  /* 0x000000ff0500728c */ /* 0x000fe2000bf06100 */
        /* <DEDUP_REMOVED lines=8> */
[----:B------:R-:W-:Y:S01]  /*0990*/  CS2R R22, SRZ ;  /* 0x0000000000167805 */ /* 0x000fe2000001ff00 */
[----:B------:R-:W-:Y:S06]  /*09a0*/  BAR.SYNC.DEFER_BLOCKING 0x0 ;  /* 0x0000000000007b1d */ /* 0x000fec0000010000 */
[----:B------:R-:W-:Y:S05]  /*09b0*/  BRA.U !UP0, `(.L_x_9) ;  /* 0x00000011085c7547 */ /* 0x000fea000b800000 */
[C---:B------:R-:W-:Y:S01]  /*09c0*/  LOP3.LUT R124, R122.reuse, 0x3c0, RZ, 0xc0, !PT ;  /* 0x000003c07a7c7812 */ /* 0x040fe200078ec0ff */
[----:B------:R-:W-:Y:S01]  /*09d0*/  IMAD.MOV.U32 R123, RZ, RZ, 0x1 ;  /* 0x00000001ff7b7424 */ /* 0x000fe200078e00ff */
[----:B------:R-:W-:Y:S01]  /*09e0*/  SHF.R.U64 R0, R122, 0x2, RZ ;  /* 0x000000027a007819 */ /* 0x000fe200000012ff */
[----:B------:R-:W-:Y:S01]  /*09f0*/  IMAD.MOV.U32 R2, RZ, RZ, RZ ;  /* 0x000000ffff027224 */ /* 0x000fe200078e00ff */
        /* <DEDUP_REMOVED lines=30> */
[----:B------:R-:W-:Y:S01]  /*0be0*/  CS2R R22, SRZ ;  /* 0x0000000000167805 */ /* 0x000fe2000001ff00 */
[----:B------:R-:W0:Y:S06]  /*0bf0*/  LDCU.64 UR10, c[0x0][0x3a0] ;  /* 0x00007400ff0a77ac */ /* 0x000e2c0008000a00 */
.L_x_16:
[----:B------:R-:W1:Y:S01]  /*0c00*/  S2R R52, SR_LANEID ;  /* 0x0000000000347919 */ /* 0x000e620000000000 */
[----:B------:R-:W-:Y:S01]  /*0c10*/  IMAD.SHL.U32 R39, R122, 0x4, RZ ;  /* 0x000000047a277824 */ /* 0x000fe200078e00ff */
[----:B------:R-:W-:Y:S01]  /*0c20*/  LOP3.LUT R36, R123, 0x1, RZ, 0xc, !PT ;  /* 0x000000017b247812 */ /* 0x000fe200078e0cff */
[----:B------:R-:W-:Y:S05]  /*0c30*/  WARPSYNC.ALL ;  /* 0x0000000000007948 */ /* 0x000fea0003800000 */
[----:B------:R-:W-:Y:S01]  /*0c40*/  IMAD R73, R36, 0x2800, R127 ;  /* 0x0000280024497824 */ /* 0x000fe200078e027f */
[----:B------:R-:W-:Y:S03]  /*0c50*/  BSSY.RECONVERGENT B0, `(.L_x_10) ;  /* 0x00000a6000007945 */ /* 0x000fe60003800200 */
[----:B------:R-:W-:-:S04]  /*0c60*/  IMAD R73, R124, 0x50, R73 ;  /* 0x000000507c497824 */ /* 0x000fc800078e0249 */
[C---:B------:R-:W-:Y:S01]  /*0c70*/  VIADD R57, R73.reuse, 0xa00 ;  /* 0x00000a0049397836 */ /* 0x040fe20000000000 */
[C---:B------:R-:W-:Y:S01]  /*0c80*/  IADD3 R75, PT, PT, R73.reuse, 0xa20, RZ ;  /* 0x00000a20494b7810 */ /* 0x040fe20007ffe0ff */
[C---:B------:R-:W-:Y:S02]  /*0c90*/  VIADD R59, R73.reuse, 0x20 ;  /* 0x00000020493b7836 */ /* 0x040fe40000000000 */
[----:B------:R-:W-:Y:S01]  /*0ca0*/  VIADD R129, R73, 0xf20 ;  /* 0x00000f2049817836 */ /* 0x000fe20000000000 */
[--C-:B-1----:R-:W-:Y:S02]  /*0cb0*/  SHF.R.U32.HI R37, RZ, 0x3, R52.reuse ;  /* 0x00000003ff257819 */ /* 0x102fe40000011634 */
[----:B------:R-:W-:Y:S02]  /*0cc0*/  LOP3.LUT R38, R52, 0x7, RZ, 0xc0, !PT ;  /* 0x0000000734267812 */ /* 0x000fe400078ec0ff */
[----:B------:R-:W-:Y:S02]  /*0cd0*/  SHF.L.U32 R53, R37, 0x3, RZ ;  /* 0x0000000325357819 */ /* 0x000fe400000006ff */
[----:B------:R-:W-:-:S02]  /*0ce0*/  SHF.R.U32.HI R37, RZ, 0x4, R52 ;  /* 0x00000004ff257819 */ /* 0x000fc40000011634 */
[----:B------:R-:W-:Y:S01]  /*0cf0*/  LOP3.LUT R52, R39, 0x80, RZ, 0xc0, !PT ;  /* 0x0000008027347812 */ /* 0x000fe200078ec0ff */
[----:B------:R-:W-:Y:S01]  /*0d00*/  IMAD R39, R36, 0x2200, R125 ;  /* 0x0000220024277824 */ /* 0x000fe200078e027d */
[----:B------:R-:W-:Y:S01]  /*0d10*/  LOP3.LUT R38, R53, 0x8, R38, 0xe2, !PT ;  /* 0x0000000835267812 */ /* 0x000fe200078ee226 */
[----:B------:R-:W-:Y:S02]  /*0d20*/  IMAD.SHL.U32 R37, R37, 0x8, RZ ;  /* 0x0000000825257824 */ /* 0x000fe400078e00ff */
[----:B------:R-:W-:Y:S01]  /*0d30*/  VIADD R53, R73, 0x500 ;  /* 0x0000050049357836 */ /* 0x000fe20000000000 */
[----:B------:R-:W-:Y:S01]  /*0d40*/  IADD3 R61, PT, PT, R39, R52, RZ ;  /* 0x00000034273d7210 */ /* 0x000fe20007ffe0ff */
[C-C-:B------:R-:W-:Y:S02]  /*0d50*/  IMAD R126, R38.reuse, 0x28, R37.reuse ;  /* 0x00000028267e7824 */ /* 0x140fe400078e0225 */
[----:B------:R-:W-:Y:S01]  /*0d60*/  IMAD R56, R38, 0x88, R37 ;  /* 0x0000008826387824 */ /* 0x000fe200078e0225 */
[C---:B------:R-:W-:Y:S01]  /*0d70*/  IADD3 R39, PT, PT, R61.reuse, 0x40, RZ ;  /* 0x000000403d277810 */ /* 0x040fe20007ffe0ff */
[C---:B------:R-:W-:Y:S01]  /*0d80*/  VIADD R37, R61.reuse, 0x20 ;  /* 0x000000203d257836 */ /* 0x040fe20000000000 */
[C---:B------:R-:W-:Y:S01]  /*0d90*/  IADD3 R55, PT, PT, R61.reuse, 0x60, RZ ;  /* 0x000000603d377810 */ /* 0x040fe20007ffe0ff */
[C---:B------:R-:W-:Y:S01]  /*0da0*/  IMAD.U32 R36, R126.reuse, 0x2, R73 ;  /* 0x000000027e247824 */ /* 0x040fe200078e0049 */
[----:B------:R-:W-:Y:S01]  /*0db0*/  LEA R57, R126, R57, 0x1 ;  /* 0x000000397e397211 */ /* 0x000fe200078e08ff */
[C---:B------:R-:W-:Y:S01]  /*0dc0*/  IMAD.U32 R100, R56.reuse, 0x2, R61 ;  /* 0x0000000238647824 */ /* 0x040fe200078e003d */
[C---:B------:R-:W-:Y:S01]  /*0dd0*/  LEA R88, R56.reuse, R55, 0x1 ;  /* 0x0000003738587211 */ /* 0x040fe200078e08ff */
[C---:B------:R-:W-:Y:S01]  /*0de0*/  IMAD.U32 R96, R56.reuse, 0x2, R37 ;  /* 0x0000000238607824 */ /* 0x040fe200078e0025 */
[C---:B------:R-:W-:Y:S01]  /*0df0*/  IADD3 R63, PT, PT, R61.reuse, 0x1100, RZ ;  /* 0x000011003d3f7810 */ /* 0x040fe20007ffe0ff */
[----:B------:R-:W-:Y:S01]  /*0e00*/  IMAD.U32 R92, R56, 0x2, R39 ;  /* 0x00000002385c7824 */ /* 0x000fe200078e0027 */
[----:B------:R1:W-:Y:S01]  /*0e10*/  LDSM.16.M88.4 R104, [R57] ;  /* 0x000000003968783b */ /* 0x0003e20000000200 */
[----:B------:R-:W-:Y:S01]  /*0e20*/  IMAD.U32 R53, R126, 0x2, R53 ;  /* 0x000000027e357824 */ /* 0x000fe200078e0035 */
[C---:B------:R-:W-:Y:S01]  /*0e30*/  IADD3 R67, PT, PT, R61.reuse, 0x1140, RZ ;  /* 0x000011403d437810 */ /* 0x040fe20007ffe0ff */
[C---:B------:R-:W-:Y:S01]  /*0e40*/  VIADD R65, R61.reuse, 0x1120 ;  /* 0x000011203d417836 */ /* 0x040fe20000000000 */
[----:B------:R-:W-:Y:S01]  /*0e50*/  LDSM.16.M88.4 R36, [R36] ;  /* 0x000000002424783b */ /* 0x000fe20000000200 */
[----:B------:R-:W-:Y:S01]  /*0e60*/  VIADD R61, R61, 0x1160 ;  /* 0x000011603d3d7836 */ /* 0x000fe20000000000 */
[C---:B------:R-:W-:Y:S01]  /*0e70*/  LEA R60, R56.reuse, R67, 0x1 ;  /* 0x00000043383c7211 */ /* 0x040fe200078e08ff */
[----:B------:R-:W-:Y:S01]  /*0e80*/  IMAD.U32 R68, R56, 0x2, R63 ;  /* 0x0000000238447824 */ /* 0x000fe200078e003f */
[----:B------:R-:W2:Y:S01]  /*0e90*/  LDSM.16.MT88.4 R100, [R100] ;  /* 0x000000006464783b */ /* 0x000ea20000004200 */
[----:B-1----:R-:W-:Y:S01]  /*0ea0*/  VIADD R57, R73, 0xf00 ;  /* 0x00000f0049397836 */ /* 0x002fe20000000000 */
[----:B------:R-:W-:Y:S01]  /*0eb0*/  LEA R129, R126, R129, 0x1 ;  /* 0x000000817e817211 */ /* 0x000fe200078e08ff */
[C---:B------:R-:W-:Y:S01]  /*0ec0*/  IMAD.U32 R65, R56.reuse, 0x2, R65 ;  /* 0x0000000238417824 */ /* 0x040fe200078e0041 */
[----:B------:R-:W1:Y:S01]  /*0ed0*/  LDSM.16.MT88.4 R96, [R96] ;  /* 0x000000006060783b */ /* 0x000e620000004200 */
[----:B------:R-:W-:-:S02]  /*0ee0*/  IMAD.U32 R56, R56, 0x2, R61 ;  /* 0x0000000238387824 */ /* 0x000fc400078e003d */
[C---:B------:R-:W-:Y:S01]  /*0ef0*/  IMAD.U32 R75, R126.reuse, 0x2, R75 ;  /* 0x000000027e4b7824 */ /* 0x040fe200078e004b */
[----:B------:R-:W3:Y:S04]  /*0f00*/  LDSM.16.MT88.4 R92, [R92] ;  /* 0x000000005c5c783b */ /* 0x000ee80000004200 */
[----:B------:R-:W4:Y:S04]  /*0f10*/  LDSM.16.MT88.4 R88, [R88] ;  /* 0x000000005858783b */ /* 0x000f280000004200 */
[----:B------:R-:W5:Y:S04]  /*0f20*/  LDSM.16.M88.4 R52, [R53] ;  /* 0x000000003534783b */ /* 0x000f680000000200 */
[----:B------:R-:W-:Y:S04]  /*0f30*/  LDSM.16.MT88.4 R68, [R68] ;  /* 0x000000004444783b */ /* 0x000fe80000004200 */
[----:B------:R-:W-:Y:S04]  /*0f40*/  LDSM.16.MT88.4 R64, [R65] ;  /* 0x000000004140783b */ /* 0x000fe80000004200 */
[----:B------:R-:W-:Y:S01]  /*0f50*/  LDSM.16.MT88.4 R60, [R60] ;  /* 0x000000003c3c783b */ /* 0x000fe20000004200 */
[C---:B--2---:R-:W-:Y:S08]  /*0f60*/  HMMA.16816.F16 R22, R36.reuse, R100, R22 ;  /* 0x000000642416723c */ /* 0x044ff00000000816 */
[C---:B------:R-:W-:Y:S08]  /*0f70*/  HMMA.16816.F16 R24, R36.reuse, R102, R24 ;  /* 0x000000662418723c */ /* 0x040ff00000000818 */
[C---:B-1----:R-:W-:Y:S08]  /*0f80*/  HMMA.16816.F16 R26, R36.reuse, R96, R26 ;  /* 0x00000060241a723c */ /* 0x042ff0000000081a */
[C---:B------:R-:W-:Y:S08]  /*0f90*/  HMMA.16816.F16 R28, R36.reuse, R98, R28 ;  /* 0x00000062241c723c */ /* 0x040ff0000000081c */
[C---:B---3--:R-:W-:Y:S08]  /*0fa0*/  HMMA.16816.F16 R30, R36.reuse, R92, R30 ;  /* 0x0000005c241e723c */ /* 0x048ff0000000081e */
[C---:B------:R-:W-:Y:S08]  /*0fb0*/  HMMA.16816.F16 R32, R36.reuse, R94, R32 ;  /* 0x0000005e2420723c */ /* 0x040ff00000000820 */
[C---:B----4-:R-:W-:Y:S08]  /*0fc0*/  HMMA.16816.F16 R34, R36.reuse, R88, R34 ;  /* 0x000000582422723c */ /* 0x050ff00000000822 */
[----:B------:R-:W-:Y:S08]  /*0fd0*/  HMMA.16816.F16 R36, R36, R90, R82 ;  /* 0x0000005a2424723c */ /* 0x000ff00000000852 */
[----:B-----5:R-:W-:Y:S01]  /*0fe0*/  HMMA.16816.F16 R38, R52, R100, R80 ;  /* 0x000000643426723c */ /* 0x020fe20000000850 */
[----:B------:R-:W-:-:S06]  /*0ff0*/  IMAD.U32 R80, R126, 0x2, R59 ;  /* 0x000000027e507824 */ /* 0x000fcc00078e003b */
[----:B------:R-:W-:Y:S01]  /*1000*/  LDSM.16.M88.4 R80, [R80] ;  /* 0x000000005050783b */ /* 0x000fe20000000200 */
[C---:B------:R-:W-:Y:S08]  /*1010*/  HMMA.16816.F16 R40, R52.reuse, R102, R40 ;  /* 0x000000663428723c */ /* 0x040ff00000000828 */
[C---:B------:R-:W-:Y:S08]  /*1020*/  HMMA.16816.F16 R42, R52.reuse, R96, R42 ;  /* 0x00000060342a723c */ /* 0x040ff0000000082a */
[C---:B------:R-:W-:Y:S08]  /*1030*/  HMMA.16816.F16 R44, R52.reuse, R98, R44 ;  /* 0x00000062342c723c */ /* 0x040ff0000000082c */
[C---:B------:R-:W-:Y:S08]  /*1040*/  HMMA.16816.F16 R46, R52.reuse, R92, R46 ;  /* 0x0000005c342e723c */ /* 0x040ff0000000082e */
[C---:B------:R-:W-:Y:S08]  /*1050*/  HMMA.16816.F16 R48, R52.reuse, R94, R48 ;  /* 0x0000005e3430723c */ /* 0x040ff00000000830 */
[C---:B------:R-:W-:Y:S08]  /*1060*/  HMMA.16816.F16 R50, R52.reuse, R88, R50 ;  /* 0x000000583432723c */ /* 0x040ff00000000832 */
[----:B------:R-:W-:Y:S08]  /*1070*/  HMMA.16816.F16 R52, R52, R90, R86 ;  /* 0x0000005a3434723c */ /* 0x000ff00000000856 */
[----:B------:R-:W-:Y:S01]  /*1080*/  HMMA.16816.F16 R54, R104, R100, R84 ;  /* 0x000000646836723c */ /* 0x000fe20000000854 */
[----:B------:R-:W-:Y:S01]  /*1090*/  IMAD.U32 R84, R126, 0x2, R57 ;  /* 0x000000027e547824 */ /* 0x000fe200078e0039 */
[----:B------:R-:W-:-:S02]  /*10a0*/  IADD3 R57, PT, PT, R73, 0x520, RZ ;  /* 0x0000052049397810 */ /* 0x000fc40007ffe0ff */
[----:B------:R-:W-:Y:S04]  /*10b0*/  LDSM.16.M88.4 R72, [R75] ;  /* 0x000000004b48783b */ /* 0x000fe80000000200 */
[----:B------:R-:W1:Y:S01]  /*10c0*/  LDSM.16.M88.4 R84, [R84] ;  /* 0x000000005454783b */ /* 0x000e620000000200 */
[C---:B------:R-:W-:Y:S01]  /*10d0*/  HMMA.16816.F16 R114, R104.reuse, R92, R76 ;  /* 0x0000005c6872723c */ /* 0x040fe2000000084c */
[----:B------:R-:W-:Y:S02]  /*10e0*/  IMAD.U32 R76, R126, 0x2, R57 ;  /* 0x000000027e4c7824 */ /* 0x000fe400078e0039 */
[----:B------:R-:W2:Y:S05]  /*10f0*/  LDSM.16.MT88.4 R56, [R56] ;  /* 0x000000003838783b */ /* 0x000eaa0000004200 */
[C---:B------:R-:W-:Y:S01]  /*1100*/  HMMA.16816.F16 R116, R104.reuse, R94, R78 ;  /* 0x0000005e6874723c */ /* 0x040fe2000000084e */
[----:B------:R-:W3:Y:S07]  /*1110*/  LDSM.16.M88.4 R76, [R76] ;  /* 0x000000004c4c783b */ /* 0x000eee0000000200 */
[C---:B------:R-:W-:Y:S08]  /*1120*/  HMMA.16816.F16 R108, R104.reuse, R102, R108 ;  /* 0x00000066686c723c */ /* 0x040ff0000000086c */
[C---:B------:R-:W-:Y:S08]  /*1130*/  HMMA.16816.F16 R110, R104.reuse, R96, R110 ;  /* 0x00000060686e723c */ /* 0x040ff0000000086e */
[C---:B------:R-:W-:Y:S08]  /*1140*/  HMMA.16816.F16 R112, R104.reuse, R98, R112 ;  /* 0x000000626870723c */ /* 0x040ff00000000870 */
[C---:B------:R-:W-:Y:S08]  /*1150*/  HMMA.16816.F16 R20, R104.reuse, R88, R20 ;  /* 0x000000586814723c */ /* 0x040ff00000000814 */
[----:B------:R-:W-:Y:S01]  /*1160*/  HMMA.16816.F16 R18, R104, R90, R18 ;  /* 0x0000005a6812723c */ /* 0x000fe20000000812 */
[----:B------:R-:W4:Y:S07]  /*1170*/  LDSM.16.M88.4 R104, [R129] ;  /* 0x000000008168783b */ /* 0x000f2e0000000200 */
[C---:B-1----:R-:W-:Y:S08]  /*1180*/  HMMA.16816.F16 R16, R84.reuse, R100, R16 ;  /* 0x000000645410723c */ /* 0x042ff00000000810 */
        /* <DEDUP_REMOVED lines=13> */
[C---:B--2---:R-:W-:Y:S08]  /*1260*/  HMMA.16816.F16 R34, R80.reuse, R56, R34 ;  /* 0x000000385022723c */ /* 0x044ff00000000822 */
[----:B------:R-:W-:Y:S08]  /*1270*/  HMMA.16816.F16 R82, R80, R58, R36 ;  /* 0x0000003a5052723c */ /* 0x000ff00000000824 */
[C---:B---3--:R-:W-:Y:S08]  /*1280*/  HMMA.16816.F16 R80, R76.reuse, R68, R38 ;  /* 0x000000444c50723c */ /* 0x048ff00000000826 */
[C---:B------:R-:W-:Y:S08]  /*1290*/  HMMA.16816.F16 R40, R76.reuse, R70, R40 ;  /* 0x000000464c28723c */ /* 0x040ff00000000828 */
[C---:B------:R-:W-:Y:S08]  /*12a0*/  HMMA.16816.F16 R42, R76.reuse, R64, R42 ;  /* 0x000000404c2a723c */ /* 0x040ff0000000082a */
[C---:B------:R-:W-:Y:S08]  /*12b0*/  HMMA.16816.F16 R44, R76.reuse, R66, R44 ;  /* 0x000000424c2c723c */ /* 0x040ff0000000082c */
[C---:B------:R-:W-:Y:S08]  /*12c0*/  HMMA.16816.F16 R46, R76.reuse, R60, R46 ;  /* 0x0000003c4c2e723c */ /* 0x040ff0000000082e */
[C---:B------:R-:W-:Y:S08]  /*12d0*/  HMMA.16816.F16 R48, R76.reuse, R62, R48 ;  /* 0x0000003e4c30723c */ /* 0x040ff00000000830 */
[C---:B------:R-:W-:Y:S08]  /*12e0*/  HMMA.16816.F16 R50, R76.reuse, R56, R50 ;  /* 0x000000384c32723c */ /* 0x040ff00000000832 */
[----:B------:R-:W-:Y:S01]  /*12f0*/  HMMA.16816.F16 R86, R76, R58, R52 ;  /* 0x0000003a4c56723c */ /* 0x000fe20000000834 */
[----:B------:R-:W-:-:S07]  /*1300*/  LOP3.LUT R52, R123, 0x1, RZ, 0xc0, !PT ;  /* 0x000000017b347812 */ /* 0x000fce00078ec0ff */
        /* <DEDUP_REMOVED lines=8> */
[C---:B----4-:R-:W-:Y:S08]  /*1390*/  HMMA.16816.F16 R16, R104.reuse, R68, R16 ;  /* 0x000000446810723c */ /* 0x050ff00000000810 */
[C---:B------:R-:W-:Y:S08]  /*13a0*/  HMMA.16816.F16 R14, R104.reuse, R70, R14 ;  /* 0x00000046680e723c */ /* 0x040ff0000000080e */
[C---:B------:R-:W-:Y:S08]  /*13b0*/  HMMA.16816.F16 R12, R104.reuse, R64, R12 ;  /* 0x00000040680c723c */ /* 0x040ff0000000080c */
[C---:B------:R-:W-:Y:S08]  /*13c0*/  HMMA.16816.F16 R10, R104.reuse, R66, R10 ;  /* 0x00000042680a723c */ /* 0x040ff0000000080a */
[C---:B------:R-:W-:Y:S08]  /*13d0*/  HMMA.16816.F16 R8, R104.reuse, R60, R8 ;  /* 0x0000003c6808723c */ /* 0x040ff00000000808 */
[C---:B------:R-:W-:Y:S08]  /*13e0*/  HMMA.16816.F16 R6, R104.reuse, R62, R6 ;  /* 0x0000003e6806723c */ /* 0x040ff00000000806 */
[C---:B------:R-:W-:Y:S08]  /*13f0*/  HMMA.16816.F16 R4, R104.reuse, R56, R4 ;  /* 0x000000386804723c */ /* 0x040ff00000000804 */
[----:B------:R-:W-:Y:S01]  /*1400*/  HMMA.16816.F16 R2, R104, R58, R2 ;  /* 0x0000003a6802723c */ /* 0x000fe20000000802 */
[----:B------:R-:W-:-:S04]  /*1410*/  NOP ;  /* 0x0000000000007918 */ /* 0x000fc80000000000 */
[----:B------:R-:W-:-:S15]  /*1420*/  @!P0 BRA `(.L_x_11) ;  /* 0x0000000000a08947 */ /* 0x000fde0003800000 */
[----:B------:R-:W1:Y:S01]  /*1430*/  S2R R37, SR_CTAID.Y ;  /* 0x0000000000257919 */ /* 0x000e620000002600 */
[----:B------:R-:W2:Y:S01]  /*1440*/  S2UR UR5, SR_CgaCtaId ;  /* 0x00000000000579c3 */ /* 0x000ea20000008800 */
[----:B------:R-:W3:Y:S01]  /*1450*/  LDCU.64 UR8, c[0x0][0x3b0] ;  /* 0x00007600ff0877ac */ /* 0x000ee20008000a00 */
[----:B------:R-:W-:Y:S01]  /*1460*/  IMAD.SHL.U32 R36, R122, 0x10, RZ ;  /* 0x000000107a247824 */ /* 0x000fe200078e00ff */
[----:B------:R-:W-:Y:S01]  /*1470*/  IADD3 R38, P2, PT, R118, 0x28, RZ ;  /* 0x0000002876267810 */ /* 0x000fe20007f5e0ff */
[----:B------:R-:W-:Y:S01]  /*1480*/  IMAD.MOV.U32 R56, RZ, RZ, RZ ;  /* 0x000000ffff387224 */ /* 0x000fe200078e00ff */
[----:B------:R-:W-:Y:S01]  /*1490*/  UMOV UR4, 0x400 ;  /* 0x0000040000047882 */ /* 0x000fe20000000000 */
[----:B------:R-:W-:Y:S02]  /*14a0*/  MOV R55, R0 ;  /* 0x0000000000377202 */ /* 0x000fe40000000f00 */
[----:B------:R-:W-:Y:S02]  /*14b0*/  LOP3.LUT R36, R36, 0x30, RZ, 0xc0, !PT ;  /* 0x0000003024247812 */ /* 0x000fe400078ec0ff */
[----:B---3--:R-:W-:Y:S01]  /*14c0*/  ISETP.GT.U32.AND P1, PT, R38, UR8, PT ;  /* 0x0000000826007c0c */ /* 0x008fe2000bf24070 */
[----:B------:R-:W-:Y:S01]  /*14d0*/  IMAD.X R38, RZ, RZ, R119, P2 ;  /* 0x000000ffff267224 */ /* 0x000fe200010e0677 */
[----:B--2---:R-:W-:-:S04]  /*14e0*/  ULEA UR4, UR5, UR4, 0x18 ;  /* 0x0000000405047291 */ /* 0x004fc8000f8ec0ff */
[----:B------:R-:W-:Y:S02]  /*14f0*/  ISETP.GT.U32.AND.EX P1, PT, R38, UR9, PT, P1 ;  /* 0x0000000926007c0c */ /* 0x000fe4000bf24110 */
[----:B------:R-:W-:Y:S01]  /*1500*/  IMAD.U32 R127, RZ, RZ, UR4 ;  /* 0x00000004ff7f7e24 */ /* 0x000fe2000f8e00ff */
[----:B-1----:R-:W-:-:S03]  /*1510*/  SHF.L.U32 R60, R37, 0x7, RZ ;  /* 0x00000007253c7819 */ /* 0x002fc600000006ff */
[----:B------:R-:W-:Y:S01]  /*1520*/  IMAD.IADD R37, R127, 0x1, R36 ;  /* 0x000000017f257824 */ /* 0x000fe200078e0224 */
[----:B------:R-:W-:-:S03]  /*1530*/  IADD3 R57, P2, PT, R60, R0, RZ ;  /* 0x000000003c397210 */ /* 0x000fc60007f5e0ff */
[----:B------:R-:W-:Y:S02]  /*1540*/  IMAD R58, R52, 0x2800, R37 ;  /* 0x00002800343a7824 */ /* 0x000fe400078e0225 */
[----:B------:R-:W-:-:S08]  /*1550*/  IMAD.X R59, RZ, RZ, RZ, P2 ;  /* 0x000000ffff3b7224 */ /* 0x000fd000010e06ff */
.L_x_12:
[----:B-1----:R-:W1:Y:S08]  /*1560*/  @!P1 LDC.64 R62, c[0x0][0x3b0] ;  /* 0x0000ec00ff3e9b82 */ /* 0x002e700000000a00 */
[----:B------:R-:W2:Y:S01]  /*1570*/  @!P1 LDC.64 R64, c[0x0][0x380] ;  /* 0x0000e000ff409b82 */ /* 0x000ea20000000a00 */
[-C--:B-1----:R-:W-:Y:S02]  /*1580*/  @!P1 IMAD R38, R59, R62.reuse, RZ ;  /* 0x0000003e3b269224 */ /* 0x082fe400078e02ff */
[----:B------:R-:W-:-:S04]  /*1590*/  @!P1 IMAD.WIDE.U32 R36, R57, R62, R118 ;  /* 0x0000003e39249225 */ /* 0x000fc800078e0076 */
[----:B------:R-:W-:Y:S01]  /*15a0*/  @!P1 IMAD R57, R57, R63, R38 ;  /* 0x0000003f39399224 */ /* 0x000fe200078e0226 */
[----:B--2---:R-:W-:-:S04]  /*15b0*/  @!P1 LEA R38, P2, R36, R64, 0x1 ;  /* 0x0000004024269211 */ /* 0x004fc800078408ff */
[----:B------:R-:W-:-:S04]  /*15c0*/  @!P1 IADD3 R37, PT, PT, R37, R57, RZ ;  /* 0x0000003925259210 */ /* 0x000fc80007ffe0ff */
[----:B------:R-:W-:-:S06]  /*15d0*/  @!P1 LEA.HI.X R39, R36, R65, R37, 0x1, P2 ;  /* 0x0000004124279211 */ /* 0x000fcc00010f0c25 */
[----:B------:R-:W2:Y:S01]  /*15e0*/  @!P1 LDG.E.128.CONSTANT R36, desc[UR6][R38.64+0x40] ;  /* 0x0000400626249981 */ /* 0x000ea2000c1e9d00 */
[----:B------:R-:W1:Y:S01]  /*15f0*/  LDC R54, c[0x0][0x360] ;  /* 0x0000d800ff367b82 */ /* 0x000e620000000800 */
[----:B------:R-:W-:Y:S01]  /*1600*/  @!P1 IMAD R53, R55, 0x50, R58 ;  /* 0x0000005037359824 */ /* 0x000fe200078e023a */
[----:B-1----:R-:W-:-:S04]  /*1610*/  LEA.HI R55, P2, R54, R55, RZ, 0x1e ;  /* 0x0000003736377211 */ /* 0x002fc8000785f0ff */
[----:B------:R-:W-:Y:S01]  /*1620*/  IADD3 R57, P4, PT, R60, R55, RZ ;  /* 0x000000373c397210 */ /* 0x000fe20007f9e0ff */
[----:B------:R-:W-:Y:S01]  /*1630*/  IMAD.X R56, RZ, RZ, R56, P2 ;  /* 0x000000ffff387224 */ /* 0x000fe200010e0638 */
[----:B------:R-:W-:Y:S02]  /*1640*/  ISETP.LT.U32.AND P3, PT, R55, 0x80, PT ;  /* 0x000000803700780c */ /* 0x000fe40003f61070 */
[----:B0-----:R-:W-:Y:S01]  /*1650*/  ISETP.GE.U32.AND P2, PT, R57, UR10, PT ;  /* 0x0000000a39007c0c */ /* 0x001fe2000bf46070 */
[----:B------:R-:W-:Y:S01]  /*1660*/  IMAD.X R59, RZ, RZ, R56, P4 ;  /* 0x000000ffff3b7224 */ /* 0x000fe200020e0638 */
[----:B------:R-:W-:-:S04]  /*1670*/  ISETP.LT.U32.AND.EX P3, PT, R56, RZ, PT, P3 ;  /* 0x000000ff3800720c */ /* 0x000fc80003f61130 */
[----:B------:R-:W-:Y:S01]  /*1680*/  ISETP.GE.U32.AND.EX P2, PT, R59, UR11, PT, P2 ;  /* 0x0000000b3b007c0c */ /* 0x000fe2000bf46120 */
[----:B--2---:R1:W-:-:S12]  /*1690*/  @!P1 STS.128 [R53], R36 ;  /* 0x0000002435009388 */ /* 0x0043d80000000c00 */
[----:B------:R-:W-:Y:S05]  /*16a0*/  @!P2 BRA P3, `(.L_x_12) ;  /* 0xfffffffc00aca947 */ /* 0x000fea000183ffff */
.L_x_11:
[----:B0-----:R-:W-:Y:S05]  /*16b0*/  BSYNC.RECONVERGENT B0 ;  /* 0x0000000000007941 */ /* 0x001fea0003800200 */
.L_x_10:
[----:B------:R-:W0:Y:S01]  /*16c0*/  LDCU.64 UR4, c[0x0][0x3b0] ;  /* 0x00007600ff0477ac */ /* 0x000e220008000a00 */
[----:B------:R-:W-:Y:S01]  /*16d0*/  IADD3 R121, P1, PT, R121, 0x20, RZ ;  /* 0x0000002079797810 */ /* 0x000fe20007f3e0ff */
[----:B------:R-:W-:Y:S01]  /*16e0*/  BSSY.RECONVERGENT B0, `(.L_x_13) ;  /* 0x0000039000007945 */ /* 0x000fe20003800200 */
[----:B------:R-:W2:Y:S03]  /*16f0*/  LDCU.64 UR12, c[0x0][0x3b0] ;  /* 0x00007600ff0c77ac */ /* 0x000ea60008000a00 */
[----:B------:R-:W-:Y:S01]  /*1700*/  IMAD.X R120, RZ, RZ, R120, P1 ;  /* 0x000000ffff787224 */ /* 0x000fe200008e0678 */
[----:B------:R-:W3:Y:S01]  /*1710*/  LDCU.64 UR8, c[0x0][0x3a8] ;  /* 0x00007500ff0877ac */ /* 0x000ee20008000a00 */
[----:B0-----:R-:W-:Y:S02]  /*1720*/  MOV R60, UR4 ;  /* 0x00000004003c7c02 */ /* 0x001fe40008000f00 */
[----:B------:R-:W-:-:S02]  /*1730*/  MOV R61, UR5 ;  /* 0x00000005003d7c02 */ /* 0x000fc40008000f00 */
[----:B------:R-:W-:-:S04]  /*1740*/  ISETP.GE.U32.AND P1, PT, R121, R60, PT ;  /* 0x0000003c7900720c */ /* 0x000fc80003f26070 */
[----:B------:R-:W-:-:S04]  /*1750*/  ISETP.GE.U32.AND.EX P1, PT, R120, R61, PT, P1 ;  /* 0x0000003d7800720c */ /* 0x000fc80003f26110 */
[----:B------:R-:W-:-:S13]  /*1760*/  ISETP.GT.U32.OR P1, PT, R122, 0x1ff, P1 ;  /* 0x000001ff7a00780c */ /* 0x000fda0000f24470 */
[----:B--23--:R-:W-:Y:S05]  /*1770*/  @P1 BRA `(.L_x_14) ;  /* 0x0000000000bc1947 */ /* 0x00cfea0003800000 */
[----:B------:R-:W0:Y:S01]  /*1780*/  S2UR UR5, SR_CgaCtaId ;  /* 0x00000000000579c3 */ /* 0x000e220000008800 */
[----:B------:R-:W-:Y:S01]  /*1790*/  UMOV UR4, 0x400 ;  /* 0x0000040000047882 */ /* 0x000fe20000000000 */
[----:B------:R-:W2:Y:S01]  /*17a0*/  S2R R62, SR_CTAID.Z ;  /* 0x00000000003e7919 */ /* 0x000ea20000002700 */
[----:B------:R-:W-:Y:S01]  /*17b0*/  UIADD3 UR4, UPT, UPT, UR4, 0x5000, URZ ;  /* 0x0000500004047890 */ /* 0x000fe2000fffe0ff */
[C---:B-1----:R-:W-:Y:S01]  /*17c0*/  IMAD.SHL.U32 R36, R122.reuse, 0x10, RZ ;  /* 0x000000107a247824 */ /* 0x042fe200078e00ff */
[----:B------:R-:W-:Y:S01]  /*17d0*/  SHF.R.U64 R56, R122, 0x4, RZ ;  /* 0x000000047a387819 */ /* 0x000fe200000012ff */
[----:B------:R-:W1:Y:S01]  /*17e0*/  S2R R63, SR_CTAID.X ;  /* 0x00000000003f7919 */ /* 0x000e620000002500 */
[----:B------:R-:W-:Y:S01]  /*17f0*/  MOV R58, RZ ;  /* 0x000000ff003a7202 */ /* 0x000fe20000000f00 */
[----:B------:R-:W-:Y:S01]  /*1800*/  IMAD.MOV.U32 R57, RZ, RZ, R121 ;  /* 0x000000ffff397224 */ /* 0x000fe200078e0079 */
[----:B------:R-:W-:Y:S01]  /*1810*/  LOP3.LUT R36, R36, 0xf0, RZ, 0xc0, !PT ;  /* 0x000000f024247812 */ /* 0x000fe200078ec0ff */
[----:B------:R-:W-:Y:S01]  /*1820*/  IMAD.SHL.U32 R55, R122, 0x8, RZ ;  /* 0x000000087a377824 */ /* 0x000fe200078e00ff */
[----:B------:R-:W-:Y:S01]  /*1830*/  MOV R54, R120 ;  /* 0x0000007800367202 */ /* 0x000fe20000000f00 */
[----:B0-----:R-:W-:-:S06]  /*1840*/  ULEA UR4, UR5, UR4, 0x18 ;  /* 0x0000000405047291 */ /* 0x001fcc000f8ec0ff */
[----:B------:R-:W-:-:S05]  /*1850*/  MOV R125, UR4 ;  /* 0x00000004007d7c02 */ /* 0x000fca0008000f00 */
[----:B------:R-:W-:-:S04]  /*1860*/  IMAD.IADD R37, R125, 0x1, R36 ;  /* 0x000000017d257824 */ /* 0x000fc800078e0224 */
[----:B-12---:R-:W-:-:S07]  /*1870*/  IMAD R59, R52, 0x2200, R37 ;  /* 0x00002200343b7824 */ /* 0x006fce00078e0225 */
.L_x_15:
[----:B------:R-:W0:Y:S02]  /*1880*/  LDCU UR4, c[0x0][0x370] ;  /* 0x00006e00ff0477ac */ /* 0x000e240008000800 */
[----:B0-----:R-:W-:-:S04]  /*1890*/  IMAD R36, R62, UR4, R63 ;  /* 0x000000043e247c24 */ /* 0x001fc8000f8e023f */
[----:B------:R-:W-:-:S03]  /*18a0*/  IMAD.WIDE.U32 R36, R36, 0x80, RZ ;  /* 0x0000008024247825 */ /* 0x000fc600078e00ff */
[----:B------:R-:W-:-:S04]  /*18b0*/  LOP3.LUT R36, R36, 0x78, R55, 0xf8, !PT ;  /* 0x0000007824247812 */ /* 0x000fc800078ef837 */
[----:B------:R-:W-:-:S04]  /*18c0*/  IADD3 R38, P2, PT, R36, 0x8, RZ ;  /* 0x0000000824267810 */ /* 0x000fc80007f5e0ff */
[----:B------:R-:W-:Y:S02]  /*18d0*/  ISETP.GT.U32.AND P1, PT, R38, UR8, PT ;  /* 0x0000000826007c0c */ /* 0x000fe4000bf24070 */
[----:B------:R-:W-:-:S04]  /*18e0*/  IADD3.X R38, PT, PT, RZ, R37, RZ, P2, !PT ;  /* 0x00000025ff267210 */ /* 0x000fc800017fe4ff */
[----:B------:R-:W-:-:S13]  /*18f0*/  ISETP.GT.U32.AND.EX P1, PT, R38, UR9, PT, P1 ;  /* 0x0000000926007c0c */ /* 0x000fda000bf24110 */
[----:B------:R-:W0:Y:S01]  /*1900*/  @!P1 LDC.64 R60, c[0x0][0x388] ;  /* 0x0000e200ff3c9b82 */ /* 0x000e220000000a00 */
[----:B------:R-:W-:Y:S02]  /*1910*/  @!P1 IMAD R38, R54, UR8, RZ ;  /* 0x0000000836269c24 */ /* 0x000fe4000f8e02ff */
[----:B------:R-:W-:-:S04]  /*1920*/  @!P1 IMAD.WIDE.U32 R36, R57, UR8, R36 ;  /* 0x0000000839249c25 */ /* 0x000fc8000f8e0024 */
[----:B------:R-:W-:-:S04]  /*1930*/  @!P1 IMAD R39, R57, UR9, R38 ;  /* 0x0000000939279c24 */ /* 0x000fc8000f8e0226 */
[----:B------:R-:W-:Y:S01]  /*1940*/  @!P1 IMAD.IADD R37, R37, 0x1, R39 ;  /* 0x0000000125259824 */ /* 0x000fe200078e0227 */
[----:B0-----:R-:W-:-:S04]  /*1950*/  @!P1 LEA R38, P2, R36, R60, 0x1 ;  /* 0x0000003c24269211 */ /* 0x001fc800078408ff */
[----:B------:R-:W-:-:S06]  /*1960*/  @!P1 LEA.HI.X R39, R36, R61, R37, 0x1, P2 ;  /* 0x0000003d24279211 */ /* 0x000fcc00010f0c25 */
[----:B------:R-:W2:Y:S01]  /*1970*/  @!P1 LDG.E.128.CONSTANT R36, desc[UR6][R38.64] ;  /* 0x0000000626249981 */ /* 0x000ea2000c1e9d00 */
[----:B------:R-:W0:Y:S01]  /*1980*/  LDCU UR4, c[0x0][0x360] ;  /* 0x00006c00ff0477ac */ /* 0x000e220008000800 */
[----:B------:R-:W-:Y:S01]  /*1990*/  @!P1 IMAD R53, R56, 0x110, R59 ;  /* 0x0000011038359824 */ /* 0x000fe200078e023b */
[----:B------:R-:W-:Y:S01]  /*19a0*/  MOV R60, UR12 ;  /* 0x0000000c003c7c02 */ /* 0x000fe20008000f00 */
[----:B------:R-:W-:Y:S01]  /*19b0*/  IMAD.U32 R61, RZ, RZ, UR13 ;  /* 0x0000000dff3d7e24 */ /* 0x000fe2000f8e00ff */
[----:B0-----:R-:W-:-:S06]  /*19c0*/  USHF.R.U32.HI UR4, URZ, 0x4, UR4 ;  /* 0x00000004ff047899 */ /* 0x001fcc0008011604 */
[----:B------:R-:W-:-:S04]  /*19d0*/  IADD3 R56, P2, PT, R56, UR4, RZ ;  /* 0x0000000438387c10 */ /* 0x000fc8000ff5e0ff */
[----:B------:R-:W-:Y:S02]  /*19e0*/  IADD3.X R58, PT, PT, RZ, R58, RZ, P2, !PT ;  /* 0x0000003aff3a7210 */ /* 0x000fe400017fe4ff */
[----:B------:R-:W-:-:S04]  /*19f0*/  ISETP.LT.U32.AND P2, PT, R56, 0x20, PT ;  /* 0x000000203800780c */ /* 0x000fc80003f41070 */
[----:B------:R-:W-:Y:S01]  /*1a00*/  ISETP.LT.U32.AND.EX P2, PT, R58, RZ, PT, P2 ;  /* 0x000000ff3a00720c */ /* 0x000fe20003f41120 */
[----:B--2---:R0:W-:Y:S01]  /*1a10*/  @!P1 STS.128 [R53], R36 ;  /* 0x0000002435009388 */ /* 0x0041e20000000c00 */
[----:B------:R-:W-:-:S05]  /*1a20*/  IADD3 R57, P1, PT, R57, UR4, RZ ;  /* 0x0000000439397c10 */ /* 0x000fca000ff3e0ff */
[----:B------:R-:W-:Y:S01]  /*1a30*/  IMAD.X R54, RZ, RZ, R54, P1 ;  /* 0x000000ffff367224 */ /* 0x000fe200008e0636 */
[----:B------:R-:W-:-:S04]  /*1a40*/  ISETP.GE.U32.AND P1, PT, R57, R60, PT ;  /* 0x0000003c3900720c */ /* 0x000fc80003f26070 */
[----:B------:R-:W-:-:S13]  /*1a50*/  ISETP.GE.U32.AND.EX P1, PT, R54, R61, PT, P1 ;  /* 0x0000003d3600720c */ /* 0x000fda0003f26110 */
[----:B0-----:R-:W-:Y:S05]  /*1a60*/  @!P1 BRA P2, `(.L_x_15) ;  /* 0xfffffffc00849947 */ /* 0x001fea000103ffff */
.L_x_14:
[----:B------:R-:W-:Y:S05]  /*1a70*/  BSYNC.RECONVERGENT B0 ;  /* 0x0000000000007941 */ /* 0x000fea0003800200 */
.L_x_13:
[----:B------:R-:W-:Y:S01]  /*1a80*/  BAR.SYNC.DEFER_BLOCKING 0x0 ;  /* 0x0000000000007b1d */ /* 0x000fe20000010000 */
[----:B-1----:R-:W-:Y:S01]  /*1a90*/  IADD3 R36, P1, PT, R60, 0x1f, RZ ;  /* 0x0000001f3c247810 */ /* 0x002fe20007f3e0ff */
[----:B------:R-:W-:Y:S01]  /*1aa0*/  VIADD R123, R123, 0x1 ;  /* 0x000000017b7b7836 */ /* 0x000fe20000000000 */
[----:B------:R-:W-:Y:S02]  /*1ab0*/  IADD3 R118, P2, PT, R118, 0x20, RZ ;  /* 0x0000002076767810 */ /* 0x000fe40007f5e0ff */
[----:B------:R-:W-:Y:S02]  /*1ac0*/  IADD3.X R37, PT, PT, RZ, R61, RZ, P1, !PT ;  /* 0x0000003dff257210 */ /* 0x000fe40000ffe4ff */
[----:B------:R-:W-:Y:S02]  /*1ad0*/  IADD3.X R119, PT, PT, RZ, R119, RZ, P2, !PT ;  /* 0x00000077ff777210 */ /* 0x000fe400017fe4ff */
[--C-:B------:R-:W-:Y:S02]  /*1ae0*/  SHF.R.U64 R36, R36, 0x5, R37.reuse ;  /* 0x0000000524247819 */ /* 0x100fe40000001225 */
[----:B------:R-:W-:-:S02]  /*1af0*/  SHF.R.U32.HI R37, RZ, 0x5, R37 ;  /* 0x00000005ff257819 */ /* 0x000fc40000011625 */
[----:B------:R-:W-:-:S04]  /*1b00*/  ISETP.GT.U32.AND P1, PT, R36, R123, PT ;  /* 0x0000007b2400720c */ /* 0x000fc80003f24070 */
[----:B------:R-:W-:-:S13]  /*1b10*/  ISETP.GT.U32.AND.EX P1, PT, R37, RZ, PT, P1 ;  /* 0x000000ff2500720c */ /* 0x000fda0003f24110 */
[----:B------:R-:W-:Y:S05]  /*1b20*/  @P1 BRA `(.L_x_16) ;  /* 0xfffffff000341947 */ /* 0x000fea000383ffff */
.L_x_9:
[----:B------:R-:W0:Y:S01]  /*1b30*/  S2R R106, SR_CgaCtaId ;  /* 0x00000000006a7919 */ /* 0x000e220000008800 */
[----:B------:R-:W-:Y:S01]  /*1b40*/  MOV R105, 0x400 ;  /* 0x0000040000697802 */ /* 0x000fe20000000f00 */
[----:B------:R-:W-:Y:S05]  /*1b50*/  WARPSYNC.ALL ;  /* 0x0000000000007948 */ /* 0x000fea0003800000 */
[----:B------:R-:W1:Y:S01]  /*1b60*/  S2R R38, SR_TID.X ;  /* 0x0000000000267919 */ /* 0x000e620000002100 */
[----:B0-----:R-:W-:-:S05]  /*1b70*/  LEA R39, R106, R105, 0x18 ;  /* 0x000000696a277211 */ /* 0x001fca00078ec0ff */
[----:B------:R-:W-:Y:S01]  /*1b80*/  IMAD R39, R52, 0x2800, R39 ;  /* 0x0000280034277824 */ /* 0x000fe200078e0227 */
[----:B-1----:R-:W-:-:S05]  /*1b90*/  LOP3.LUT R104, R38, 0x3c0, RZ, 0xc0, !PT ;  /* 0x000003c026687812 */ /* 0x002fca00078ec0ff */
[----:B------:R-:W-:Y:S01]  /*1ba0*/  IMAD R39, R104, 0x50, R39 ;  /* 0x0000005068277824 */ /* 0x000fe200078e0227 */
[----:B------:R-:W0:Y:S01]  /*1bb0*/  S2R R0, SR_LANEID ;  /* 0x0000000000007919 */ /* 0x000e220000000000 */
[----:B------:R-:W-:-:S03]  /*1bc0*/  VIADD R53, R105, 0x5000 ;  /* 0x0000500069357836 */ /* 0x000fc60000000000 */
[C---:B------:R-:W-:Y:S01]  /*1bd0*/  IADD3 R73, PT, PT, R39.reuse, 0xa00, RZ ;  /* 0x00000a0027497810 */ /* 0x040fe20007ffe0ff */
[C---:B------:R-:W-:Y:S01]  /*1be0*/  VIADD R75, R39.reuse, 0x20 ;  /* 0x00000020274b7836 */ /* 0x040fe20000000000 */
[----:B------:R-:W-:Y:S01]  /*1bf0*/  IADD3 R97, PT, PT, R39, 0x520, RZ ;  /* 0x0000052027617810 */ /* 0x000fe20007ffe0ff */
[----:B------:R-:W1:Y:S01]  /*1c00*/  S2UR UR4, SR_CTAID.Z ;  /* 0x00000000000479c3 */ /* 0x000e620000002700 */
[----:B------:R-:W-:Y:S02]  /*1c10*/  LEA R55, R106, R53, 0x18 ;  /* 0x000000356a377211 */ /* 0x000fe400078ec0ff */
[----:B------:R-:W-:Y:S02]  /*1c20*/  IADD3 R105, PT, PT, R105, 0x9400, RZ ;  /* 0x0000940069697810 */ /* 0x000fe40007ffe0ff */
[----:B------:R-:W-:Y:S01]  /*1c30*/  SHF.L.U32 R143, R38, 0x1, RZ ;  /* 0x00000001268f7819 */ /* 0x000fe200000006ff */
[----:B------:R-:W-:Y:S01]  /*1c40*/  IMAD R52, R52, 0x2200, R55 ;  /* 0x0000220034347824 */ /* 0x000fe200078e0237 */
[----:B------:R-:W-:-:S02]  /*1c50*/  LEA R105, R106, R105, 0x18 ;  /* 0x000000696a697211 */ /* 0x000fc400078ec0ff */
[--C-:B0-----:R-:W-:Y:S02]  /*1c60*/  SHF.R.U32.HI R36, RZ, 0x3, R0.reuse ;  /* 0x00000003ff247819 */ /* 0x101fe40000011600 */
[----:B------:R-:W-:Y:S02]  /*1c70*/  LOP3.LUT R37, R0, 0x7, RZ, 0xc0, !PT ;  /* 0x0000000700257812 */ /* 0x000fe400078ec0ff */
[----:B------:R-:W-:Y:S02]  /*1c80*/  SHF.L.U32 R54, R36, 0x3, RZ ;  /* 0x0000000324367819 */ /* 0x000fe400000006ff */
[----:B------:R-:W-:Y:S02]  /*1c90*/  SHF.R.U32.HI R36, RZ, 0x4, R0 ;  /* 0x00000004ff247819 */ /* 0x000fe40000011600 */
[----:B------:R-:W-:Y:S01]  /*1ca0*/  LOP3.LUT R54, R54, 0x8, R37, 0xe2, !PT ;  /* 0x0000000836367812 */ /* 0x000fe200078ee225 */
[----:B------:R-:W-:Y:S01]  /*1cb0*/  IMAD.SHL.U32 R37, R38, 0x4, RZ ;  /* 0x0000000426257824 */ /* 0x000fe200078e00ff */
[----:B------:R-:W-:-:S04]  /*1cc0*/  SHF.L.U32 R53, R36, 0x3, RZ ;  /* 0x0000000324357819 */ /* 0x000fc800000006ff */
[----:B------:R-:W-:Y:S01]  /*1cd0*/  LOP3.LUT R55, R37, 0x80, RZ, 0xc0, !PT ;  /* 0x0000008025377812 */ /* 0x000fe200078ec0ff */
[C-C-:B------:R-:W-:Y:S02]  /*1ce0*/  IMAD R36, R54.reuse, 0x28, R53.reuse ;  /* 0x0000002836247824 */ /* 0x140fe400078e0235 */
[----:B------:R-:W-:Y:S02]  /*1cf0*/  IMAD R95, R54, 0x88, R53 ;  /* 0x00000088365f7824 */ /* 0x000fe400078e0235 */
[----:B------:R-:W-:Y:S01]  /*1d00*/  IMAD.IADD R72, R55, 0x1, R52 ;  /* 0x0000000137487824 */ /* 0x000fe200078e0234 */
[C---:B------:R-:W-:Y:S01]  /*1d10*/  LEA R60, R36.reuse, R39, 0x1 ;  /* 0x00000027243c7211 */ /* 0x040fe200078e08ff */
[----:B------:R-:W-:Y:S02]  /*1d20*/  IMAD.U32 R107, R36, 0x2, R97 ;  /* 0x00000002246b7824 */ /* 0x000fe400078e0061 */
[C---:B------:R-:W-:Y:S01]  /*1d30*/  IMAD.U32 R52, R95.reuse, 0x2, R72 ;  /* 0x000000025f347824 */ /* 0x040fe200078e0048 */
[C---:B------:R-:W-:Y:S01]  /*1d40*/  IADD3 R56, PT, PT, R72.reuse, 0x20, RZ ;  /* 0x0000002048387810 */ /* 0x040fe20007ffe0ff */
[C---:B------:R-:W-:Y:S01]  /*1d50*/  VIADD R74, R72.reuse, 0x1120 ;  /* 0x00001120484a7836 */ /* 0x040fe20000000000 */
[----:B------:R-:W-:Y:S01]  /*1d60*/  LDSM.16.M88.4 R60, [R60] ;  /* 0x000000003c3c783b */ /* 0x000fe20000000200 */
[----:B------:R-:W-:Y:S01]  /*1d70*/  IADD3 R68, PT, PT, R72, 0x60, RZ ;  /* 0x0000006048447810 */ /* 0x000fe20007ffe0ff */
[----:B------:R-:W-:Y:S01]  /*1d80*/  IMAD.U32 R75, R36, 0x2, R75 ;  /* 0x00000002244b7824 */ /* 0x000fe200078e004b */
[C---:B------:R-:W-:Y:S01]  /*1d90*/  IADD3 R92, PT, PT, R72.reuse, 0x1140, RZ ;  /* 0x00001140485c7810 */ /* 0x040fe20007ffe0ff */
[----:B------:R-:W0:Y:S01]  /*1da0*/  LDSM.16.MT88.4 R52, [R52] ;  /* 0x000000003434783b */ /* 0x000e220000004200 */
[C---:B------:R-:W-:Y:S01]  /*1db0*/  IMAD.U32 R64, R95.reuse, 0x2, R56 ;  /* 0x000000025f407824 */ /* 0x040fe200078e0038 */
[C---:B------:R-:W-:Y:S01]  /*1dc0*/  IADD3 R56, PT, PT, R72.reuse, 0x40, RZ ;  /* 0x0000004048387810 */ /* 0x040fe20007ffe0ff */
[C---:B------:R-:W-:Y:S01]  /*1dd0*/  IMAD.U32 R68, R95.reuse, 0x2, R68 ;  /* 0x000000025f447824 */ /* 0x040fe200078e0044 */
[----:B------:R-:W-:Y:S01]  /*1de0*/  IADD3 R93, PT, PT, R72, 0x1160, RZ ;  /* 0x00001160485d7810 */ /* 0x000fe20007ffe0ff */
[C---:B------:R-:W-:Y:S01]  /*1df0*/  IMAD.U32 R96, R95.reuse, 0x2, R92 ;  /* 0x000000025f607824 */ /* 0x040fe200078e005c */
[C---:B------:R-:W-:Y:S01]  /*1e00*/  LEA R94, R95.reuse, R74, 0x1 ;  /* 0x0000004a5f5e7211 */ /* 0x040fe200078e08ff */
[----:B------:R-:W2:Y:S01]  /*1e10*/  LDSM.16.MT88.4 R64, [R64] ;  /* 0x000000004040783b */ /* 0x000ea20000004200 */
[C---:B------:R-:W-:Y:S01]  /*1e20*/  IMAD.U32 R56, R95.reuse, 0x2, R56 ;  /* 0x000000025f387824 */ /* 0x040fe200078e0038 */
[----:B------:R-:W-:-:S02]  /*1e30*/  LEA R100, R95, R93, 0x1 ;  /* 0x0000005d5f647211 */ /* 0x000fc400078e08ff */
[----:B------:R-:W-:Y:S04]  /*1e40*/  LDSM.16.MT88.4 R68, [R68] ;  /* 0x000000004444783b */ /* 0x000fe80000004200 */
[----:B------:R-:W3:Y:S04]  /*1e50*/  LDSM.16.MT88.4 R56, [R56] ;  /* 0x000000003838783b */ /* 0x000ee80000004200 */
[----:B------:R-:W-:Y:S04]  /*1e60*/  LDSM.16.MT88.4 R100, [R100] ;  /* 0x000000006464783b */ /* 0x000fe80000004200 */
[----:B------:R-:W-:Y:S01]  /*1e70*/  LDSM.16.MT88.4 R96, [R96] ;  /* 0x000000006060783b */ /* 0x000fe20000004200 */
[----:B0-----:R-:W-:Y:S01]  /*1e80*/  HMMA.16816.F16 R114, R60, R54, R24 ;  /* 0x000000363c72723c */ /* 0x001fe20000000818 */
[----:B------:R-:W-:-:S05]  /*1e90*/  IADD3 R25, PT, PT, R39, 0x500, RZ ;  /* 0x0000050027197810 */ /* 0x000fca0007ffe0ff */
[C---:B------:R-:W-:Y:S02]  /*1ea0*/  IMAD.U32 R25, R36.reuse, 0x2, R25 ;  /* 0x0000000224197824 */ /* 0x040fe400078e0019 */
[----:B--2---:R-:W-:Y:S01]  /*1eb0*/  HMMA.16816.F16 R118, R60, R66, R28 ;  /* 0x000000423c76723c */ /* 0x004fe2000000081c */
[----:B------:R-:W-:Y:S01]  /*1ec0*/  IMAD.U32 R28, R36, 0x2, R73 ;  /* 0x00000002241c7824 */ /* 0x000fe200078e0049 */
[----:B------:R-:W-:-:S05]  /*1ed0*/  IADD3 R73, PT, PT, R39, 0xf00, RZ ;  /* 0x00000f0027497810 */ /* 0x000fca0007ffe0ff */
[----:B------:R-:W-:Y:S01]  /*1ee0*/  IMAD.U32 R88, R36, 0x2, R73 ;  /* 0x0000000224587824 */ /* 0x000fe200078e0049 */
[----:B------:R-:W-:Y:S01]  /*1ef0*/  HMMA.16816.F16 R116, R60, R64, R26 ;  /* 0x000000403c74723c */ /* 0x000fe2000000081a */
[----:B------:R-:W0:Y:S01]  /*1f00*/  LDSM.16.M88.4 R24, [R25] ;  /* 0x000000001918783b */ /* 0x000e220000000200 */
[----:B------:R-:W-:-:S03]  /*1f10*/  IADD3 R73, PT, PT, R72, 0x1100, RZ ;  /* 0x0000110048497810 */ /* 0x000fc60007ffe0ff */
[----:B------:R-:W-:Y:S03]  /*1f20*/  LDSM.16.M88.4 R88, [R88] ;  /* 0x000000005858783b */ /* 0x000fe60000000200 */
[C---:B---3--:R-:W-:Y:S01]  /*1f30*/  HMMA.16816.F16 R120, R60.reuse, R56, R30 ;  /* 0x000000383c78723c */ /* 0x048fe2000000081e */
[----:B------:R-:W2:Y:S07]  /*1f40*/  LDSM.16.M88.4 R28, [R28] ;  /* 0x000000001c1c783b */ /* 0x000eae0000000200 */
[----:B------:R-:W-:Y:S01]  /*1f50*/  HMMA.16816.F16 R122, R60, R58, R32 ;  /* 0x0000003a3c7a723c */ /* 0x000fe20000000820 */
[----:B------:R-:W-:-:S02]  /*1f60*/  IMAD.U32 R32, R95, 0x2, R73 ;  /* 0x000000025f207824 */ /* 0x000fc400078e0049 */
[----:B------:R-:W-:Y:S04]  /*1f70*/  LDSM.16.MT88.4 R92, [R94] ;  /* 0x000000005e5c783b */ /* 0x000fe80000004200 */
[----:B------:R-:W-:Y:S01]  /*1f80*/  LDSM.16.M88.4 R72, [R75] ;  /* 0x000000004b48783b */ /* 0x000fe20000000200 */
[C---:B------:R-:W-:Y:S08]  /*1f90*/  HMMA.16816.F16 R22, R60.reuse, R52, R22 ;  /* 0x000000343c16723c */ /* 0x040ff00000000816 */
[C---:B------:R-:W-:Y:S01]  /*1fa0*/  HMMA.16816.F16 R124, R60.reuse, R68, R34 ;  /* 0x000000443c7c723c */ /* 0x040fe20000000822 */
[----:B------:R-:W-:Y:S07]  /*1fb0*/  LDSM.16.MT88.4 R32, [R32] ;  /* 0x000000002020783b */ /* 0x000fee0000004200 */
[----:B------:R-:W-:Y:S01]  /*1fc0*/  HMMA.16816.F16 R82, R60, R70, R82 ;  /* 0x000000463c52723c */ /* 0x000fe20000000852 */
[----:B------:R-:W-:Y:S07]  /*1fd0*/  LDSM.16.M88.4 R60, [R107] ;  /* 0x000000006b3c783b */ /* 0x000fee0000000200 */
[C---:B0-----:R-:W-:Y:S08]  /*1fe0*/  HMMA.16816.F16 R40, R24.reuse, R54, R40 ;  /* 0x000000361828723c */ /* 0x041ff00000000828 */
[C---:B------:R-:W-:Y:S08]  /*1ff0*/  HMMA.16816.F16 R42, R24.reuse, R64, R42 ;  /* 0x00000040182a723c */ /* 0x040ff0000000082a */
[C---:B------:R-:W-:Y:S08]  /*2000*/  HMMA.16816.F16 R80, R24.reuse, R52, R80 ;  /* 0x000000341850723c */ /* 0x040ff00000000850 */
[C---:B------:R-:W-:Y:S08]  /*2010*/  HMMA.16816.F16 R44, R24.reuse, R66, R44 ;  /* 0x00000042182c723c */ /* 0x040ff0000000082c */
[C---:B------:R-:W-:Y:S08]  /*2020*/  HMMA.16816.F16 R46, R24.reuse, R56, R46 ;  /* 0x00000038182e723c */ /* 0x040ff0000000082e */
[C---:B------:R-:W-:Y:S08]  /*2030*/  HMMA.16816.F16 R48, R24.reuse, R58, R48 ;  /* 0x0000003a1830723c */ /* 0x040ff00000000830 */
[C---:B------:R-:W-:Y:S08]  /*2040*/  HMMA.16816.F16 R50, R24.reuse, R68, R50 ;  /* 0x000000441832723c */ /* 0x040ff00000000832 */
[-C--:B------:R-:W-:Y:S08]  /*2050*/  HMMA.16816.F16 R24, R24, R70.reuse, R86 ;  /* 0x000000461818723c */ /* 0x080ff00000000856 */
[-C--:B--2---:R-:W-:Y:S08]  /*2060*/  HMMA.16816.F16 R18, R28, R70.reuse, R18 ;  /* 0x000000461c12723c */ /* 0x084ff00000000812 */
[----:B------:R-:W-:Y:S01]  /*2070*/  HMMA.16816.F16 R70, R88, R70, R2 ;  /* 0x000000465846723c */ /* 0x000fe20000000802 */
[----:B------:R-:W-:-:S02]  /*2080*/  IADD3 R3, PT, PT, R39, 0xa20, RZ ;  /* 0x00000a2027037810 */ /* 0x000fc40007ffe0ff */
[----:B------:R-:W-:Y:S02]  /*2090*/  IADD3 R39, PT, PT, R39, 0xf20, RZ ;  /* 0x00000f2027277810 */ /* 0x000fe40007ffe0ff */
[----:B------:R-:W-:Y:S01]  /*20a0*/  LOP3.LUT R2, R37, 0x8c, RZ, 0xc0, !PT ;  /* 0x0000008c25027812 */ /* 0x000fe200078ec0ff */
[C---:B------:R-:W-:Y:S01]  /*20b0*/  IMAD.U32 R3, R36.reuse, 0x2, R3 ;  /* 0x0000000224037824 */ /* 0x040fe200078e0003 */
[----:B------:R-:W1:Y:S01]  /*20c0*/  LDC R37, c[0x0][0x370] ;  /* 0x0000dc00ff257b82 */ /* 0x000e620000000800 */
[----:B------:R-:W-:Y:S01]  /*20d0*/  IMAD.U32 R39, R36, 0x2, R39 ;  /* 0x0000000224277824 */ /* 0x000fe200078e0027 */
[----:B------:R-:W-:Y:S01]  /*20e0*/  HMMA.16816.F16 R84, R28, R52, R84 ;  /* 0x000000341c54723c */ /* 0x000fe20000000854 */
[----:B------:R-:W-:-:S05]  /*20f0*/  IMAD.IADD R2, R105, 0x1, R2 ;  /* 0x0000000169027824 */ /* 0x000fca00078e0202 */
[----:B------:R-:W-:Y:S02]  /*2100*/  LDS R36, [R2] ;  /* 0x0000000002247984 */ /* 0x000fe40000000800 */
[C---:B------:R-:W-:Y:S02]  /*2110*/  HMMA.16816.F16 R108, R28.reuse, R54, R108 ;  /* 0x000000361c6c723c */ /* 0x040fe4000000086c */
[----:B------:R-:W-:Y:S04]  /*2120*/  LDS R129, [R2+0x60] ;  /* 0x0000600002817984 */ /* 0x000fe80000000800 */
[----:B------:R-:W0:Y:S02]  /*2130*/  LDS R139, [R2+0x70] ;  /* 0x00007000028b7984 */ /* 0x000e240000000800 */
[C---:B------:R-:W-:Y:S08]  /*2140*/  HMMA.16816.F16 R110, R28.reuse, R64, R110 ;  /* 0x000000401c6e723c */ /* 0x040ff0000000086e */
[C---:B------:R-:W-:Y:S08]  /*2150*/  HMMA.16816.F16 R112, R28.reuse, R66, R112 ;  /* 0x000000421c70723c */ /* 0x040ff00000000870 */
[C---:B------:R-:W-:Y:S08]  /*2160*/  HMMA.16816.F16 R76, R28.reuse, R56, R76 ;  /* 0x000000381c4c723c */ /* 0x040ff0000000084c */
[C---:B------:R-:W-:Y:S08]  /*2170*/  HMMA.16816.F16 R78, R28.reuse, R58, R78 ;  /* 0x0000003a1c4e723c */ /* 0x040ff0000000084e */
[----:B------:R-:W-:Y:S01]  /*2180*/  HMMA.16816.F16 R20, R28, R68, R20 ;  /* 0x000000441c14723c */ /* 0x000fe20000000814 */
[----:B------:R-:W2:Y:S04]  /*2190*/  LDSM.16.M88.4 R28, [R3] ;  /* 0x00000000031c783b */ /* 0x000ea80000000200 */
[----:B------:R-:W-:Y:S01]  /*21a0*/  LDS R3, [R2+0x10] ;  /* 0x0000100002037984 */ /* 0x000fe20000000800 */
[----:B0-----:R-:W-:-:S02]  /*21b0*/  HADD2.F32 R141, -RZ, R139.H0_H0 ;  /* 0x2000008bff8d7230 */ /* 0x001fc40000004100 */
[----:B------:R-:W-:Y:S08]  /*21c0*/  HMMA.16816.F16 R16, R88, R52, R16 ;  /* 0x000000345810723c */ /* 0x000ff00000000810 */
[C---:B------:R-:W-:Y:S08]  /*21d0*/  HMMA.16816.F16 R26, R60.reuse, R34, R40 ;  /* 0x000000223c1a723c */ /* 0x040ff00000000828 */
[----:B------:R-:W-:Y:S01]  /*21e0*/  HMMA.16816.F16 R52, R60, R92, R42 ;  /* 0x0000005c3c34723c */ /* 0x000fe2000000082a */
[----:B------:R-:W0:Y:S07]  /*21f0*/  LDSM.16.M88.4 R40, [R39] ;  /* 0x000000002728783b */ /* 0x000e2e0000000200 */
[C---:B------:R-:W-:Y:S01]  /*2200*/  HMMA.16816.F16 R14, R88.reuse, R54, R14 ;  /* 0x00000036580e723c */ /* 0x040fe2000000080e */
[----:B------:R-:W3:Y:S01]  /*2210*/  S2R R55, SR_CTAID.Y ;  /* 0x0000000000377919 */ /* 0x000ee20000002600 */
[----:B------:R-:W1:Y:S06]  /*2220*/  S2R R54, SR_CTAID.X ;  /* 0x0000000000367919 */ /* 0x000e6c0000002500 */
[C---:B------:R-:W-:Y:S08]  /*2230*/  HMMA.16816.F16 R4, R88.reuse, R68, R4 ;  /* 0x000000445804723c */ /* 0x040ff00000000804 */
[----:B------:R-:W-:Y:S08]  /*2240*/  HMMA.16816.F16 R12, R88, R64, R12 ;  /* 0x00000040580c723c */ /* 0x000ff0000000080c */
[-C--:B------:R-:W-:Y:S08]  /*2250*/  HMMA.16816.F16 R124, R72, R100.reuse, R124 ;  /* 0x00000064487c723c */ /* 0x080ff0000000087c */
[-C--:B------:R-:W-:Y:S08]  /*2260*/  HMMA.16816.F16 R50, R60, R100.reuse, R50 ;  /* 0x000000643c32723c */ /* 0x080ff00000000832 */
[----:B--2---:R-:W-:Y:S03]  /*2270*/  HMMA.16816.F16 R20, R28, R100, R20 ;  /* 0x000000641c14723c */ /* 0x004fe60000000814 */
[----:B------:R-:W-:-:S05]  /*2280*/  HADD2.F32 R131, -RZ, R124.H1_H1 ;  /* 0x3000007cff837230 */ /* 0x000fca0000004100 */
[----:B------:R-:W-:Y:S08]  /*2290*/  HMMA.16816.F16 R6, R88, R58, R6 ;  /* 0x0000003a5806723c */ /* 0x000ff00000000806 */
[----:B0-----:R-:W-:Y:S01]  /*22a0*/  HMMA.16816.F16 R100, R40, R100, R4 ;  /* 0x000000642864723c */ /* 0x001fe20000000804 */
[----:B---3--:R-:W-:Y:S01]  /*22b0*/  LEA R5, P1, R55, R104, 0x7 ;  /* 0x0000006837057211 */ /* 0x008fe200078238ff */
[----:B-1----:R-:W-:Y:S01]  /*22c0*/  IMAD R4, R37, UR4, R54 ;  /* 0x0000000425047c24 */ /* 0x002fe2000f8e0236 */
[----:B------:R-:W-:Y:S01]  /*22d0*/  LDS R55, [R2+0x20] ;  /* 0x0000200002377984 */ /* 0x000fe20000000800 */
[----:B------:R-:W-:-:S02]  /*22e0*/  HADD2.F32 R37, -RZ, R53.H0_H0 ;  /* 0x20000035ff257230 */ /* 0x000fc40000004100 */
[----:B------:R-:W-:Y:S02]  /*22f0*/  HADD2.F32 R133, -RZ, R20.H1_H1 ;  /* 0x30000014ff857230 */ /* 0x000fe40000004100 */
[C---:B------:R-:W-:Y:S08]  /*2300*/  HMMA.16816.F16 R10, R88.reuse, R66, R10 ;  /* 0x00000042580a723c */ /* 0x040ff0000000080a */
[----:B------:R-:W-:Y:S03]  /*2310*/  HMMA.16816.F16 R8, R88, R56, R8 ;  /* 0x000000385808723c */ /* 0x000fe60000000808 */
[----:B------:R-:W-:-:S02]  /*2320*/  HADD2.F32 R132, -RZ, R101.H0_H0 ;  /* 0x20000065ff847230 */ /* 0x000fc40000004100 */
[--C-:B------:R-:W-:Y:S02]  /*2330*/  HADD2.F32 R130, -RZ, R100.reuse.H0_H0 ;  /* 0x20000064ff827230 */ /* 0x100fe40000004100 */
[----:B------:R-:W-:Y:S01]  /*2340*/  HADD2.F32 R135, -RZ, R101.H1_H1 ;  /* 0x30000065ff877230 */ /* 0x000fe20000004100 */
[----:B------:R-:W-:Y:S01]  /*2350*/  HMMA.16816.F16 R22, R72, R32, R22 ;  /* 0x000000204816723c */ /* 0x000fe20000000816 */
[----:B------:R-:W-:-:S07]  /*2360*/  HADD2.F32 R101, -RZ, R100.H1_H1 ;  /* 0x30000064ff657230 */ /* 0x000fce0000004100 */
[-C--:B------:R-:W-:Y:S08]  /*2370*/  HMMA.16816.F16 R80, R60, R32.reuse, R80 ;  /* 0x000000203c50723c */ /* 0x080ff00000000850 */
[----:B------:R-:W-:Y:S03]  /*2380*/  HMMA.16816.F16 R84, R28, R32, R84 ;  /* 0x000000201c54723c */ /* 0x000fe60000000854 */
[----:B------:R-:W-:-:S05]  /*2390*/  HADD2.F32 R54, -RZ, R22.H1_H1 ;  /* 0x30000016ff367230 */ /* 0x000fca0000004100 */
[----:B------:R-:W-:Y:S08]  /*23a0*/  HMMA.16816.F16 R16, R40, R32, R16 ;  /* 0x000000202810723c */ /* 0x000ff00000000810 */
[-C--:B------:R-:W-:Y:S08]  /*23b0*/  HMMA.16816.F16 R116, R72, R92.reuse, R116 ;  /* 0x0000005c4874723c */ /* 0x080ff00000000874 */
[-C--:B------:R-:W-:Y:S08]  /*23c0*/  HMMA.16816.F16 R110, R28, R92.reuse, R110 ;  /* 0x0000005c1c6e723c */ /* 0x080ff0000000086e */
[----:B------:R-:W-:Y:S01]  /*23d0*/  HMMA.16816.F16 R92, R40, R92, R12 ;  /* 0x0000005c285c723c */ /* 0x000fe2000000080c */
[----:B------:R-:W-:-:S02]  /*23e0*/  HADD2.F32 R13, -RZ, R22.H0_H0 ;  /* 0x20000016ff0d7230 */ /* 0x000fc40000004100 */
[----:B------:R-:W-:Y:S02]  /*23f0*/  HADD2.F32 R22, -RZ, R85.H1_H1 ;  /* 0x30000055ff167230 */ /* 0x000fe40000004100 */
[----:B------:R-:W-:Y:S02]  /*2400*/  HADD2.F32 R33, -RZ, R117.H0_H0 ;  /* 0x20000075ff217230 */ /* 0x000fe40000004100 */
[----:B------:R-:W-:Y:S01]  /*2410*/  HADD2.F32 R39, -RZ, R116.H0_H0 ;  /* 0x20000074ff277230 */ /* 0x000fe20000004100 */
[----:B------:R-:W-:Y:S03]  /*2420*/  HMMA.16816.F16 R114, R72, R34, R114 ;  /* 0x000000224872723c */ /* 0x000fe60000000872 */
[----:B------:R-:W-:-:S05]  /*2430*/  HADD2.F32 R68, -RZ, R111.H1_H1 ;  /* 0x3000006fff447230 */ /* 0x000fca0000004100 */
[C---:B------:R-:W-:Y:S03]  /*2440*/  HMMA.16816.F16 R118, R72.reuse, R94, R118 ;  /* 0x0000005e4876723c */ /* 0x040fe60000000876 */
[--C-:B------:R-:W-:Y:S02]  /*2450*/  HADD2.F32 R67, -RZ, R93.reuse.H0_H0 ;  /* 0x2000005dff437230 */ /* 0x100fe40000004100 */
[----:B------:R-:W-:Y:S02]  /*2460*/  HADD2.F32 R66, -RZ, R93.H1_H1 ;  /* 0x3000005dff427230 */ /* 0x000fe40000004100 */
[----:B------:R-:W0:Y:S01]  /*2470*/  LDS R93, [R2+0x40] ;  /* 0x00004000025d7984 */ /* 0x000e220000000800 */
[----:B------:R-:W-:Y:S01]  /*2480*/  HMMA.16816.F16 R120, R72, R96, R120 ;  /* 0x000000604878723c */ /* 0x000fe20000000878 */
[--C-:B------:R-:W-:Y:S02]  /*2490*/  HADD2.F32 R65, -RZ, R92.reuse.H0_H0 ;  /* 0x2000005cff417230 */ /* 0x100fe40000004100 */
[----:B------:R-:W-:-:S02]  /*24a0*/  HADD2.F32 R92, -RZ, R92.H1_H1 ;  /* 0x3000005cff5c7230 */ /* 0x000fc40000004100 */
[----:B------:R-:W-:Y:S02]  /*24b0*/  HADD2.F32 R147, -RZ, R115.H1_H1 ;  /* 0x30000073ff937230 */ /* 0x000fe40000004100 */
[----:B------:R-:W-:Y:S01]  /*24c0*/  HADD2.F32 R145, -RZ, R114.H1_H1 ;  /* 0x30000072ff917230 */ /* 0x000fe20000004100 */
[----:B------:R-:W-:Y:S03]  /*24d0*/  HMMA.16816.F16 R122, R72, R98, R122 ;  /* 0x00000062487a723c */ /* 0x000fe6000000087a */
[--C-:B------:R-:W-:Y:S02]  /*24e0*/  HADD2.F32 R64, -RZ, R118.reuse.H0_H0 ;  /* 0x20000076ff407230 */ /* 0x100fe40000004100 */
[----:B------:R-:W-:-:S03]  /*24f0*/  HADD2.F32 R91, -RZ, R118.H1_H1 ;  /* 0x30000076ff5b7230 */ /* 0x000fc60000004100 */
[----:B------:R-:W-:Y:S01]  /*2500*/  HMMA.16816.F16 R82, R72, R102, R82 ;  /* 0x000000664852723c */ /* 0x000fe20000000852 */
[----:B------:R-:W1:Y:S01]  /*2510*/  LDS R73, [R2+0x30] ;  /* 0x0000300002497984 */ /* 0x000e620000000800 */
[----:B------:R-:W-:Y:S02]  /*2520*/  HADD2.F32 R72, -RZ, R116.H1_H1 ;  /* 0x30000074ff487230 */ /* 0x000fe40000004100 */
[----:B------:R-:W-:-:S04]  /*2530*/  HADD2.F32 R89, -RZ, R120.H0_H0 ;  /* 0x20000078ff597230 */ /* 0x000fc80000004100 */
[----:B------:R-:W-:Y:S03]  /*2540*/  HMMA.16816.F16 R112, R28, R94, R112 ;  /* 0x0000005e1c70723c */ /* 0x000fe60000000870 */
[----:B------:R-:W-:-:S05]  /*2550*/  HADD2.F32 R127, -RZ, R122.H1_H1 ;  /* 0x3000007aff7f7230 */ /* 0x000fca0000004100 */
[----:B------:R-:W-:Y:S03]  /*2560*/  HMMA.16816.F16 R48, R60, R98, R48 ;  /* 0x000000623c30723c */ /* 0x000fe60000000830 */
[----:B------:R-:W-:Y:S02]  /*2570*/  HADD2.F32 R138, -RZ, R82.H0_H0 ;  /* 0x20000052ff8a7230 */ /* 0x000fe40000004100 */
[----:B0-----:R-:W-:-:S03]  /*2580*/  HADD2.F32 R88, -RZ, R93.H0_H0 ;  /* 0x2000005dff587230 */ /* 0x001fc60000004100 */
[----:B------:R-:W-:Y:S01]  /*2590*/  HMMA.16816.F16 R78, R28, R98, R78 ;  /* 0x000000621c4e723c */ /* 0x000fe2000000084e */
[----:B------:R-:W-:Y:S02]  /*25a0*/  HADD2.F32 R93, -RZ, R93.H1_H1 ;  /* 0x3000005dff5d7230 */ /* 0x000fe40000004100 */
[----:B------:R-:W-:Y:S01]  /*25b0*/  FADD R138, R138, R141 ;  /* 0x0000008d8a8a7221 */ /* 0x000fe20000000000 */
[----:B------:R-:W-:Y:S02]  /*25c0*/  HADD2.F32 R74, -RZ, R112.H0_H0 ;  /* 0x20000070ff4a7230 */ /* 0x000fe40000004100 */
[----:B------:R-:W-:Y:S02]  /*25d0*/  FADD R89, R89, R88 ;  /* 0x0000005859597221 */ /* 0x000fe40000000000 */
[C---:B------:R-:W-:Y:S08]  /*25e0*/  HMMA.16816.F16 R44, R60.reuse, R94, R44 ;  /* 0x0000005e3c2c723c */ /* 0x040ff0000000082c */
[----:B------:R-:W-:Y:S01]  /*25f0*/  HMMA.16816.F16 R46, R60, R96, R46 ;  /* 0x000000603c2e723c */ /* 0x000fe2000000082e */
[----:B-1----:R-:W-:-:S02]  /*2600*/  HADD2.F32 R75, -RZ, R73.H0_H0 ;  /* 0x20000049ff4b7230 */ /* 0x002fc40000004100 */
[----:B------:R-:W-:-:S03]  /*2610*/  HADD2.F32 R118, -RZ, R79.H0_H0 ;  /* 0x2000004fff767230 */ /* 0x000fc60000004100 */
[----:B------:R-:W-:Y:S02]  /*2620*/  FADD R64, R64, R75 ;  /* 0x0000004b40407221 */ /* 0x000fe40000000000 */
[----:B------:R-:W-:Y:S08]  /*2630*/  HMMA.16816.F16 R76, R28, R96, R76 ;  /* 0x000000601c4c723c */ /* 0x000ff0000000084c */
[----:B------:R-:W-:Y:S01]  /*2640*/  HMMA.16816.F16 R58, R40, R34, R14 ;  /* 0x00000022283a723c */ /* 0x000fe2000000080e */
[----:B------:R-:W-:-:S02]  /*2650*/  HADD2.F32 R14, -RZ, R36.H0_H0 ;  /* 0x20000024ff0e7230 */ /* 0x000fc40000004100 */
[--C-:B------:R-:W-:Y:S02]  /*2660*/  HADD2.F32 R15, -RZ, R84.reuse.H0_H0 ;  /* 0x20000054ff0f7230 */ /* 0x100fe40000004100 */
[----:B------:R-:W-:Y:S02]  /*2670*/  HADD2.F32 R84, -RZ, R84.H1_H1 ;  /* 0x30000054ff547230 */ /* 0x000fe40000004100 */
[----:B------:R-:W-:Y:S01]  /*2680*/  FADD R13, R13, R14 ;  /* 0x0000000e0d0d7221 */ /* 0x000fe20000000000 */
[----:B------:R-:W-:Y:S01]  /*2690*/  HMMA.16816.F16 R98, R40, R98, R6 ;  /* 0x000000622862723c */ /* 0x000fe20000000806 */
[----:B------:R-:W-:Y:S02]  /*26a0*/  HADD2.F32 R7, -RZ, R23.H0_H0 ;  /* 0x20000017ff077230 */ /* 0x000fe40000004100 */
[----:B------:R-:W-:Y:S02]  /*26b0*/  HADD2.F32 R105, -RZ, R77.H0_H0 ;  /* 0x2000004dff697230 */ /* 0x000fe40000004100 */
[----:B------:R-:W-:-:S02]  /*26c0*/  HADD2.F32 R106, -RZ, R76.H1_H1 ;  /* 0x3000004cff6a7230 */ /* 0x000fc40000004100 */
[----:B------:R-:W-:Y:S01]  /*26d0*/  FADD R12, R14, R7 ;  /* 0x000000070e0c7221 */ /* 0x000fe20000000000 */
[----:B------:R-:W-:Y:S01]  /*26e0*/  HMMA.16816.F16 R108, R28, R34, R108 ;  /* 0x000000221c6c723c */ /* 0x000fe2000000086c */
[--C-:B------:R-:W-:Y:S02]  /*26f0*/  HADD2.F32 R35, -RZ, R52.reuse.H0_H0 ;  /* 0x20000034ff237230 */ /* 0x100fe40000004100 */
[----:B------:R-:W-:Y:S01]  /*2700*/  FADD R106, R93, R106 ;  /* 0x0000006a5d6a7221 */ /* 0x000fe20000000000 */
[----:B------:R-:W-:Y:S02]  /*2710*/  HADD2.F32 R52, -RZ, R52.H1_H1 ;  /* 0x30000034ff347230 */ /* 0x000fe40000004100 */
[----:B------:R-:W-:Y:S02]  /*2720*/  HADD2.F32 R151, -RZ, R59.H1_H1 ;  /* 0x3000003bff977230 */ /* 0x000fe40000004100 */
[----:B------:R-:W-:Y:S01]  /*2730*/  HMMA.16816.F16 R94, R40, R94, R10 ;  /* 0x0000005e285e723c */ /* 0x000fe2000000080a */
[----:B------:R-:W-:-:S02]  /*2740*/  HADD2.F32 R11, -RZ, R81.H0_H0 ;  /* 0x20000051ff0b7230 */ /* 0x000fc40000004100 */
[----:B------:R-:W-:-:S03]  /*2750*/  HADD2.F32 R126, -RZ, R99.H0_H0 ;  /* 0x20000063ff7e7230 */ /* 0x000fc60000004100 */
[C---:B------:R-:W-:Y:S02]  /*2760*/  FADD R7, R14.reuse, R11 ;  /* 0x0000000b0e077221 */ /* 0x040fe40000000000 */
[----:B------:R-:W-:Y:S01]  /*2770*/  HMMA.16816.F16 R96, R40, R96, R8 ;  /* 0x000000602860723c */ /* 0x000fe20000000808 */
[--C-:B------:R-:W-:Y:S02]  /*2780*/  HADD2.F32 R9, -RZ, R80.reuse.H0_H0 ;  /* 0x20000050ff097230 */ /* 0x100fe40000004100 */
[C---:B------:R-:W-:Y:S01]  /*2790*/  FADD R8, R14.reuse, R15 ;  /* 0x0000000f0e087221 */ /* 0x040fe20000000000 */
[----:B------:R-:W-:Y:S02]  /*27a0*/  HADD2.F32 R80, -RZ, R80.H1_H1 ;  /* 0x30000050ff507230 */ /* 0x000fe40000004100 */
[----:B------:R-:W-:Y:S02]  /*27b0*/  HADD2.F32 R32, -RZ, R108.H0_H0 ;  /* 0x2000006cff207230 */ /* 0x000fe40000004100 */
[----:B------:R-:W-:Y:S01]  /*27c0*/  FADD R6, R14, R9 ;  /* 0x000000090e067221 */ /* 0x000fe20000000000 */
[----:B------:R-:W-:Y:S01]  /*27d0*/  HADD2.F32 R34, -RZ, R109.H0_H0 ;  /* 0x2000006dff227230 */ /* 0x000fe20000004100 */
[----:B------:R-:W-:Y:S01]  /*27e0*/  HMMA.16816.F16 R56, R28, R102, R18 ;  /* 0x000000661c38723c */ /* 0x000fe20000000812 */
[----:B------:R-:W-:-:S02]  /*27f0*/  HADD2.F32 R19, -RZ, R85.H0_H0 ;  /* 0x20000055ff137230 */ /* 0x000fc40000004100 */
[----:B------:R-:W-:Y:S02]  /*2800*/  HADD2.F32 R31, -RZ, R17.H0_H0 ;  /* 0x20000011ff1f7230 */ /* 0x000fe40000004100 */
[----:B------:R-:W-:Y:S02]  /*2810*/  HADD2.F32 R29, -RZ, R16.H0_H0 ;  /* 0x20000010ff1d7230 */ /* 0x000fe40000004100 */
[C---:B------:R-:W-:Y:S01]  /*2820*/  FADD R9, R14.reuse, R19 ;  /* 0x000000130e097221 */ /* 0x040fe20000000000 */
[----:B------:R-:W-:Y:S02]  /*2830*/  HADD2.F32 R18, -RZ, R81.H1_H1 ;  /* 0x30000051ff127230 */ /* 0x000fe40000004100 */
[C---:B------:R-:W-:Y:S01]  /*2840*/  FADD R11, R14.reuse, R31 ;  /* 0x0000001f0e0b7221 */ /* 0x040fe20000000000 */
[----:B------:R-:W-:Y:S02]  /*2850*/  HADD2.F32 R30, -RZ, R17.H1_H1 ;  /* 0x30000011ff1e7230 */ /* 0x000fe40000004100 */
[----:B------:R-:W-:Y:S01]  /*2860*/  FADD R10, R14, R29 ;  /* 0x0000001d0e0a7221 */ /* 0x000fe20000000000 */
[----:B------:R-:W-:Y:S01]  /*2870*/  HADD2.F32 R14, -RZ, R23.H1_H1 ;  /* 0x30000017ff0e7230 */ /* 0x000fe20000004100 */
[----:B------:R-:W-:Y:S01]  /*2880*/  HMMA.16816.F16 R24, R60, R102, R24 ;  /* 0x000000663c18723c */ /* 0x000fe20000000818 */
[----:B------:R-:W-:-:S02]  /*2890*/  HADD2.F32 R23, -RZ, R36.H1_H1 ;  /* 0x30000024ff177230 */ /* 0x000fc40000004100 */
[----:B------:R-:W-:Y:S02]  /*28a0*/  HADD2.F32 R28, -RZ, R16.H1_H1 ;  /* 0x30000010ff1c7230 */ /* 0x000fe40000004100 */
[--C-:B------:R-:W-:Y:S02]  /*28b0*/  HADD2.F32 R85, -RZ, R113.reuse.H1_H1 ;  /* 0x30000071ff557230 */ /* 0x100fe40000004100 */
[C---:B------:R-:W-:Y:S01]  /*28c0*/  FADD R15, R23.reuse, R80 ;  /* 0x00000050170f7221 */ /* 0x040fe20000000000 */
[----:B------:R-:W-:Y:S01]  /*28d0*/  HADD2.F32 R80, -RZ, R113.H0_H0 ;  /* 0x20000071ff507230 */ /* 0x000fe20000004100 */
[----:B------:R-:W-:Y:S01]  /*28e0*/  HMMA.16816.F16 R102, R40, R102, R70 ;  /* 0x000000662866723c */ /* 0x000fe20000000846 */
[C---:B------:R-:W-:Y:S01]  /*28f0*/  FADD R43, R23.reuse, R14 ;  /* 0x0000000e172b7221 */ /* 0x040fe20000000000 */
[C---:B------:R-:W-:Y:S01]  /*2900*/  FADD R14, R23.reuse, R18 ;  /* 0x00000012170e7221 */ /* 0x040fe20000000000 */
[C---:B------:R-:W-:Y:S01]  /*2910*/  FADD R16, R23.reuse, R22 ;  /* 0x0000001617107221 */ /* 0x040fe20000000000 */
[----:B------:R-:W0:Y:S01]  /*2920*/  LDS R113, [R2+0x50] ;  /* 0x0000500002717984 */ /* 0x000e220000000800 */
[C---:B------:R-:W-:Y:S01]  /*2930*/  FADD R19, R23.reuse, R28 ;  /* 0x0000001c17137221 */ /* 0x040fe20000000000 */
[----:B------:R-:W-:Y:S01]  /*2940*/  FADD R18, R23, R30 ;  /* 0x0000001e17127221 */ /* 0x000fe20000000000 */
[----:B------:R-:W-:-:S02]  /*2950*/  HADD2.F32 R31, -RZ, R3.H0_H0 ;  /* 0x20000003ff1f7230 */ /* 0x000fc40000004100 */
[----:B------:R-:W-:Y:S01]  /*2960*/  FADD R54, R54, R23 ;  /* 0x0000001736367221 */ /* 0x000fe20000000000 */
[----:B------:R-:W-:Y:S02]  /*2970*/  HADD2.F32 R22, -RZ, R115.H0_H0 ;  /* 0x20000073ff167230 */ /* 0x000fe40000004100 */
[----:B------:R-:W-:Y:S01]  /*2980*/  FADD R17, R23, R84 ;  /* 0x0000005417117221 */ /* 0x000fe20000000000 */
[----:B------:R-:W-:Y:S02]  /*2990*/  HADD2.F32 R28, -RZ, R26.H0_H0 ;  /* 0x2000001aff1c7230 */ /* 0x000fe40000004100 */
[C---:B------:R-:W-:Y:S01]  /*29a0*/  FADD R29, R31.reuse, R34 ;  /* 0x000000221f1d7221 */ /* 0x040fe20000000000 */
[----:B------:R-:W-:Y:S02]  /*29b0*/  HADD2.F32 R30, -RZ, R27.H0_H0 ;  /* 0x2000001bff1e7230 */ /* 0x000fe40000004100 */
[----:B------:R-:W-:Y:S01]  /*29c0*/  FADD R41, R31, R22 ;  /* 0x000000161f297221 */ /* 0x000fe20000000000 */
[----:B------:R-:W-:-:S02]  /*29d0*/  HADD2.F32 R42, -RZ, R114.H0_H0 ;  /* 0x20000072ff2a7230 */ /* 0x000fc40000004100 */
[C---:B------:R-:W-:Y:S01]  /*29e0*/  FADD R22, R31.reuse, R28 ;  /* 0x0000001c1f167221 */ /* 0x040fe20000000000 */
[----:B------:R-:W-:Y:S02]  /*29f0*/  HADD2.F32 R36, -RZ, R58.H0_H0 ;  /* 0x2000003aff247230 */ /* 0x000fe40000004100 */
[C---:B------:R-:W-:Y:S01]  /*2a00*/  FADD R23, R31.reuse, R30 ;  /* 0x0000001e1f177221 */ /* 0x040fe20000000000 */
[----:B------:R-:W-:Y:S02]  /*2a10*/  HADD2.F32 R40, -RZ, R59.H0_H0 ;  /* 0x2000003bff287230 */ /* 0x000fe40000004100 */
[----:B------:R-:W-:Y:S01]  /*2a20*/  FADD R42, R42, R31 ;  /* 0x0000001f2a2a7221 */ /* 0x000fe20000000000 */
[----:B------:R-:W-:Y:S02]  /*2a30*/  HADD2.F32 R60, -RZ, R55.H0_H0 ;  /* 0x20000037ff3c7230 */ /* 0x000fe40000004100 */
[----:B------:R-:W-:Y:S01]  /*2a40*/  FADD R28, R31, R32 ;  /* 0x000000201f1c7221 */ /* 0x000fe20000000000 */
[----:B------:R-:W-:-:S02]  /*2a50*/  HADD2.F32 R61, -RZ, R110.H0_H0 ;  /* 0x2000006eff3d7230 */ /* 0x000fc40000004100 */
[C---:B------:R-:W-:Y:S01]  /*2a60*/  FADD R30, R31.reuse, R36 ;  /* 0x000000241f1e7221 */ /* 0x040fe20000000000 */
[----:B------:R-:W-:Y:S02]  /*2a70*/  HADD2.F32 R63, -RZ, R111.H0_H0 ;  /* 0x2000006fff3f7230 */ /* 0x000fe40000004100 */
[----:B------:R-:W-:Y:S01]  /*2a80*/  FADD R31, R31, R40 ;  /* 0x000000281f1f7221 */ /* 0x000fe20000000000 */
[C---:B------:R-:W-:Y:S01]  /*2a90*/  FADD R40, R60.reuse, R33 ;  /* 0x000000213c287221 */ /* 0x040fe20000000000 */
[C---:B------:R-:W-:Y:S01]  /*2aa0*/  FADD R32, R60.reuse, R35 ;  /* 0x000000233c207221 */ /* 0x040fe20000000000 */
[C---:B------:R-:W-:Y:S01]  /*2ab0*/  FADD R33, R60.reuse, R37 ;  /* 0x000000253c217221 */ /* 0x040fe20000000000 */
[----:B------:R-:W-:Y:S01]  /*2ac0*/  FADD R39, R39, R60 ;  /* 0x0000003c27277221 */ /* 0x000fe20000000000 */
[C---:B------:R-:W-:Y:S01]  /*2ad0*/  FADD R34, R60.reuse, R61 ;  /* 0x0000003d3c227221 */ /* 0x040fe20000000000 */
[C---:B------:R-:W-:Y:S01]  /*2ae0*/  FADD R35, R60.reuse, R63 ;  /* 0x0000003f3c237221 */ /* 0x040fe20000000000 */
[C---:B------:R-:W-:Y:S01]  /*2af0*/  FADD R36, R60.reuse, R65 ;  /* 0x000000413c247221 */ /* 0x040fe20000000000 */
[----:B------:R-:W-:Y:S01]  /*2b00*/  FADD R37, R60, R67 ;  /* 0x000000433c257221 */ /* 0x000fe20000000000 */
[----:B------:R-:W-:-:S02]  /*2b10*/  HADD2.F32 R60, -RZ, R117.H1_H1 ;  /* 0x30000075ff3c7230 */ /* 0x000fc40000004100 */
[----:B------:R-:W-:Y:S02]  /*2b20*/  HADD2.F32 R55, -RZ, R55.H1_H1 ;  /* 0x30000037ff377230 */ /* 0x000fe40000004100 */
[----:B------:R-:W-:Y:S02]  /*2b30*/  HADD2.F32 R70, -RZ, R53.H1_H1 ;  /* 0x30000035ff467230 */ /* 0x000fe40000004100 */
[----:B------:R-:W-:Y:S02]  /*2b40*/  HADD2.F32 R110, -RZ, R110.H1_H1 ;  /* 0x3000006eff6e7230 */ /* 0x000fe40000004100 */
[C---:B------:R-:W-:Y:S01]  /*2b50*/  FADD R71, R55.reuse, R60 ;  /* 0x0000003c37477221 */ /* 0x040fe20000000000 */
[----:B------:R-:W-:Y:S01]  /*2b60*/  FADD R69, R55, R52 ;  /* 0x0000003437457221 */ /* 0x000fe20000000000 */
[----:B------:R-:W-:Y:S02]  /*2b70*/  HADD2.F32 R52, -RZ, R119.H0_H0 ;  /* 0x20000077ff347230 */ /* 0x000fe40000004100 */
[----:B------:R-:W-:Y:S01]  /*2b80*/  FADD R72, R72, R55 ;  /* 0x0000003748487221 */ /* 0x000fe20000000000 */
[----:B------:R-:W-:-:S02]  /*2b90*/  HADD2.F32 R60, -RZ, R45.H0_H0 ;  /* 0x2000002dff3c7230 */ /* 0x000fc40000004100 */
[C---:B------:R-:W-:Y:S01]  /*2ba0*/  FADD R70, R55.reuse, R70 ;  /* 0x0000004637467221 */ /* 0x040fe20000000000 */
[----:B------:R-:W-:Y:S02]  /*2bb0*/  HADD2.F32 R84, -RZ, R94.H0_H0 ;  /* 0x2000005eff547230 */ /* 0x000fe40000004100 */
[C---:B------:R-:W-:Y:S01]  /*2bc0*/  FADD R67, R55.reuse, R110 ;  /* 0x0000006e37437221 */ /* 0x040fe20000000000 */
[----:B------:R-:W-:Y:S02]  /*2bd0*/  HADD2.F32 R62, -RZ, R44.H0_H0 ;  /* 0x2000002cff3e7230 */ /* 0x000fe40000004100 */
[C---:B------:R-:W-:Y:S01]  /*2be0*/  FADD R68, R55.reuse, R68 ;  /* 0x0000004437447221 */ /* 0x040fe20000000000 */
[----:B------:R-:W-:Y:S02]  /*2bf0*/  HADD2.F32 R86, -RZ, R95.H0_H0 ;  /* 0x2000005fff567230 */ /* 0x000fe40000004100 */
[C---:B------:R-:W-:Y:S01]  /*2c00*/  FADD R65, R55.reuse, R92 ;  /* 0x0000005c37417221 */ /* 0x040fe20000000000 */
[----:B------:R-:W-:Y:S01]  /*2c10*/  FADD R66, R55, R66 ;  /* 0x0000004237427221 */ /* 0x000fe20000000000 */
[C---:B------:R-:W-:Y:S01]  /*2c20*/  FADD R63, R75.reuse, R52 ;  /* 0x000000344b3f7221 */ /* 0x040fe20000000000 */
[C---:B------:R-:W-:Y:S01]  /*2c30*/  FADD R61, R75.reuse, R60 ;  /* 0x0000003c4b3d7221 */ /* 0x040fe20000000000 */
[C---:B------:R-:W-:Y:S01]  /*2c40*/  FADD R53, R75.reuse, R84 ;  /* 0x000000544b357221 */ /* 0x040fe20000000000 */
[C---:B------:R-:W-:Y:S01]  /*2c50*/  FADD R62, R75.reuse, R62 ;  /* 0x0000003e4b3e7221 */ /* 0x040fe20000000000 */
[C---:B------:R-:W-:Y:S01]  /*2c60*/  FADD R60, R75.reuse, R74 ;  /* 0x0000004a4b3c7221 */ /* 0x040fe20000000000 */
[C---:B------:R-:W-:Y:S01]  /*2c70*/  FADD R55, R75.reuse, R80 ;  /* 0x000000504b377221 */ /* 0x040fe20000000000 */
[----:B------:R-:W-:Y:S01]  /*2c80*/  FADD R52, R75, R86 ;  /* 0x000000564b347221 */ /* 0x000fe20000000000 */
[----:B------:R-:W-:-:S02]  /*2c90*/  HADD2.F32 R81, -RZ, R45.H1_H1 ;  /* 0x3000002dff517230 */ /* 0x000fc40000004100 */
[----:B------:R-:W-:Y:S01]  /*2ca0*/  FADD R86, R88, R105 ;  /* 0x0000006958567221 */ /* 0x000fe20000000000 */
[----:B------:R-:W-:Y:S02]  /*2cb0*/  HADD2.F32 R84, -RZ, R73.H1_H1 ;  /* 0x30000049ff547230 */ /* 0x000fe40000004100 */
[----:B------:R-:W-:Y:S02]  /*2cc0*/  HADD2.F32 R75, -RZ, R44.H1_H1 ;  /* 0x3000002cff4b7230 */ /* 0x000fe40000004100 */
[----:B------:R-:W-:Y:S02]  /*2cd0*/  HADD2.F32 R87, -RZ, R94.H1_H1 ;  /* 0x3000005eff577230 */ /* 0x000fe40000004100 */
[C---:B------:R-:W-:Y:S01]  /*2ce0*/  FADD R44, R84.reuse, R81 ;  /* 0x00000051542c7221 */ /* 0x040fe20000000000 */
[----:B------:R-:W-:Y:S02]  /*2cf0*/  HADD2.F32 R95, -RZ, R95.H1_H1 ;  /* 0x3000005fff5f7230 */ /* 0x000fe40000004100 */
[----:B------:R-:W-:Y:S01]  /*2d00*/  FADD R45, R84, R75 ;  /* 0x0000004b542d7221 */ /* 0x000fe20000000000 */
[----:B------:R-:W-:-:S02]  /*2d10*/  HADD2.F32 R119, -RZ, R119.H1_H1 ;  /* 0x30000077ff777230 */ /* 0x000fc40000004100 */
[C---:B------:R-:W-:Y:S01]  /*2d20*/  FADD R74, R84.reuse, R85 ;  /* 0x00000055544a7221 */ /* 0x040fe20000000000 */
[----:B------:R-:W-:Y:S02]  /*2d30*/  HADD2.F32 R73, -RZ, R112.H1_H1 ;  /* 0x30000070ff497230 */ /* 0x000fe40000004100 */
        /* <DEDUP_REMOVED lines=9> */
[----:B------:R-:W-:Y:S02]  /*2dd0*/  HADD2.F32 R107, -RZ, R96.H0_H0 ;  /* 0x20000060ff6b7230 */ /* 0x000fe40000004100 */
[C---:B------:R-:W-:Y:S01]  /*2de0*/  FADD R90, R88.reuse, R81 ;  /* 0x00000051585a7221 */ /* 0x040fe20000000000 */
[----:B------:R-:W-:Y:S02]  /*2df0*/  HADD2.F32 R110, -RZ, R46.H1_H1 ;  /* 0x3000002eff6e7230 */ /* 0x000fe40000004100 */
[----:B------:R-:W-:Y:S01]  /*2e00*/  FADD R81, R88, R85 ;  /* 0x0000005558517221 */ /* 0x000fe20000000000 */
[----:B------:R-:W-:-:S02]  /*2e10*/  HADD2.F32 R111, -RZ, R97.H0_H0 ;  /* 0x20000061ff6f7230 */ /* 0x000fc40000004100 */
[C---:B------:R-:W-:Y:S01]  /*2e20*/  FADD R84, R88.reuse, R87 ;  /* 0x0000005758547221 */ /* 0x040fe20000000000 */
[----:B------:R-:W-:Y:S02]  /*2e30*/  HADD2.F32 R46, -RZ, R47.H1_H1 ;  /* 0x3000002fff2e7230 */ /* 0x000fe40000004100 */
[C---:B------:R-:W-:Y:S01]  /*2e40*/  FADD R85, R88.reuse, R95 ;  /* 0x0000005f58557221 */ /* 0x040fe20000000000 */
        /* <DEDUP_REMOVED lines=8> */
[----:B------:R-:W-:Y:S02]  /*2ed0*/  HADD2.F32 R104, -RZ, R96.H1_H1 ;  /* 0x30000060ff687230 */ /* 0x000fe40000004100 */
[C---:B------:R-:W-:Y:S01]  /*2ee0*/  FADD R111, R93.reuse, R94 ;  /* 0x0000005e5d6f7221 */ /* 0x040fe20000000000 */
[----:B------:R-:W-:Y:S01]  /*2ef0*/  FADD R97, R93, R116 ;  /* 0x000000745d617221 */ /* 0x000fe20000000000 */
[----:B0-----:R-:W-:Y:S02]  /*2f00*/  HADD2.F32 R117, -RZ, R113.H0_H0 ;  /* 0x20000071ff757230 */ /* 0x001fe40000004100 */
[----:B------:R-:W-:Y:S01]  /*2f10*/  FADD R112, R112, R93 ;  /* 0x0000005d70707221 */ /* 0x000fe20000000000 */
[----:B------:R-:W-:-:S02]  /*2f20*/  HADD2.F32 R46, -RZ, R123.H0_H0 ;  /* 0x2000007bff2e7230 */ /* 0x000fc40000004100 */
[C---:B------:R-:W-:Y:S01]  /*2f30*/  FADD R110, R93.reuse, R110 ;  /* 0x0000006e5d6e7221 */ /* 0x040fe20000000000 */
[----:B------:R-:W-:Y:S02]  /*2f40*/  HADD2.F32 R76, -RZ, R49.H0_H0 ;  /* 0x20000031ff4c7230 */ /* 0x000fe40000004100 */
[----:B------:R-:W-:Y:S01]  /*2f50*/  FADD R104, R93, R104 ;  /* 0x000000685d687221 */ /* 0x000fe20000000000 */
[----:B------:R-:W-:Y:S02]  /*2f60*/  HADD2.F32 R96, -RZ, R122.H0_H0 ;  /* 0x2000007aff607230 */ /* 0x000fe40000004100 */
[C---:B------:R-:W-:Y:S01]  /*2f70*/  FADD R95, R117.reuse, R46 ;  /* 0x0000002e755f7221 */ /* 0x040fe20000000000 */
[----:B------:R-:W-:Y:S02]  /*2f80*/  HADD2.F32 R94, -RZ, R48.H0_H0 ;  /* 0x20000030ff5e7230 */ /* 0x000fe40000004100 */
[----:B------:R-:W-:Y:S01]  /*2f90*/  FADD R93, R117, R76 ;  /* 0x0000004c755d7221 */ /* 0x000fe20000000000 */
[----:B------:R-:W-:-:S02]  /*2fa0*/  HADD2.F32 R116, -RZ, R78.H0_H0 ;  /* 0x2000004eff747230 */ /* 0x000fc40000004100 */
[----:B------:R-:W-:Y:S01]  /*2fb0*/  FADD R96, R96, R117 ;  /* 0x0000007560607221 */ /* 0x000fe20000000000 */
[----:B------:R-:W-:Y:S02]  /*2fc0*/  HADD2.F32 R120, -RZ, R98.H0_H0 ;  /* 0x20000062ff787230 */ /* 0x000fe40000004100 */
[C---:B------:R-:W-:Y:S01]  /*2fd0*/  FADD R94, R117.reuse, R94 ;  /* 0x0000005e755e7221 */ /* 0x040fe20000000000 */
[C---:B------:R-:W-:Y:S01]  /*2fe0*/  FADD R76, R117.reuse, R118 ;  /* 0x00000076754c7221 */ /* 0x040fe20000000000 */
[C---:B------:R-:W-:Y:S01]  /*2ff0*/  FADD R77, R117.reuse, R116 ;  /* 0x00000074754d7221 */ /* 0x040fe20000000000 */
[C---:B------:R-:W-:Y:S01]  /*3000*/  FADD R46, R117.reuse, R126 ;  /* 0x0000007e752e7221 */ /* 0x040fe20000000000 */
[----:B------:R-:W-:Y:S01]  /*3010*/  FADD R47, R117, R120 ;  /* 0x00000078752f7221 */ /* 0x000fe20000000000 */
[----:B------:R-:W-:Y:S02]  /*3020*/  HADD2.F32 R117, -RZ, R48.H1_H1 ;  /* 0x30000030ff757230 */ /* 0x000fe40000004100 */
[----:B------:R-:W-:-:S02]  /*3030*/  HADD2.F32 R123, -RZ, R123.H1_H1 ;  /* 0x3000007bff7b7230 */ /* 0x000fc40000004100 */
[----:B------:R-:W-:Y:S02]  /*3040*/  HADD2.F32 R49, -RZ, R49.H1_H1 ;  /* 0x30000031ff317230 */ /* 0x000fe40000004100 */
[----:B------:R-:W-:Y:S02]  /*3050*/  HADD2.F32 R48, -RZ, R113.H1_H1 ;  /* 0x30000071ff307230 */ /* 0x000fe40000004100 */
[----:B------:R-:W-:Y:S02]  /*3060*/  HADD2.F32 R121, -RZ, R79.H1_H1 ;  /* 0x3000004fff797230 */ /* 0x000fe40000004100 */
[----:B------:R-:W-:Y:S02]  /*3070*/  HADD2.F32 R113, -RZ, R78.H1_H1 ;  /* 0x3000004eff717230 */ /* 0x000fe40000004100 */
[C---:B------:R-:W-:Y:S01]  /*3080*/  FADD R128, R48.reuse, R123 ;  /* 0x0000007b30807221 */ /* 0x040fe20000000000 */
[----:B------:R-:W-:Y:S02]  /*3090*/  HADD2.F32 R119, -RZ, R99.H1_H1 ;  /* 0x30000063ff777230 */ /* 0x000fe40000004100 */
[----:B------:R-:W-:Y:S01]  /*30a0*/  FADD R126, R48, R49 ;  /* 0x00000031307e7221 */ /* 0x000fe20000000000 */
[----:B------:R-:W-:-:S02]  /*30b0*/  HADD2.F32 R79, -RZ, R98.H1_H1 ;  /* 0x30000062ff4f7230 */ /* 0x000fc40000004100 */
[----:B------:R-:W-:Y:S01]  /*30c0*/  FADD R127, R127, R48 ;  /* 0x000000307f7f7221 */ /* 0x000fe20000000000 */
[C---:B------:R-:W-:Y:S01]  /*30d0*/  FADD R123, R48.reuse, R117 ;  /* 0x00000075307b7221 */ /* 0x040fe20000000000 */
[C---:B------:R-:W-:Y:S01]  /*30e0*/  FADD R122, R48.reuse, R113 ;  /* 0x00000071307a7221 */ /* 0x040fe20000000000 */
[C---:B------:R-:W-:Y:S01]  /*30f0*/  FADD R121, R48.reuse, R121 ;  /* 0x0000007930797221 */ /* 0x040fe20000000000 */
[C---:B------:R-:W-:Y:S01]  /*3100*/  FADD R120, R48.reuse, R79 ;  /* 0x0000004f30787221 */ /* 0x040fe20000000000 */
[----:B------:R-:W-:Y:S01]  /*3110*/  FADD R119, R48, R119 ;  /* 0x0000007730777221 */ /* 0x000fe20000000000 */
[----:B------:R-:W-:Y:S02]  /*3120*/  HADD2.F32 R49, -RZ, R129.H0_H0 ;  /* 0x20000081ff317230 */ /* 0x000fe40000004100 */
[----:B------:R-:W-:Y:S02]  /*3130*/  HADD2.F32 R78, -RZ, R20.H0_H0 ;  /* 0x20000014ff4e7230 */ /* 0x000fe40000004100 */
        /* <DEDUP_REMOVED lines=10> */
[C---:B------:R-:W-:Y:S01]  /*31e0*/  FADD R78, R49.reuse, R132 ;  /* 0x00000084314e7221 */ /* 0x040fe20000000000 */
[C---:B------:R-:W-:Y:S01]  /*31f0*/  FADD R113, R49.reuse, R48 ;  /* 0x0000003031717221 */ /* 0x040fe20000000000 */
[----:B------:R-:W-:Y:S02]  /*3200*/  HADD2.F32 R2, -RZ, R129.H1_H1 ;  /* 0x30000081ff027230 */ /* 0x000fe40000004100 */
[----:B------:R-:W-:Y:S01]  /*3210*/  FADD R98, R49, R98 ;  /* 0x0000006231627221 */ /* 0x000fe20000000000 */
[----:B------:R-:W-:Y:S02]  /*3220*/  HADD2.F32 R49, -RZ, R50.H1_H1 ;  /* 0x30000032ff317230 */ /* 0x000fe40000004100 */
[----:B------:R-:W-:Y:S02]  /*3230*/  HADD2.F32 R125, -RZ, R125.H1_H1 ;  /* 0x3000007dff7d7230 */ /* 0x000fe40000004100 */
[----:B------:R-:W-:Y:S01]  /*3240*/  FADD R100, R2, R101 ;  /* 0x0000006502647221 */ /* 0x000fe20000000000 */
[----:B------:R-:W-:-:S02]  /*3250*/  HADD2.F32 R21, -RZ, R21.H1_H1 ;  /* 0x30000015ff157230 */ /* 0x000fc40000004100 */
[C---:B------:R-:W-:Y:S01]  /*3260*/  FADD R129, R2.reuse, R49 ;  /* 0x0000003102817221 */ /* 0x040fe20000000000 */
[----:B------:R-:W-:Y:S01]  /*3270*/  HADD2.F32 R51, -RZ, R51.H1_H1 ;  /* 0x30000033ff337230 */ /* 0x000fe20000004100 */
[----:B------:R-:W0:Y:S01]  /*3280*/  LDC.64 R48, c[0x0][0x3a8] ;  /* 0x0000ea00ff307b82 */ /* 0x000e220000000a00 */
[C---:B------:R-:W-:Y:S01]  /*3290*/  FADD R132, R2.reuse, R125 ;  /* 0x0000007d02847221 */ /* 0x040fe20000000000 */
[C---:B------:R-:W-:Y:S01]  /*32a0*/  FADD R125, R2.reuse, R21 ;  /* 0x00000015027d7221 */ /* 0x040fe20000000000 */
[----:B------:R-:W-:Y:S01]  /*32b0*/  FADD R131, R131, R2 ;  /* 0x0000000283837221 */ /* 0x000fe20000000000 */
[C---:B------:R-:W-:Y:S01]  /*32c0*/  FADD R130, R2.reuse, R51 ;  /* 0x0000003302827221 */ /* 0x040fe20000000000 */
[C---:B------:R-:W-:Y:S01]  /*32d0*/  FADD R124, R2.reuse, R133 ;  /* 0x00000085027c7221 */ /* 0x040fe20000000000 */
[----:B------:R-:W-:Y:S01]  /*32e0*/  FADD R101, R2, R135 ;  /* 0x0000008702657221 */ /* 0x000fe20000000000 */
[----:B------:R-:W-:Y:S01]  /*32f0*/  HADD2.F32 R2, -RZ, R83.H0_H0 ;  /* 0x20000053ff027230 */ /* 0x000fe20000004100 */
[----:B------:R-:W1:Y:S01]  /*3300*/  LDC.64 R20, c[0x0][0x3a0] ;  /* 0x0000e800ff147b82 */ /* 0x000e620000000a00 */
[----:B------:R-:W-:-:S04]  /*3310*/  IMAD.WIDE.U32 R50, R4, 0x80, RZ ;  /* 0x0000008004327825 */ /* 0x000fc800078e00ff */
[C---:B------:R-:W-:Y:S01]  /*3320*/  FADD R137, R141.reuse, R2 ;  /* 0x000000028d897221 */ /* 0x040fe20000000000 */
[----:B------:R-:W-:Y:S01]  /*3330*/  IMAD.X R115, RZ, RZ, RZ, P1 ;  /* 0x000000ffff737224 */ /* 0x000fe200008e06ff */
[----:B------:R-:W-:Y:S01]  /*3340*/  LOP3.LUT R2, R50, 0x40, R143, 0xf8, !PT ;  /* 0x0000004032027812 */ /* 0x000fe200078ef88f */
[----:B------:R-:W-:Y:S02]  /*3350*/  HADD2.F32 R4, -RZ, R25.H0_H0 ;  /* 0x20000019ff047230 */ /* 0x000fe40000004100 */
[----:B------:R-:W-:Y:S02]  /*3360*/  HADD2.F32 R38, -RZ, R57.H0_H0 ;  /* 0x20000039ff267230 */ /* 0x000fe40000004100 */
[----:B------:R-:W-:Y:S02]  /*3370*/  HADD2.F32 R136, -RZ, R24.H0_H0 ;  /* 0x20000018ff887230 */ /* 0x000fe40000004100 */
[----:B------:R-:W-:Y:S01]  /*3380*/  FADD R135, R141, R4 ;  /* 0x000000048d877221 */ /* 0x000fe20000000000 */
[----:B------:R-:W-:-:S02]  /*3390*/  HADD2.F32 R134, -RZ, R56.H0_H0 ;  /* 0x20000038ff867230 */ /* 0x000fc40000004100 */
[C---:B------:R-:W-:Y:S01]  /*33a0*/  FADD R133, R141.reuse, R38 ;  /* 0x000000268d857221 */ /* 0x040fe20000000000 */
[----:B------:R-:W-:Y:S01]  /*33b0*/  HADD2.F32 R140, -RZ, R102.H0_H0 ;  /* 0x20000066ff8c7230 */ /* 0x000fe20000004100 */
[----:B0-----:R-:W-:Y:S01]  /*33c0*/  ISETP.GE.U32.AND P0, PT, R2, R48, PT ;  /* 0x000000300200720c */ /* 0x001fe20003f06070 */
[----:B------:R-:W-:Y:S02]  /*33d0*/  HADD2.F32 R142, -RZ, R103.H0_H0 ;  /* 0x20000067ff8e7230 */ /* 0x000fe40000004100 */
[C---:B------:R-:W-:Y:S01]  /*33e0*/  FADD R136, R141.reuse, R136 ;  /* 0x000000888d887221 */ /* 0x040fe20000000000 */
[----:B------:R-:W-:Y:S01]  /*33f0*/  FADD R134, R141, R134 ;  /* 0x000000868d867221 */ /* 0x000fe20000000000 */
[----:B------:R-:W-:Y:S01]  /*3400*/  ISETP.GE.U32.AND.EX P0, PT, R51, R49, PT, P0 ;  /* 0x000000313300720c */ /* 0x000fe20003f06100 */
[C---:B------:R-:W-:Y:S01]  /*3410*/  FADD R38, R141.reuse, R140 ;  /* 0x0000008c8d267221 */ /* 0x040fe20000000000 */
[----:B------:R-:W-:Y:S01]  /*3420*/  FADD R4, R141, R142 ;  /* 0x0000008e8d047221 */ /* 0x000fe20000000000 */
[----:B------:R-:W-:Y:S01]  /*3430*/  HADD2.F32 R141, -RZ, R26.H1_H1 ;  /* 0x3000001aff8d7230 */ /* 0x000fe20000004100 */
[----:B-1----:R-:W-:Y:S01]  /*3440*/  ISETP.GE.U32.AND P1, PT, R5, R20, PT ;  /* 0x000000140500720c */ /* 0x002fe20003f26070 */
[----:B------:R-:W-:-:S02]  /*3450*/  HADD2.F32 R26, -RZ, R3.H1_H1 ;  /* 0x30000003ff1a7230 */ /* 0x000fc40000004100 */
[----:B------:R-:W-:Y:S01]  /*3460*/  HADD2.F32 R143, -RZ, R108.H1_H1 ;  /* 0x3000006cff8f7230 */ /* 0x000fe20000004100 */
[----:B------:R-:W-:Y:S01]  /*3470*/  ISETP.GE.U32.OR.EX P2, PT, R115, R21, P0, P1 ;  /* 0x000000157300720c */ /* 0x000fe20000746510 */
[----:B------:R-:W-:Y:S02]  /*3480*/  HADD2.F32 R27, -RZ, R27.H1_H1 ;  /* 0x3000001bff1b7230 */ /* 0x000fe40000004100 */
[----:B------:R-:W-:Y:S01]  /*3490*/  FADD R145, R145, R26 ;  /* 0x0000001a91917221 */ /* 0x000fe20000000000 */
[----:B------:R-:W-:Y:S02]  /*34a0*/  HADD2.F32 R149, -RZ, R109.H1_H1 ;  /* 0x3000006dff957230 */ /* 0x000fe40000004100 */
[C---:B------:R-:W-:Y:S01]  /*34b0*/  FADD R109, R26.reuse, R141 ;  /* 0x0000008d1a6d7221 */ /* 0x040fe20000000000 */
[----:B------:R-:W-:Y:S02]  /*34c0*/  HADD2.F32 R59, -RZ, R58.H1_H1 ;  /* 0x3000003aff3b7230 */ /* 0x000fe40000004100 */
[C---:B------:R-:W-:Y:S01]  /*34d0*/  FADD R141, R26.reuse, R143 ;  /* 0x0000008f1a8d7221 */ /* 0x040fe20000000000 */
[C---:B------:R-:W-:Y:S01]  /*34e0*/  FADD R108, R26.reuse, R27 ;  /* 0x0000001b1a6c7221 */ /* 0x040fe20000000000 */
[C---:B------:R-:W-:Y:S01]  /*34f0*/  FADD R114, R26.reuse, R149 ;  /* 0x000000951a727221 */ /* 0x040fe20000000000 */
[C---:B------:R-:W-:Y:S01]  /*3500*/  FADD R140, R26.reuse, R151 ;  /* 0x000000971a8c7221 */ /* 0x040fe20000000000 */
[C---:B------:R-:W-:Y:S01]  /*3510*/  FADD R143, R26.reuse, R59 ;  /* 0x0000003b1a8f7221 */ /* 0x040fe20000000000 */
[----:B------:R-:W-:Y:S01]  /*3520*/  FADD R144, R26, R147 ;  /* 0x000000931a907221 */ /* 0x000fe20000000000 */
[----:B------:R-:W-:Y:S06]  /*3530*/  @P2 BRA `(.L_x_17) ;  /* 0x0000000000642947 */ /* 0x000fec0003800000 */
[----:B------:R-:W0:Y:S01]  /*3540*/  LDCU.64 UR4, c[0x0][0x390] ;  /* 0x00007200ff0477ac */ /* 0x000e220008000a00 */
[----:B------:R-:W-:Y:S01]  /*3550*/  MOV R3, R51 ;  /* 0x0000003300037202 */ /* 0x000fe20000000f00 */
[-C--:B------:R-:W-:Y:S01]  /*3560*/  IMAD R142, R115, R48.reuse, RZ ;  /* 0x00000030738e7224 */ /* 0x080fe200078e02ff */
[----:B------:R-:W-:Y:S01]  /*3570*/  SHF.R.U32.HI R147, RZ, 0x2, R0 ;  /* 0x00000002ff937819 */ /* 0x000fe20000011600 */
[----:B------:R-:W-:Y:S01]  /*3580*/  IMAD.MOV.U32 R59, RZ, RZ, RZ ;  /* 0x000000ffff3b7224 */ /* 0x000fe200078e00ff */
[----:B------:R-:W-:Y:S01]  /*3590*/  LOP3.LUT R58, R0, 0x3, RZ, 0xc0, !PT ;  /* 0x00000003003a7812 */ /* 0x000fe200078ec0ff */
[----:B------:R-:W-:Y:S01]  /*35a0*/  IMAD.WIDE.U32 R26, R5, R48, R2 ;  /* 0x00000030051a7225 */ /* 0x000fe200078e0002 */
[----:B------:R-:W-:Y:S02]  /*35b0*/  SHF.R.U32.HI R149, RZ, 0x1, R48 ;  /* 0x00000001ff957819 */ /* 0x000fe40000011630 */
[----:B------:R-:W-:Y:S01]  /*35c0*/  F2FP.F16.F32.PACK_AB R43, R43, R12 ;  /* 0x0000000c2b2b723e */ /* 0x000fe200000000ff */
[----:B------:R-:W-:Y:S01]  /*35d0*/  IMAD R151, R5, R49, R142 ;  /* 0x0000003105977224 */ /* 0x000fe200078e028e */
[----:B------:R-:W-:Y:S01]  /*35e0*/  F2FP.F16.F32.PACK_AB R145, R145, R42 ;  /* 0x0000002a9191723e */ /* 0x000fe200000000ff */
[----:B------:R-:W-:Y:S01]  /*35f0*/  IMAD.WIDE.U32 R58, R147, R149, R58 ;  /* 0x00000095933a7225 */ /* 0x000fe200078e003a */
[----:B------:R-:W-:-:S02]  /*3600*/  F2FP.F16.F32.PACK_AB R41, R144, R41 ;  /* 0x000000299029723e */ /* 0x000fc400000000ff */
[----:B------:R-:W-:Y:S02]  /*3610*/  IADD3 R147, PT, PT, R27, R151, RZ ;  /* 0x000000971b937210 */ /* 0x000fe40007ffe0ff */
[----:B0-----:R-:W-:-:S04]  /*3620*/  LEA R27, P2, R26, UR4, 0x1 ;  /* 0x000000041a1b7c11 */ /* 0x001fc8000f8408ff */
[----:B------:R-:W-:Y:S01]  /*3630*/  LEA.HI.X R147, R26, UR5, R147, 0x1, P2 ;  /* 0x000000051a937c11 */ /* 0x000fe200090f0c93 */
[----:B------:R-:W-:Y:S05]  /*3640*/  WARPSYNC.ALL ;  /* 0x0000000000007948 */ /* 0x000fea0003800000 */
[----:B------:R-:W-:-:S04]  /*3650*/  LEA R26, P2, R58, R27, 0x2 ;  /* 0x0000001b3a1a7211 */ /* 0x000fc800078410ff */
[----:B------:R-:W-:Y:S02]  /*3660*/  LEA.HI.X R27, R58, R147, R59, 0x2, P2 ;  /* 0x000000933a1b7211 */ /* 0x000fe400010f143b */
[----:B------:R-:W-:Y:S01]  /*3670*/  F2FP.F16.F32.PACK_AB R59, R54, R13 ;  /* 0x0000000d363b723e */ /* 0x000fe200000000ff */
[----:B------:R-:W-:-:S04]  /*3680*/  IMAD.WIDE.U32 R12, R149, 0x20, R26 ;  /* 0x00000020950c7825 */ /* 0x000fc800078e001a */
[----:B------:R0:W-:Y:S04]  /*3690*/  STG.E desc[UR6][R26.64], R59 ;  /* 0x0000003b1a007986 */ /* 0x0001e8000c101906 */
[----:B------:R0:W-:Y:S04]  /*36a0*/  STG.E desc[UR6][R12.64], R43 ;  /* 0x0000002b0c007986 */ /* 0x0001e8000c101906 */
[----:B------:R0:W-:Y:S04]  /*36b0*/  STG.E desc[UR6][R26.64+0x10], R145 ;  /* 0x000010911a007986 */ /* 0x0001e8000c101906 */
[----:B------:R0:W-:Y:S02]  /*36c0*/  STG.E desc[UR6][R12.64+0x10], R41 ;  /* 0x000010290c007986 */ /* 0x0001e4000c101906 */
.L_x_17:
[----:B------:R-:W-:Y:S01]  /*36d0*/  ISETP.GE.U32.AND.EX P1, PT, R115, R21, PT, P1 ;  /* 0x000000157300720c */ /* 0x000fe20003f26110 */
[----:B0-----:R-:W-:Y:S01]  /*36e0*/  HADD2.F32 R12, -RZ, R139.H1_H1 ;  /* 0x3000008bff0c7230 */ /* 0x001fe20000004100 */
[----:B------:R-:W-:Y:S01]  /*36f0*/  BSSY.RECONVERGENT B0, `(.L_x_18) ;  /* 0x000006f000007945 */ /* 0x000fe20003800200 */
[----:B------:R-:W-:Y:S02]  /*3700*/  HADD2.F32 R57, -RZ, R57.H1_H1 ;  /* 0x30000039ff397230 */ /* 0x000fe40000004100 */
[----:B------:R-:W-:Y:S02]  /*3710*/  HADD2.F32 R59, -RZ, R82.H1_H1 ;  /* 0x30000052ff3b7230 */ /* 0x000fe40000004100 */
        /* <DEDUP_REMOVED lines=12> */
[C---:B------:R-:W-:Y:S02]  /*37e0*/  FADD R43, R12.reuse, R43 ;  /* 0x0000002b0c2b7221 */ /* 0x040fe40000000000 */
[----:B------:R-:W-:Y:S01]  /*37f0*/  FADD R57, R12, R103 ;  /* 0x000000670c397221 */ /* 0x000fe20000000000 */
[----:B------:R-:W-:Y:S06]  /*3800*/  @P1 BRA `(.L_x_19) ;  /* 0x0000000400741947 */ /* 0x000fec0003800000 */
[C---:B------:R-:W-:Y:S02]  /*3810*/  IADD3 R83, P4, PT, R2.reuse, 0x10, RZ ;  /* 0x0000001002537810 */ /* 0x040fe40007f9e0ff */
[C---:B------:R-:W-:Y:S02]  /*3820*/  IADD3 R13, P6, PT, R2.reuse, 0x30, RZ ;  /* 0x00000030020d7810 */ /* 0x040fe40007fde0ff */
[-C--:B------:R-:W-:Y:S01]  /*3830*/  ISETP.GE.U32.AND P3, PT, R83, R48.reuse, PT ;  /* 0x000000305300720c */ /* 0x080fe20003f66070 */
[--C-:B------:R-:W-:Y:S01]  /*3840*/  IMAD.X R56, RZ, RZ, R51.reuse, P4 ;  /* 0x000000ffff387224 */ /* 0x100fe200020e0633 */
[----:B------:R-:W-:Y:S01]  /*3850*/  IADD3 R25, P5, PT, R2, 0x20, RZ ;  /* 0x0000002002197810 */ /* 0x000fe20007fbe0ff */
[----:B------:R-:W-:Y:S01]  /*3860*/  IMAD.X R12, RZ, RZ, R51, P6 ;  /* 0x000000ffff0c7224 */ /* 0x000fe200030e0633 */
[----:B------:R-:W-:Y:S02]  /*3870*/  ISETP.GE.U32.AND P1, PT, R13, R48, PT ;  /* 0x000000300d00720c */ /* 0x000fe40003f26070 */
[----:B------:R-:W-:-:S02]  /*3880*/  ISETP.GE.U32.AND.EX P3, PT, R56, R49, PT, P3 ;  /* 0x000000313800720c */ /* 0x000fc40003f66130 */
[----:B------:R-:W-:Y:S02]  /*3890*/  ISETP.GE.U32.AND P2, PT, R25, R48, PT ;  /* 0x000000301900720c */ /* 0x000fe40003f46070 */
[----:B------:R-:W-:Y:S02]  /*38a0*/  IADD3.X R24, PT, PT, RZ, R51, RZ, P5, !PT ;  /* 0x00000033ff187210 */ /* 0x000fe40002ffe4ff */
[-C--:B------:R-:W-:Y:S02]  /*38b0*/  ISETP.GE.U32.AND.EX P1, PT, R12, R49.reuse, PT, P1 ;  /* 0x000000310c00720c */ /* 0x080fe40003f26110 */
[----:B------:R-:W-:-:S05]  /*38c0*/  ISETP.GE.U32.AND.EX P2, PT, R24, R49, PT, P2 ;  /* 0x000000311800720c */ /* 0x000fca0003f46120 */
[----:B------:R-:W-:Y:S08]  /*38d0*/  @P3 BRA `(.L_x_20) ;  /* 0x0000000000683947 */ /* 0x000ff00003800000 */
[----:B------:R-:W0:Y:S01]  /*38e0*/  LDCU.64 UR4, c[0x0][0x390] ;  /* 0x00007200ff0477ac */ /* 0x000e220008000a00 */
[----:B------:R-:W-:Y:S01]  /*38f0*/  MOV R12, R2 ;  /* 0x00000002000c7202 */ /* 0x000fe20000000f00 */
[-C--:B------:R-:W-:Y:S01]  /*3900*/  IMAD R56, R115, R48.reuse, RZ ;  /* 0x0000003073387224 */ /* 0x080fe200078e02ff */
[----:B------:R-:W-:Y:S01]  /*3910*/  SHF.R.U32.HI R103, RZ, 0x2, R0 ;  /* 0x00000002ff677819 */ /* 0x000fe20000011600 */
[----:B------:R-:W-:Y:S01]  /*3920*/  IMAD.MOV.U32 R13, RZ, RZ, R51 ;  /* 0x000000ffff0d7224 */ /* 0x000fe200078e0033 */
[----:B------:R-:W-:Y:S01]  /*3930*/  LOP3.LUT R24, R0, 0x3, RZ, 0xc0, !PT ;  /* 0x0000000300187812 */ /* 0x000fe200078ec0ff */
[C---:B------:R-:W-:Y:S01]  /*3940*/  IMAD R83, R5.reuse, R49, R56 ;  /* 0x0000003105537224 */ /* 0x040fe200078e0238 */
[----:B------:R-:W-:Y:S01]  /*3950*/  SHF.R.U32.HI R139, RZ, 0x1, R48 ;  /* 0x00000001ff8b7819 */ /* 0x000fe20000011630 */
[----:B------:R-:W-:Y:S01]  /*3960*/  IMAD.WIDE.U32 R12, R5, R48, R12 ;  /* 0x00000030050c7225 */ /* 0x000fe200078e000c */
[----:B------:R-:W-:Y:S02]  /*3970*/  MOV R25, RZ ;  /* 0x000000ff00197202 */ /* 0x000fe40000000f00 */
[----:B------:R-:W-:Y:S01]  /*3980*/  F2FP.F16.F32.PACK_AB R39, R72, R39 ;  /* 0x000000274827723e */ /* 0x000fe200000000ff */
[----:B------:R-:W-:Y:S01]  /*3990*/  IMAD.IADD R83, R13, 0x1, R83 ;  /* 0x000000010d537824 */ /* 0x000fe200078e0253 */
[----:B------:R-:W-:Y:S01]  /*39a0*/  F2FP.F16.F32.PACK_AB R71, R71, R40 ;  /* 0x000000284747723e */ /* 0x000fe200000000ff */
[----:B------:R-:W-:Y:S01]  /*39b0*/  IMAD.WIDE.U32 R24, R103, R139, R24 ;  /* 0x0000008b67187225 */ /* 0x000fe200078e0018 */
[----:B------:R-:W-:-:S02]  /*39c0*/  F2FP.F16.F32.PACK_AB R91, R91, R64 ;  /* 0x000000405b5b723e */ /* 0x000fc400000000ff */
[----:B------:R-:W-:Y:S02]  /*39d0*/  F2FP.F16.F32.PACK_AB R63, R92, R63 ;  /* 0x0000003f5c3f723e */ /* 0x000fe400000000ff */
[----:B0-----:R-:W-:-:S04]  /*39e0*/  LEA R13, P3, R12, UR4, 0x1 ;  /* 0x000000040c0d7c11 */ /* 0x001fc8000f8608ff */
[----:B------:R-:W-:Y:S01]  /*39f0*/  LEA.HI.X R83, R12, UR5, R83, 0x1, P3 ;  /* 0x000000050c537c11 */ /* 0x000fe200098f0c53 */
[----:B------:R-:W-:Y:S05]  /*3a00*/  WARPSYNC.ALL ;  /* 0x0000000000007948 */ /* 0x000fea0003800000 */
[----:B------:R-:W-:-:S04]  /*3a10*/  LEA R12, P3, R24, R13, 0x2 ;  /* 0x0000000d180c7211 */ /* 0x000fc800078610ff */
[----:B------:R-:W-:-:S03]  /*3a20*/  LEA.HI.X R13, R24, R83, R25, 0x2, P3 ;  /* 0x00000053180d7211 */ /* 0x000fc600018f1419 */
[----:B------:R-:W-:Y:S02]  /*3a30*/  IMAD.WIDE.U32 R24, R139, 0x20, R12 ;  /* 0x000000208b187825 */ /* 0x000fe400078e000c */
[----:B------:R0:W-:Y:S04]  /*3a40*/  STG.E desc[UR6][R12.64+0x20], R39 ;  /* 0x000020270c007986 */ /* 0x0001e8000c101906 */
[----:B------:R0:W-:Y:S04]  /*3a50*/  STG.E desc[UR6][R24.64+0x20], R71 ;  /* 0x0000204718007986 */ /* 0x0001e8000c101906 */
[----:B------:R0:W-:Y:S04]  /*3a60*/  STG.E desc[UR6][R12.64+0x30], R91 ;  /* 0x0000305b0c007986 */ /* 0x0001e8000c101906 */
[----:B------:R0:W-:Y:S02]  /*3a70*/  STG.E desc[UR6][R24.64+0x30], R63 ;  /* 0x0000303f18007986 */ /* 0x0001e4000c101906 */
.L_x_20:
[----:B------:R-:W-:Y:S05]  /*3a80*/  @P2 BRA `(.L_x_21) ;  /* 0x0000000000682947 */ /* 0x000fea0003800000 */
[----:B------:R-:W1:Y:S01]  /*3a90*/  LDCU.64 UR4, c[0x0][0x390] ;  /* 0x00007200ff0477ac */ /* 0x000e620008000a00 */
[----:B0-----:R-:W-:Y:S01]  /*3aa0*/  MOV R24, R2 ;  /* 0x0000000200187202 */ /* 0x001fe20000000f00 */
        /* <DEDUP_REMOVED lines=14> */
[----:B-1----:R-:W-:-:S04]  /*3b90*/  LEA R25, P2, R24, UR4, 0x1 ;  /* 0x0000000418197c11 */ /* 0x002fc8000f8408ff */
        /* <DEDUP_REMOVED lines=9> */
.L_x_21:
[----:B------:R-:W-:Y:S05]  /*3c30*/  @P1 BRA `(.L_x_19) ;  /* 0x0000000000681947 */ /* 0x000fea0003800000 */
[----:B------:R-:W2:Y:S01]  /*3c40*/  LDCU.64 UR4, c[0x0][0x390] ;  /* 0x00007200ff0477ac */ /* 0x000ea20008000a00 */
[----:B01----:R-:W-:Y:S01]  /*3c50*/  MOV R12, R2 ;  /* 0x00000002000c7202 */ /* 0x003fe20000000f00 */
        /* <DEDUP_REMOVED lines=14> */
[----:B--2---:R-:W-:-:S04]  /*3d40*/  LEA R13, P1, R12, UR4, 0x1 ;  /* 0x000000040c0d7c11 */ /* 0x004fc8000f8208ff */
        /* <DEDUP_REMOVED lines=9> */
.L_x_19:
[----:B------:R-:W-:Y:S05]  /*3de0*/  BSYNC.RECONVERGENT B0 ;  /* 0x0000000000007941 */ /* 0x000fea0003800200 */
.L_x_18:
[----:B------:R-:W3:Y:S01]  /*3df0*/  LDCU.64 UR4, c[0x0][0x390] ;  /* 0x00007200ff0477ac */ /* 0x000ee20008000a00 */
[----:B012---:R-:W-:Y:S01]  /*3e00*/  LOP3.LUT R25, R5, 0x10, RZ, 0xfc, !PT ;  /* 0x0000001005197812 */ /* 0x007fe200078efcff */
[----:B------:R-:W-:Y:S01]  /*3e10*/  IMAD R24, R115, R48, RZ ;  /* 0x0000003073187224 */ /* 0x000fe200078e02ff */
[----:B------:R-:W-:Y:S01]  /*3e20*/  MOV R12, R2 ;  /* 0x00000002000c7202 */ /* 0x000fe20000000f00 */
[----:B------:R-:W-:Y:S01]  /*3e30*/  IMAD.MOV.U32 R13, RZ, RZ, R51 ;  /* 0x000000ffff0d7224 */ /* 0x000fe200078e0033 */
[----:B------:R-:W-:Y:S01]  /*3e40*/  ISETP.GE.U32.AND P1, PT, R25, R20, PT ;  /* 0x000000141900720c */ /* 0x000fe20003f26070 */
[C---:B------:R-:W-:Y:S02]  /*3e50*/  IMAD R39, R5.reuse, R49, R24 ;  /* 0x0000003105277224 */ /* 0x040fe400078e0218 */
[----:B------:R-:W-:Y:S01]  /*3e60*/  IMAD.WIDE.U32 R12, R5, R48, R12 ;  /* 0x00000030050c7225 */ /* 0x000fe200078e000c */
[CC--:B------:R-:W-:Y:S02]  /*3e70*/  ISETP.GE.U32.OR.EX P2, PT, R115.reuse, R21.reuse, P0, P1 ;  /* 0x000000157300720c */ /* 0x0c0fe40000746510 */
[----:B------:R-:W-:-:S02]  /*3e80*/  ISETP.GE.U32.AND.EX P1, PT, R115, R21, PT, P1 ;  /* 0x000000157300720c */ /* 0x000fc40003f26110 */
[----:B------:R-:W-:Y:S02]  /*3e90*/  IADD3 R13, PT, PT, R13, R39, RZ ;  /* 0x000000270d0d7210 */ /* 0x000fe40007ffe0ff */
[----:B---3--:R-:W-:-:S04]  /*3ea0*/  LEA R39, P3, R12, UR4, 0x1 ;  /* 0x000000040c277c11 */ /* 0x008fc8000f8608ff */
[----:B------:R-:W-:Y:S02]  /*3eb0*/  LEA.HI.X R40, R12, UR5, R13, 0x1, P3 ;  /* 0x000000050c287c11 */ /* 0x000fe400098f0c0d */
[----:B------:R-:W-:-:S04]  /*3ec0*/  LEA R63, P3, R48, R39, 0x5 ;  /* 0x00000027303f7211 */ /* 0x000fc800078628ff */
[----:B------:R-:W-:Y:S01]  /*3ed0*/  LEA.HI.X R59, R48, R40, R49, 0x5, P3 ;  /* 0x00000028303b7211 */ /* 0x000fe200018f2c31 */
[----:B------:R-:W-:Y:S08]  /*3ee0*/  @P2 BRA `(.L_x_22) ;  /* 0x0000000000442947 */ /* 0x000ff00003800000 */
[----:B------:R-:W-:Y:S01]  /*3ef0*/  SHF.R.U32.HI R25, RZ, 0x2, R0 ;  /* 0x00000002ff197819 */ /* 0x000fe20000011600 */
[----:B------:R-:W-:Y:S01]  /*3f00*/  IMAD.MOV.U32 R13, RZ, RZ, RZ ;  /* 0x000000ffff0d7224 */ /* 0x000fe200078e00ff */
[----:B------:R-:W-:Y:S01]  /*3f10*/  LOP3.LUT R12, R0, 0x3, RZ, 0xc0, !PT ;  /* 0x00000003000c7812 */ /* 0x000fe200078ec0ff */
[----:B------:R-:W-:Y:S05]  /*3f20*/  WARPSYNC.ALL ;  /* 0x0000000000007948 */ /* 0x000fea0003800000 */
[----:B------:R-:W-:Y:S02]  /*3f30*/  SHF.R.U32.HI R71, RZ, 0x1, R48 ;  /* 0x00000001ff477819 */ /* 0x000fe40000011630 */
[----:B------:R-:W-:-:S02]  /*3f40*/  F2FP.F16.F32.PACK_AB R15, R15, R6 ;  /* 0x000000060f0f723e */ /* 0x000fc400000000ff */
[----:B------:R-:W-:Y:S01]  /*3f50*/  F2FP.F16.F32.PACK_AB R109, R109, R22 ;  /* 0x000000166d6d723e */ /* 0x000fe200000000ff */
[----:B------:R-:W-:Y:S01]  /*3f60*/  IMAD.WIDE.U32 R12, R25, R71, R12 ;  /* 0x00000047190c7225 */ /* 0x000fe200078e000c */
[----:B------:R-:W-:Y:S02]  /*3f70*/  F2FP.F16.F32.PACK_AB R23, R108, R23 ;  /* 0x000000176c17723e */ /* 0x000fe400000000ff */
[----:B------:R-:W-:-:S04]  /*3f80*/  LEA R24, P2, R12, R63, 0x2 ;  /* 0x0000003f0c187211 */ /* 0x000fc800078410ff */
[----:B------:R-:W-:Y:S02]  /*3f90*/  LEA.HI.X R25, R12, R59, R13, 0x2, P2 ;  /* 0x0000003b0c197211 */ /* 0x000fe400010f140d */
[----:B------:R-:W-:Y:S01]  /*3fa0*/  F2FP.F16.F32.PACK_AB R13, R14, R7 ;  /* 0x000000070e0d723e */ /* 0x000fe200000000ff */
[----:B------:R-:W-:Y:S02]  /*3fb0*/  IMAD.WIDE.U32 R6, R71, 0x20, R24 ;  /* 0x0000002047067825 */ /* 0x000fe400078e0018 */
[----:B------:R0:W-:Y:S04]  /*3fc0*/  STG.E desc[UR6][R24.64], R15 ;  /* 0x0000000f18007986 */ /* 0x0001e8000c101906 */
[----:B------:R0:W-:Y:S04]  /*3fd0*/  STG.E desc[UR6][R6.64], R13 ;  /* 0x0000000d06007986 */ /* 0x0001e8000c101906 */
[----:B------:R0:W-:Y:S04]  /*3fe0*/  STG.E desc[UR6][R24.64+0x10], R109 ;  /* 0x0000106d18007986 */ /* 0x0001e8000c101906 */
[----:B------:R0:W-:Y:S02]  /*3ff0*/  STG.E desc[UR6][R6.64+0x10], R23 ;  /* 0x0000101706007986 */ /* 0x0001e4000c101906 */
.L_x_22:
[----:B------:R-:W-:Y:S04]  /*4000*/  BSSY.RECONVERGENT B0, `(.L_x_23) ;  /* 0x0000044000007945 */ /* 0x000fe80003800200 */
[----:B------:R-:W-:Y:S05]  /*4010*/  @P1 BRA `(.L_x_24) ;  /* 0x0000000400081947 */ /* 0x000fea0003800000 */
[C---:B0-----:R-:W-:Y:S02]  /*4020*/  IADD3 R7, P4, PT, R2.reuse, 0x10, RZ ;  /* 0x0000001002077810 */ /* 0x041fe40007f9e0ff */
[C---:B------:R-:W-:Y:S02]  /*4030*/  IADD3 R13, P5, PT, R2.reuse, 0x20, RZ ;  /* 0x00000020020d7810 */ /* 0x040fe40007fbe0ff */
[----:B------:R-:W-:Y:S02]  /*4040*/  ISETP.GE.U32.AND P3, PT, R7, R48, PT ;  /* 0x000000300700720c */ /* 0x000fe40003f66070 */
[----:B------:R-:W-:Y:S01]  /*4050*/  IADD3.X R6, PT, PT, RZ, R51, RZ, P4, !PT ;  /* 0x00000033ff067210 */ /* 0x000fe200027fe4ff */
[----:B------:R-:W-:Y:S01]  /*4060*/  IMAD.X R12, RZ, RZ, R51, P5 ;  /* 0x000000ffff0c7224 */ /* 0x000fe200028e0633 */
[----:B------:R-:W-:Y:S02]  /*4070*/  IADD3 R15, P6, PT, R2, 0x30, RZ ;  /* 0x00000030020f7810 */ /* 0x000fe40007fde0ff */
[----:B------:R-:W-:-:S02]  /*4080*/  ISETP.GE.U32.AND.EX P3, PT, R6, R49, PT, P3 ;  /* 0x000000310600720c */ /* 0x000fc40003f66130 */
[-C--:B------:R-:W-:Y:S02]  /*4090*/  ISETP.GE.U32.AND P2, PT, R13, R48.reuse, PT ;  /* 0x000000300d00720c */ /* 0x080fe40003f46070 */
[----:B------:R-:W-:Y:S02]  /*40a0*/  ISETP.GE.U32.AND P1, PT, R15, R48, PT ;  /* 0x000000300f00720c */ /* 0x000fe40003f26070 */
[----:B------:R-:W-:Y:S02]  /*40b0*/  IADD3.X R14, PT, PT, RZ, R51, RZ, P6, !PT ;  /* 0x00000033ff0e7210 */ /* 0x000fe400037fe4ff */
[-C--:B------:R-:W-:Y:S02]  /*40c0*/  ISETP.GE.U32.AND.EX P2, PT, R12, R49.reuse, PT, P2 ;  /* 0x000000310c00720c */ /* 0x080fe40003f46120 */
[----:B------:R-:W-:-:S03]  /*40d0*/  ISETP.GE.U32.AND.EX P1, PT, R14, R49, PT, P1 ;  /* 0x000000310e00720c */ /* 0x000fc60003f26110 */
[----:B------:R-:W-:Y:S10]  /*40e0*/  @P3 BRA `(.L_x_25) ;  /* 0x0000000000443947 */ /* 0x000ff40003800000 */
        /* <DEDUP_REMOVED lines=9> */
[----:B------:R-:W-:Y:S02]  /*4180*/  F2FP.F16.F32.PACK_AB R61, R44, R61 ;  /* 0x0000003d2c3d723e */ /* 0x000fe400000000ff */
[----:B------:R-:W-:-:S04]  /*4190*/  LEA R6, P3, R12, R63, 0x2 ;  /* 0x0000003f0c067211 */ /* 0x000fc800078610ff */
[----:B------:R-:W-:-:S03]  /*41a0*/  LEA.HI.X R7, R12, R59, R13, 0x2, P3 ;  /* 0x0000003b0c077211 */ /* 0x000fc600018f140d */
[----:B------:R-:W-:Y:S02]  /*41b0*/  IMAD.WIDE.U32 R12, R15, 0x20, R6 ;  /* 0x000000200f0c7825 */ /* 0x000fe400078e0006 */
[----:B------:R0:W-:Y:S04]  /*41c0*/  STG.E desc[UR6][R6.64+0x20], R69 ;  /* 0x0000204506007986 */ /* 0x0001e8000c101906 */
[----:B------:R0:W-:Y:S04]  /*41d0*/  STG.E desc[UR6][R12.64+0x20], R33 ;  /* 0x000020210c007986 */ /* 0x0001e8000c101906 */
[----:B------:R0:W-:Y:S04]  /*41e0*/  STG.E desc[UR6][R6.64+0x30], R45 ;  /* 0x0000302d06007986 */ /* 0x0001e8000c101906 */
[----:B------:R0:W-:Y:S02]  /*41f0*/  STG.E desc[UR6][R12.64+0x30], R61 ;  /* 0x0000303d0c007986 */ /* 0x0001e4000c101906 */
.L_x_25:
[----:B------:R-:W-:Y:S05]  /*4200*/  @P2 BRA `(.L_x_26) ;  /* 0x0000000000442947 */ /* 0x000fea0003800000 */
[----:B0-----:R-:W-:Y:S01]  /*4210*/  SHF.R.U32.HI R7, RZ, 0x2, R0 ;  /* 0x00000002ff077819 */ /* 0x001fe20000011600 */
[----:B------:R-:W-:Y:S05]  /*4220*/  WARPSYNC.ALL ;  /* 0x0000000000007948 */ /* 0x000fea0003800000 */
[----:B------:R-:W-:Y:S02]  /*4230*/  LOP3.LUT R12, R0, 0x3, RZ, 0xc0, !PT ;  /* 0x00000003000c7812 */ /* 0x000fe400078ec0ff */
[----:B------:R-:W-:Y:S02]  /*4240*/  SHF.R.U32.HI R15, RZ, 0x1, R48 ;  /* 0x00000001ff0f7819 */ /* 0x000fe40000011630 */
[----:B------:R-:W-:-:S02]  /*4250*/  MOV R13, RZ ;  /* 0x000000ff000d7202 */ /* 0x000fc40000000f00 */
[----:B------:R-:W-:Y:S02]  /*4260*/  F2FP.F16.F32.PACK_AB R81, R110, R81 ;  /* 0x000000516e51723e */ /* 0x000fe400000000ff */
        /* <DEDUP_REMOVED lines=11> */
.L_x_26:
[----:B------:R-:W-:Y:S05]  /*4320*/  @P1 BRA `(.L_x_24) ;  /* 0x0000000000441947 */ /* 0x000fea0003800000 */
[----:B01----:R-:W-:Y:S01]  /*4330*/  SHF.R.U32.HI R7, RZ, 0x2, R0 ;  /* 0x00000002ff077819 */ /* 0x003fe20000011600 */
        /* <DEDUP_REMOVED lines=16> */
.L_x_24:
[----:B------:R-:W-:Y:S05]  /*4440*/  BSYNC.RECONVERGENT B0 ;  /* 0x0000000000007941 */ /* 0x000fea0003800200 */
.L_x_23:
[----:B012---:R-:W-:Y:S02]  /*4450*/  IADD3 R7, P2, PT, R5, 0x20, RZ ;  /* 0x0000002005077810 */ /* 0x007fe40007f5e0ff */
[C---:B------:R-:W-:Y:S02]  /*4460*/  LEA R39, P3, R48.reuse, R39, 0x6 ;  /* 0x0000002730277211 */ /* 0x040fe400078630ff */
[----:B------:R-:W-:Y:S02]  /*4470*/  ISETP.GE.U32.AND P1, PT, R7, R20, PT ;  /* 0x000000140700720c */ /* 0x000fe40003f26070 */
[----:B------:R-:W-:Y:S02]  /*4480*/  IADD3.X R6, PT, PT, RZ, R115, RZ, P2, !PT ;  /* 0x00000073ff067210 */ /* 0x000fe400017fe4ff */
[----:B------:R-:W-:Y:S02]  /*4490*/  LEA.HI.X R15, R48, R40, R49, 0x6, P3 ;  /* 0x00000028300f7211 */ /* 0x000fe400018f3431 */
[----:B------:R-:W-:-:S02]  /*44a0*/  ISETP.GE.U32.OR.EX P2, PT, R6, R21, P0, P1 ;  /* 0x000000150600720c */ /* 0x000fc40000746510 */
[----:B------:R-:W-:-:S11]  /*44b0*/  ISETP.GE.U32.AND.EX P1, PT, R6, R21, PT, P1 ;  /* 0x000000150600720c */ /* 0x000fd60003f26110 */
[----:B------:R-:W-:Y:S05]  /*44c0*/  @P2 BRA `(.L_x_27) ;  /* 0x0000000000442947 */ /* 0x000fea0003800000 */
        /* <DEDUP_REMOVED lines=17> */
.L_x_27:
[----:B------:R-:W-:Y:S01]  /*45e0*/  BSSY.RECONVERGENT B0, `(.L_x_28) ;  /* 0x0000046000007945 */ /* 0x000fe20003800200 */
[C---:B0-----:R-:W-:Y:S02]  /*45f0*/  SHF.L.U64.HI R13, R48.reuse, 0x4, R49 ;  /* 0x00000004300d7819 */ /* 0x041fe40000010231 */
[----:B------:R-:W-:Y:S01]  /*4600*/  SHF.L.U32 R12, R48, 0x4, RZ ;  /* 0x00000004300c7819 */ /* 0x000fe200000006ff */
        /* <DEDUP_REMOVED lines=14> */
[----:B------:R-:W-:Y:S01]  /*46f0*/  SHF.R.U32.HI R9, RZ, 0x2, R0 ;  /* 0x00000002ff097819 */ /* 0x000fe20000011600 */
        /* <DEDUP_REMOVED lines=16> */
.L_x_30:
[----:B------:R-:W-:Y:S05]  /*4800*/  @P2 BRA `(.L_x_31) ;  /* 0x0000000000442947 */ /* 0x000fea0003800000 */
[----:B0-----:R-:W-:Y:S01]  /*4810*/  SHF.R.U32.HI R9, RZ, 0x2, R0 ;  /* 0x00000002ff097819 */ /* 0x001fe20000011600 */
        /* <DEDUP_REMOVED lines=16> */
.L_x_31:
[----:B------:R-:W-:Y:S05]  /*4920*/  @P1 BRA `(.L_x_29) ;  /* 0x0000000000441947 */ /* 0x000fea0003800000 */
[----:B01----:R-:W-:Y:S01]  /*4930*/  SHF.R.U32.HI R9, RZ, 0x2, R0 ;  /* 0x00000002ff097819 */ /* 0x003fe20000011600 */
        /* <DEDUP_REMOVED lines=16> */
.L_x_29:
[----:B------:R-:W-:Y:S05]  /*4a40*/  BSYNC.RECONVERGENT B0 ;  /* 0x0000000000007941 */ /* 0x000fea0003800200 */
.L_x_28:
[----:B------:R-:W-:-:S04]  /*4a50*/  IADD3 R5, P2, PT, R5, 0x30, RZ ;  /* 0x0000003005057810 */ /* 0x000fc80007f5e0ff */
[----:B------:R-:W-:Y:S01]  /*4a60*/  ISETP.GE.U32.AND P1, PT, R5, R20, PT ;  /* 0x000000140500720c */ /* 0x000fe20003f26070 */
[----:B012---:R-:W-:Y:S01]  /*4a70*/  IMAD.X R6, RZ, RZ, R115, P2 ;  /* 0x000000ffff067224 */ /* 0x007fe200010e0673 */
[----:B------:R-:W-:-:S04]  /*4a80*/  LEA R5, P2, R12, R39, 0x1 ;  /* 0x000000270c057211 */ /* 0x000fc800078408ff */
[CC--:B------:R-:W-:Y:S02]  /*4a90*/  ISETP.GE.U32.OR.EX P0, PT, R6.reuse, R21.reuse, P0, P1 ;  /* 0x000000150600720c */ /* 0x0c0fe40000706510 */
[----:B------:R-:W-:Y:S02]  /*4aa0*/  ISETP.GE.U32.AND.EX P1, PT, R6, R21, PT, P1 ;  /* 0x000000150600720c */ /* 0x000fe40003f26110 */
[----:B------:R-:W-:-:S09]  /*4ab0*/  LEA.HI.X R13, R12, R15, R13, 0x1, P2 ;  /* 0x0000000f0c0d7211 */ /* 0x000fd200010f0c0d */
[----:B------:R-:W-:Y:S05]  /*4ac0*/  @P0 BRA `(.L_x_32) ;  /* 0x0000000000440947 */ /* 0x000fea0003800000 */
        /* <DEDUP_REMOVED lines=17> */
.L_x_32:
[----:B------:R-:W-:Y:S05]  /*4be0*/  @P1 EXIT ;  /* 0x000000000000194d */ /* 0x000fea0003800000 */
[C---:B------:R-:W-:Y:S02]  /*4bf0*/  IADD3 R3, P2, PT, R2.reuse, 0x10, RZ ;  /* 0x0000001002037810 */ /* 0x040fe40007f5e0ff */
[C---:B0-----:R-:W-:Y:S02]  /*4c00*/  IADD3 R7, P3, PT, R2.reuse, 0x20, RZ ;  /* 0x0000002002077810 */ /* 0x041fe40007f7e0ff */
[----:B------:R-:W-:Y:S01]  /*4c10*/  IADD3 R9, P4, PT, R2, 0x30, RZ ;  /* 0x0000003002097810 */ /* 0x000fe20007f9e0ff */
[--C-:B------:R-:W-:Y:S01]  /*4c20*/  IMAD.X R2, RZ, RZ, R51.reuse, P2 ;  /* 0x000000ffff027224 */ /* 0x100fe200010e0633 */
[-C--:B------:R-:W-:Y:S02]  /*4c30*/  ISETP.GE.U32.AND P0, PT, R3, R48.reuse, PT ;  /* 0x000000300300720c */ /* 0x080fe40003f06070 */
[----:B------:R-:W-:Y:S01]  /*4c40*/  ISETP.GE.U32.AND P1, PT, R7, R48, PT ;  /* 0x000000300700720c */ /* 0x000fe20003f26070 */
[----:B------:R-:W-:Y:S01]  /*4c50*/  IMAD.X R50, RZ, RZ, R51, P4 ;  /* 0x000000ffff327224 */ /* 0x000fe200020e0633 */
[----:B------:R-:W-:-:S02]  /*4c60*/  ISETP.GE.U32.AND.EX P0, PT, R2, R49, PT, P0 ;  /* 0x000000310200720c */ /* 0x000fc40003f06100 */
[----:B------:R-:W-:Y:S02]  /*4c70*/  IADD3.X R6, PT, PT, RZ, R51, RZ, P3, !PT ;  /* 0x00000033ff067210 */ /* 0x000fe40001ffe4ff */
[----:B------:R-:W-:Y:S02]  /*4c80*/  ISETP.GE.U32.AND P2, PT, R9, R48, PT ;  /* 0x000000300900720c */ /* 0x000fe40003f46070 */
        /* <DEDUP_REMOVED lines=20> */
.L_x_33:
        /* <DEDUP_REMOVED lines=18> */
.L_x_34:
[----:B------:R-:W-:Y:S05]  /*4ef0*/  @P2 EXIT ;  /* 0x000000000000294d */ /* 0x000fea0003800000 */
[----:B------:R-:W-:Y:S01]  /*4f00*/  SHF.R.U32.HI R9, RZ, 0x1, R48 ;  /* 0x00000001ff097819 */ /* 0x000fe20000011630 */
[----:B------:R-:W-:Y:S05]  /*4f10*/  WARPSYNC.ALL ;  /* 0x0000000000007948 */ /* 0x000fea0003800000 */
[----:B01----:R-:W-:Y:S02]  /*4f20*/  LOP3.LUT R2, R0, 0x3, RZ, 0xc0, !PT ;  /* 0x0000000300027812 */ /* 0x003fe400078ec0ff */
        /* <DEDUP_REMOVED lines=10> */
[----:B------:R-:W-:Y:S04]  /*4fd0*/  STG.E desc[UR6][R6.64+0x60], R79 ;  /* 0x0000604f06007986 */ /* 0x000fe8000c101906 */
[----:B------:R-:W-:Y:S04]  /*4fe0*/  STG.E desc[UR6][R2.64+0x60], R101 ;  /* 0x0000606502007986 */ /* 0x000fe8000c101906 */
[----:B------:R-:W-:Y:S04]  /*4ff0*/  STG.E desc[UR6][R6.64+0x70], R43 ;  /* 0x0000702b06007986 */ /* 0x000fe8000c101906 */
[----:B------:R-:W-:Y:S01]  /*5000*/  STG.E desc[UR6][R2.64+0x70], R57 ;  /* 0x0000703902007986 */ /* 0x000fe2000c101906 */
[----:B------:R-:W-:Y:S05]  /*5010*/  EXIT ;  /* 0x000000000000794d */ /* 0x000fea0003800000 */
.L_x_35:
        /* <DEDUP_REMOVED lines=14> */
.L_x_43:


//--------------------- .text._Z10m128n128k8PfS_S_S_mmm --------------------------
	.section	.text._Z10m128n128k8PfS_S_S_mmm,"ax",@progbits
	.align	128
        .global         _Z10m128n128k8PfS_S_S_mmm
        .type           _Z10m128n128k8PfS_S_S_mmm,@function
        .size           _Z10m128n128k8PfS_S_S_mmm,(.L_x_44 - _Z10m128n128k8PfS_S_S_mmm)
        .other          _Z10m128n128k8PfS_S_S_mmm,@"STO_CUDA_ENTRY STV_DEFAULT"
_Z10m128n128k8PfS_S_S_mmm:
.text._Z10m128n128k8PfS_S_S_mmm:
[----:B------:R-:W-:Y:S01]  /*0000*/  LDC R1, c[0x0][0x37c] ;  /* 0x0000df00ff017b82 */ /* 0x000fe20000000800 */
[----:B------:R-:W0:Y:S07]  /*0010*/  S2R R6, SR_TID.X ;  /* 0x0000000000067919 */ /* 0x000e2e0000002100 */
[----:B------:R-:W1:Y:S01]  /*0020*/  S2UR UR4, SR_CTAID.Z ;  /* 0x00000000000479c3 */ /* 0x000e620000002700 */
[----:B------:R-:W2:Y:S01]  /*0030*/  LDCU UR19, c[0x0][0x370] ;  /* 0x00006e00ff1377ac */ /* 0x000ea20008000800 */
[----:B------:R-:W-:Y:S01]  /*0040*/  CS2R R22, SRZ ;  /* 0x0000000000167805 */ /* 0x000fe2000001ff00 */
[----:B------:R-:W3:Y:S01]  /*0050*/  S2R R2, SR_CTAID.Y ;  /* 0x0000000000027919 */ /* 0x000ee20000002600 */
[----:B------:R-:W-:Y:S01]  /*0060*/  CS2R R20, SRZ ;  /* 0x0000000000147805 */ /* 0x000fe2000001ff00 */
[----:B------:R-:W4:Y:S03]  /*0070*/  LDCU.64 UR6, c[0x0][0x3a8] ;  /* 0x00007500ff0677ac */ /* 0x000f260008000a00 */
[----:B------:R-:W5:Y:S01]  /*0080*/  S2UR UR5, SR_CTAID.X ;  /* 0x00000000000579c3 */ /* 0x000f620000002500 */
[----:B------:R-:W2:Y:S01]  /*0090*/  LDCU.64 UR8, c[0x0][0x3b0] ;  /* 0x00007600ff0877ac */ /* 0x000ea20008000a00 */
[----:B------:R-:W3:Y:S01]  /*00a0*/  LDCU.64 UR10, c[0x0][0x3a0] ;  /* 0x00007400ff0a77ac */ /* 0x000ee20008000a00 */
[----:B------:R-:W3:Y:S01]  /*00b0*/  LDCU.64 UR16, c[0x0][0x358] ;  /* 0x00006b00ff1077ac */ /* 0x000ee20008000a00 */
[----:B----4-:R-:W-:-:S02]  /*00c0*/  MOV R48, UR6 ;  /* 0x0000000600307c02 */ /* 0x010fc40008000f00 */
[----:B-1----:R-:W-:Y:S02]  /*00d0*/  MOV R70, UR4 ;  /* 0x0000000400467c02 */ /* 0x002fe40008000f00 */
[----:B------:R-:W-:Y:S02]  /*00e0*/  MOV R49, UR7 ;  /* 0x0000000700317c02 */ /* 0x000fe40008000f00 */
[----:B0-----:R-:W-:Y:S02]  /*00f0*/  SHF.L.U32 R16, R6, 0x2, RZ ;  /* 0x0000000206107819 */ /* 0x001fe400000006ff */
[----:B-----5:R-:W-:Y:S02]  /*0100*/  MOV R71, UR5 ;  /* 0x0000000500477c02 */ /* 0x020fe40008000f00 */
[--C-:B------:R-:W-:Y:S02]  /*0110*/  SHF.R.U32.HI R69, RZ, 0x5, R6.reuse ;  /* 0x00000005ff457819 */ /* 0x100fe40000011606 */
[----:B------:R-:W-:Y:S01]  /*0120*/  SHF.R.U32.HI R7, RZ, 0x1, R6 ;  /* 0x00000001ff077819 */ /* 0x000fe20000011606 */
[----:B--2---:R-:W-:Y:S01]  /*0130*/  IMAD R0, R70, UR19, R71 ;  /* 0x0000001346007c24 */ /* 0x004fe2000f8e0247 */
[----:B------:R-:W-:-:S02]  /*0140*/  LOP3.LUT R4, R16, 0x4, RZ, 0xc0, !PT ;  /* 0x0000000410047812 */ /* 0x000fc400078ec0ff */
[----:B------:R-:W-:Y:S02]  /*0150*/  ISETP.GE.U32.AND P1, PT, R69, UR8, PT ;  /* 0x0000000845007c0c */ /* 0x000fe4000bf26070 */
[----:B------:R-:W-:Y:S02]  /*0160*/  SHF.L.U32 R3, R0, 0x7, RZ ;  /* 0x0000000700037819 */ /* 0x000fe400000006ff */
[----:B---3--:R-:W-:Y:S02]  /*0170*/  LEA R67, R2, R7, 0x7 ;  /* 0x0000000702437211 */ /* 0x008fe400078e38ff */
[----:B------:R-:W-:Y:S02]  /*0180*/  LOP3.LUT R12, R3, 0x7c, R16, 0xf8, !PT ;  /* 0x0000007c030c7812 */ /* 0x000fe400078ef810 */
[----:B------:R-:W-:Y:S02]  /*0190*/  ISETP.GE.U32.AND P0, PT, R4, UR8, PT ;  /* 0x0000000804007c0c */ /* 0x000fe4000bf06070 */
[----:B------:R-:W-:-:S02]  /*01a0*/  ISETP.GE.U32.AND.EX P1, PT, RZ, UR9, PT, P1 ;  /* 0x00000009ff007c0c */ /* 0x000fc4000bf26110 */
[----:B------:R-:W-:Y:S02]  /*01b0*/  SHF.R.S32.HI R13, RZ, 0x1f, R3 ;  /* 0x0000001fff0d7819 */ /* 0x000fe40000011403 */
[----:B------:R-:W-:Y:S02]  /*01c0*/  ISETP.GE.U32.AND P3, PT, R12, R48, PT ;  /* 0x000000300c00720c */ /* 0x000fe40003f66070 */
[----:B------:R-:W-:Y:S02]  /*01d0*/  ISETP.GE.U32.AND P2, PT, R67, UR10, PT ;  /* 0x0000000a43007c0c */ /* 0x000fe4000bf46070 */
[----:B------:R-:W-:Y:S02]  /*01e0*/  ISETP.GE.U32.AND.EX P0, PT, RZ, UR9, PT, P0 ;  /* 0x00000009ff007c0c */ /* 0x000fe4000bf06100 */
[----:B------:R-:W-:Y:S02]  /*01f0*/  ISETP.GE.U32.OR.EX P1, PT, R13, R49, P1, P3 ;  /* 0x000000310d00720c */ /* 0x000fe40000f26530 */
[----:B------:R-:W-:-:S11]  /*0200*/  ISETP.GE.U32.OR.EX P0, PT, RZ, UR11, P0, P2 ;  /* 0x0000000bff007c0c */ /* 0x000fd60008706520 */
[----:B------:R-:W0:Y:S01]  /*0210*/  @!P1 LDC.64 R14, c[0x0][0x388] ;  /* 0x0000e200ff0e9b82 */ /* 0x000e220000000a00 */
[----:B------:R-:W-:Y:S01]  /*0220*/  @!P1 IMAD.WIDE.U32 R10, R69, R48, R12 ;  /* 0x00000030450a9225 */ /* 0x000fe200078e000c */
[----:B------:R-:W-:-:S03]  /*0230*/  @!P0 MOV R5, RZ ;  /* 0x000000ff00058202 */ /* 0x000fc60000000f00 */
[----:B------:R-:W-:Y:S02]  /*0240*/  @!P1 IMAD R0, R69, R49, R11 ;  /* 0x0000003145009224 */ /* 0x000fe400078e020b */
[C---:B------:R-:W-:Y:S01]  /*0250*/  @!P0 IMAD.WIDE.U32 R2, R67.reuse, UR8, R4 ;  /* 0x0000000843028c25 */ /* 0x040fe2000f8e0004 */
[----:B------:R-:W1:Y:S03]  /*0260*/  @!P0 LDC.64 R8, c[0x0][0x380] ;  /* 0x0000e000ff088b82 */ /* 0x000e660000000a00 */
[----:B------:R-:W-:Y:S01]  /*0270*/  @!P0 IMAD R3, R67, UR9, R3 ;  /* 0x0000000943038c24 */ /* 0x000fe2000f8e0203 */
[----:B0-----:R-:W-:-:S04]  /*0280*/  @!P1 LEA R14, P3, R10, R14, 0x2 ;  /* 0x0000000e0a0e9211 */ /* 0x001fc800078610ff */
[----:B------:R-:W-:Y:S02]  /*0290*/  @!P1 LEA.HI.X R15, R10, R15, R0, 0x2, P3 ;  /* 0x0000000f0a0f9211 */ /* 0x000fe400018f1400 */
[----:B-1----:R-:W-:-:S03]  /*02a0*/  @!P0 LEA R8, P2, R2, R8, 0x2 ;  /* 0x0000000802088211 */ /* 0x002fc600078410ff */
[----:B------:R-:W2:Y:S01]  /*02b0*/  @!P1 LDG.E.128.CONSTANT R24, desc[UR16][R14.64] ;  /* 0x000000100e189981 */ /* 0x000ea2000c1e9d00 */
[----:B------:R-:W-:-:S05]  /*02c0*/  @!P0 LEA.HI.X R9, R2, R9, R3, 0x2, P2 ;  /* 0x0000000902098211 */ /* 0x000fca00010f1403 */
[----:B------:R-:W3:Y:S01]  /*02d0*/  @!P0 LDG.E.128.CONSTANT R20, desc[UR16][R8.64] ;  /* 0x0000001008148981 */ /* 0x000ee2000c1e9d00 */
[----:B------:R-:W0:Y:S01]  /*02e0*/  S2UR UR18, SR_CgaCtaId ;  /* 0x00000000001279c3 */ /* 0x000e220000008800 */
[----:B------:R-:W-:Y:S02]  /*02f0*/  UMOV UR14, 0x400 ;  /* 0x00000400000e7882 */ /* 0x000fe40000000000 */
[----:B------:R-:W-:Y:S01]  /*0300*/  UIADD3 UR4, UPT, UPT, UR14, 0x2000, URZ ;  /* 0x000020000e047890 */ /* 0x000fe2000fffe0ff */
[----:B------:R-:W-:Y:S02]  /*0310*/  MOV R68, R4 ;  /* 0x0000000400447202 */ /* 0x000fe40000000f00 */
[----:B------:R-:W-:Y:S01]  /*0320*/  LOP3.LUT R16, R16, 0x7c, RZ, 0xc0, !PT ;  /* 0x0000007c10107812 */ /* 0x000fe200078ec0ff */
[----:B0-----:R-:W-:Y:S02]  /*0330*/  ULEA UR6, UR18, UR4, 0x18 ;  /* 0x0000000412067291 */ /* 0x001fe4000f8ec0ff */
[----:B------:R-:W-:-:S04]  /*0340*/  ULEA UR15, UR18, UR14, 0x18 ;  /* 0x0000000e120f7291 */ /* 0x000fc8000f8ec0ff */
[----:B------:R-:W-:Y:S02]  /*0350*/  LEA R3, R69, UR6, 0x9 ;  /* 0x0000000645037c11 */ /* 0x000fe4000f8e48ff */
[----:B------:R-:W-:Y:S02]  /*0360*/  LEA R0, R68, UR15, 0x9 ;  /* 0x0000000f44007c11 */ /* 0x000fe4000f8e48ff */
[----:B------:R-:W-:Y:S02]  /*0370*/  LEA R3, R16, R3, 0x2 ;  /* 0x0000000310037211 */ /* 0x000fe400078e10ff */
[----:B------:R-:W-:Y:S02]  /*0380*/  LEA R0, R7, R0, 0x2 ;  /* 0x0000000007007211 */ /* 0x000fe400078e10ff */
[----:B------:R-:W-:Y:S01]  /*0390*/  ISETP.GT.U32.AND P0, PT, R6, 0x1f, PT ;  /* 0x0000001f0600780c */ /* 0x000fe20003f04070 */
[----:B------:R-:W-:Y:S01]  /*03a0*/  BSSY.RECONVERGENT B0, `(.L_x_36) ;  /* 0x000001a000007945 */ /* 0x000fe20003800200 */
[----:B--2---:R0:W-:Y:S04]  /*03b0*/  @!P1 STS.128 [R3], R24 ;  /* 0x0000001803009388 */ /* 0x0041e80000000c00 */
[----:B------:R0:W-:Y:S04]  /*03c0*/  @P1 STS.128 [R3], RZ ;  /* 0x000000ff03001388 */ /* 0x0001e80000000c00 */
[----:B---3--:R0:W-:Y:S04]  /*03d0*/  STS [R0], R20 ;  /* 0x0000001400007388 */ /* 0x0081e80000000800 */
[----:B------:R0:W-:Y:S04]  /*03e0*/  STS [R0+0x200], R21 ;  /* 0x0002001500007388 */ /* 0x0001e80000000800 */
[----:B------:R0:W-:Y:S04]  /*03f0*/  STS [R0+0x400], R22 ;  /* 0x0004001600007388 */ /* 0x0001e80000000800 */
[----:B------:R0:W-:Y:S01]  /*0400*/  STS [R0+0x600], R23 ;  /* 0x0006001700007388 */ /* 0x0001e20000000800 */
[----:B------:R-:W-:Y:S05]  /*0410*/  @P0 BRA `(.L_x_37) ;  /* 0x0000000000480947 */ /* 0x000fea0003800000 */
[----:B0-----:R-:W-:-:S04]  /*0420*/  IADD3 R3, P1, PT, R12, 0x4, RZ ;  /* 0x000000040c037810 */ /* 0x001fc80007f3e0ff */
[----:B------:R-:W-:Y:S02]  /*0430*/  ISETP.GT.U32.AND P0, PT, R3, R48, PT ;  /* 0x000000300300720c */ /* 0x000fe40003f04070 */
[----:B------:R-:W-:-:S04]  /*0440*/  IADD3.X R0, PT, PT, RZ, R13, RZ, P1, !PT ;  /* 0x0000000dff007210 */ /* 0x000fc80000ffe4ff */
[----:B------:R-:W-:-:S13]  /*0450*/  ISETP.GT.U32.AND.EX P0, PT, R0, R49, PT, P0 ;  /* 0x000000310000720c */ /* 0x000fda0003f04100 */
[----:B------:R-:W-:Y:S05]  /*0460*/  @P0 BRA `(.L_x_38) ;  /* 0x0000000000240947 */ /* 0x000fea0003800000 */
[----:B------:R-:W0:Y:S02]  /*0470*/  LDCU.64 UR4, c[0x0][0x398] ;  /* 0x00007300ff0477ac */ /* 0x000e240008000a00 */
[----:B0-----:R-:W-:-:S04]  /*0480*/  LEA R2, P0, R12, UR4, 0x2 ;  /* 0x000000040c027c11 */ /* 0x001fc8000f8010ff */
[----:B------:R-:W-:-:S05]  /*0490*/  LEA.HI.X R3, R12, UR5, R13, 0x2, P0 ;  /* 0x000000050c037c11 */ /* 0x000fca00080f140d */
[----:B------:R-:W2:Y:S01]  /*04a0*/  LDG.E.128.CONSTANT R8, desc[UR16][R2.64] ;  /* 0x0000001002087981 */ /* 0x000ea2000c1e9d00 */
[----:B------:R-:W-:-:S04]  /*04b0*/  UIADD3 UR4, UPT, UPT, UR14, 0x4000, URZ ;  /* 0x000040000e047890 */ /* 0x000fc8000fffe0ff */
[----:B------:R-:W-:-:S06]  /*04c0*/  ULEA UR4, UR18, UR4, 0x18 ;  /* 0x0000000412047291 */ /* 0x000fcc000f8ec0ff */
[----:B------:R-:W-:-:S05]  /*04d0*/  LEA R16, R16, UR4, 0x2 ;  /* 0x0000000410107c11 */ /* 0x000fca000f8e10ff */
[----:B--2---:R1:W-:Y:S01]  /*04e0*/  STS.128 [R16], R8 ;  /* 0x0000000810007388 */ /* 0x0043e20000000c00 */
[----:B------:R-:W-:Y:S05]  /*04f0*/  BRA `(.L_x_37) ;  /* 0x0000000000107947 */ /* 0x000fea0003800000 */
.L_x_38:
[----:B------:R-:W-:-:S04]  /*0500*/  UIADD3 UR4, UPT, UPT, UR14, 0x4000, URZ ;  /* 0x000040000e047890 */ /* 0x000fc8000fffe0ff */
[----:B------:R-:W-:-:S06]  /*0510*/  ULEA UR4, UR18, UR4, 0x18 ;  /* 0x0000000412047291 */ /* 0x000fcc000f8ec0ff */
[----:B------:R-:W-:-:S05]  /*0520*/  LEA R16, R16, UR4, 0x2 ;  /* 0x0000000410107c11 */ /* 0x000fca000f8e10ff */
[----:B------:R2:W-:Y:S02]  /*0530*/  STS.128 [R16], RZ ;  /* 0x000000ff10007388 */ /* 0x0005e40000000c00 */
.L_x_37:
[----:B------:R-:W-:Y:S05]  /*0540*/  BSYNC.RECONVERGENT B0 ;  /* 0x0000000000007941 */ /* 0x000fea0003800200 */
.L_x_36:
[----:B------:R-:W-:Y:S01]  /*0550*/  UIADD3 UR8, UP0, UPT, UR8, 0x7, URZ ;  /* 0x0000000708087890 */ /* 0x000fe2000ff1e0ff */
[----:B------:R-:W-:Y:S01]  /*0560*/  BAR.SYNC.DEFER_BLOCKING 0x0 ;  /* 0x0000000000007b1d */ /* 0x000fe20000010000 */
[----:B------:R-:W-:Y:S01]  /*0570*/  HFMA2 R94, -RZ, RZ, 0, 0 ;  /* 0x00000000ff5e7431 */ /* 0x000fe200000001ff */
[----:B------:R-:W-:Y:S01]  /*0580*/  CS2R R86, SRZ ;  /* 0x0000000000567805 */ /* 0x000fe2000001ff00 */
[----:B------:R-:W-:Y:S01]  /*0590*/  UIADD3.X UR9, UPT, UPT, URZ, UR9, URZ, UP0, !UPT ;  /* 0x00000009ff097290 */ /* 0x000fe200087fe4ff */
[----:B------:R-:W-:Y:S01]  /*05a0*/  HFMA2 R90, -RZ, RZ, 0, 0 ;  /* 0x00000000ff5a7431 */ /* 0x000fe200000001ff */
[----:B------:R-:W-:Y:S01]  /*05b0*/  UISETP.GE.U32.AND UP0, UPT, UR8, 0x10, UPT ;  /* 0x000000100800788c */ /* 0x000fe2000bf06070 */
[----:B------:R-:W-:Y:S01]  /*05c0*/  HFMA2 R88, -RZ, RZ, 0, 0 ;  /* 0x00000000ff587431 */ /* 0x000fe200000001ff */
[----:B------:R-:W-:Y:S01]  /*05d0*/  CS2R R36, SRZ ;  /* 0x0000000000247805 */ /* 0x000fe2000001ff00 */
[----:B------:R-:W-:Y:S01]  /*05e0*/  HFMA2 R66, -RZ, RZ, 0, 0 ;  /* 0x00000000ff427431 */ /* 0x000fe200000001ff */
[----:B------:R-:W-:Y:S01]  /*05f0*/  UISETP.GE.U32.AND.EX UP0, UPT, UR9, URZ, UPT, UP0 ;  /* 0x000000ff0900728c */ /* 0x000fe2000bf06100 */
[----:B------:R-:W-:-:S02]  /*0600*/  CS2R R54, SRZ ;  /* 0x0000000000367805 */ /* 0x000fc4000001ff00 */
[----:B------:R-:W-:Y:S02]  /*0610*/  CS2R R44, SRZ ;  /* 0x00000000002c7805 */ /* 0x000fe4000001ff00 */
[----:B------:R-:W-:Y:S02]  /*0620*/  CS2R R40, SRZ ;  /* 0x0000000000287805 */ /* 0x000fe4000001ff00 */
[----:B------:R-:W-:Y:S02]  /*0630*/  CS2R R14, SRZ ;  /* 0x00000000000e7805 */ /* 0x000fe4000001ff00 */
[----:B------:R-:W-:Y:S02]  /*0640*/  MOV R92, RZ ;  /* 0x000000ff005c7202 */ /* 0x000fe40000000f00 */
[----:B------:R-:W-:Y:S02]  /*0650*/  CS2R R82, SRZ ;  /* 0x0000000000527805 */ /* 0x000fe4000001ff00 */
[----:B------:R-:W-:-:S02]  /*0660*/  CS2R R80, SRZ ;  /* 0x0000000000507805 */ /* 0x000fc4000001ff00 */
[----:B------:R-:W-:Y:S02]  /*0670*/  CS2R R50, SRZ ;  /* 0x0000000000327805 */ /* 0x000fe4000001ff00 */
[----:B------:R-:W-:Y:S02]  /*0680*/  CS2R R42, SRZ ;  /* 0x00000000002a7805 */ /* 0x000fe4000001ff00 */
[----:B------:R-:W-:Y:S02]  /*0690*/  MOV R7, RZ ;  /* 0x000000ff00077202 */ /* 0x000fe40000000f00 */
[----:B------:R-:W-:Y:S02]  /*06a0*/  CS2R R78, SRZ ;  /* 0x00000000004e7805 */ /* 0x000fe4000001ff00 */
[----:B------:R-:W-:Y:S02]  /*06b0*/  MOV R84, RZ ;  /* 0x000000ff00547202 */ /* 0x000fe40000000f00 */
[----:B------:R-:W-:-:S02]  /*06c0*/  CS2R R18, SRZ ;  /* 0x0000000000127805 */ /* 0x000fc4000001ff00 */
[----:B------:R-:W-:Y:S02]  /*06d0*/  CS2R R12, SRZ ;  /* 0x00000000000c7805 */ /* 0x000fe4000001ff00 */
[----:B------:R-:W-:Y:S02]  /*06e0*/  CS2R R4, SRZ ;  /* 0x0000000000047805 */ /* 0x000fe4000001ff00 */
[----:B------:R-:W-:Y:S02]  /*06f0*/  CS2R R76, SRZ ;  /* 0x00000000004c7805 */ /* 0x000fe4000001ff00 */
[----:B------:R-:W-:Y:S02]  /*0700*/  CS2R R74, SRZ ;  /* 0x00000000004a7805 */ /* 0x000fe4000001ff00 */
[----:B------:R-:W-:Y:S02]  /*0710*/  CS2R R46, SRZ ;  /* 0x00000000002e7805 */ /* 0x000fe4000001ff00 */
[----:B------:R-:W-:-:S02]  /*0720*/  CS2R R72, SRZ ;  /* 0x0000000000487805 */ /* 0x000fc4000001ff00 */
[----:B-12---:R-:W-:Y:S02]  /*0730*/  CS2R R16, SRZ ;  /* 0x0000000000107805 */ /* 0x006fe4000001ff00 */
[----:B------:R-:W-:Y:S02]  /*0740*/  CS2R R10, SRZ ;  /* 0x00000000000a7805 */ /* 0x000fe4000001ff00 */
[----:B0-----:R-:W-:Y:S02]  /*0750*/  CS2R R2, SRZ ;  /* 0x0000000000027805 */ /* 0x001fe4000001ff00 */
[----:B------:R-:W-:Y:S02]  /*0760*/  CS2R R62, SRZ ;  /* 0x00000000003e7805 */ /* 0x000fe4000001ff00 */
[----:B------:R-:W-:Y:S02]  /*0770*/  CS2R R64, SRZ ;  /* 0x0000000000407805 */ /* 0x000fe4000001ff00 */
[----:B------:R-:W-:-:S02]  /*0780*/  CS2R R52, SRZ ;  /* 0x0000000000347805 */ /* 0x000fc4000001ff00 */
[----:B------:R-:W-:Y:S02]  /*0790*/  CS2R R60, SRZ ;  /* 0x00000000003c7805 */ /* 0x000fe4000001ff00 */
[----:B------:R-:W-:Y:S02]  /*07a0*/  CS2R R8, SRZ ;  /* 0x0000000000087805 */ /* 0x000fe4000001ff00 */
[----:B------:R-:W-:Y:S02]  /*07b0*/  MOV R0, RZ ;  /* 0x000000ff00007202 */ /* 0x000fe40000000f00 */
[----:B------:R-:W-:Y:S02]  /*07c0*/  CS2R R58, SRZ ;  /* 0x00000000003a7805 */ /* 0x000fe4000001ff00 */
[----:B------:R-:W-:Y:S01]  /*07d0*/  CS2R R56, SRZ ;  /* 0x0000000000387805 */ /* 0x000fe2000001ff00 */
[----:B------:R-:W-:Y:S06]  /*07e0*/  BRA.U !UP0, `(.L_x_39) ;  /* 0x0000002508f47547 */ /* 0x000fec000b800000 */
[----:B------:R-:W-:Y:S01]  /*07f0*/  MOV R94, RZ ;  /* 0x000000ff005e7202 */ /* 0x000fe20000000f00 */
[----:B------:R-:W-:Y:S01]  /*0800*/  USHF.R.U64 UR8, UR8, 0x3, UR9 ;  /* 0x0000000308087899 */ /* 0x000fe20008001209 */
[----:B------:R-:W0:Y:S01]  /*0810*/  LDCU.64 UR22, c[0x0][0x3b0] ;  /* 0x00007600ff1677ac */ /* 0x000e220008000a00 */
[----:B------:R-:W1:Y:S01]  /*0820*/  LDCU.64 UR12, c[0x0][0x3a0] ;  /* 0x00007400ff0c77ac */ /* 0x000e620008000a00 */
[----:B------:R-:W-:Y:S01]  /*0830*/  USHF.R.U32.HI UR9, URZ, 0x3, UR9 ;  /* 0x00000003ff097899 */ /* 0x000fe20008011609 */
[----:B------:R-:W-:Y:S01]  /*0840*/  UMOV UR4, URZ ;  /* 0x000000ff00047c82 */ /* 0x000fe20008000000 */
[----:B------:R-:W-:Y:S01]  /*0850*/  UMOV UR20, 0x1 ;  /* 0x0000000100147882 */ /* 0x000fe20000000000 */
[----:B------:R-:W-:-:S09]  /*0860*/  UMOV UR5, URZ ;  /* 0x000000ff00057c82 */ /* 0x000fd20008000000 */
.L_x_40:
[----:B--2---:R-:W2:Y:S01]  /*0870*/  S2R R6, SR_TID.X ;  /* 0x0000000000067919 */ /* 0x004ea20000002100 */
[----:B------:R-:W3:Y:S01]  /*0880*/  S2UR UR18, SR_CgaCtaId ;  /* 0x00000000001279c3 */ /* 0x000ee20000008800 */
[----:B------:R-:W-:Y:S01]  /*0890*/  UIADD3 UR4, UPT, UPT, UR4, 0x1, URZ ;  /* 0x0000000104047890 */ /* 0x000fe2000fffe0ff */
[----:B------:R-:W-:Y:S01]  /*08a0*/  IADD3 R68, PT, PT, R68, 0x8, RZ ;  /* 0x0000000844447810 */ /* 0x000fe20007ffe0ff */
[----:B------:R-:W-:Y:S02]  /*08b0*/  UMOV UR14, 0x400 ;  /* 0x00000400000e7882 */ /* 0x000fe40000000000 */
[----:B------:R-:W-:Y:S02]  /*08c0*/  USHF.L.U32 UR6, UR4, 0xc, URZ ;  /* 0x0000000c04067899 */ /* 0x000fe400080006ff */
[----:B------:R-:W-:Y:S02]  /*08d0*/  UIADD3 UR10, UPT, UPT, UR14, 0x2000, URZ ;  /* 0x000020000e0a7890 */ /* 0x000fe4000fffe0ff */
[----:B------:R-:W-:-:S02]  /*08e0*/  ULOP3.LUT UR7, UR6, 0x1000, URZ, 0xc0, !UPT ;  /* 0x0000100006077892 */ /* 0x000fc4000f8ec0ff */
[----:B---3--:R-:W-:Y:S02]  /*08f0*/  ULEA UR6, UR18, UR10, 0x18 ;  /* 0x0000000a12067291 */ /* 0x008fe4000f8ec0ff */
[----:B------:R-:W-:Y:S02]  /*0900*/  ULOP3.LUT UR10, UR7, 0x1000, URZ, 0x3c, !UPT ;  /* 0x00001000070a7892 */ /* 0x000fe4000f8e3cff */
[----:B------:R-:W-:Y:S02]  /*0910*/  ULEA UR15, UR18, UR14, 0x18 ;  /* 0x0000000e120f7291 */ /* 0x000fe4000f8ec0ff */
[----:B------:R-:W-:Y:S01]  /*0920*/  UIADD3 UR11, UPT, UPT, UR6, UR10, URZ ;  /* 0x0000000a060b7290 */ /* 0x000fe2000fffe0ff */
[C---:B--2---:R-:W-:Y:S02]  /*0930*/  ISETP.GT.U32.AND P0, PT, R6.reuse, 0x7f, PT ;  /* 0x0000007f0600780c */ /* 0x044fe40003f04070 */
[----:B------:R-:W-:Y:S02]  /*0940*/  SHF.L.U32 R48, R6, 0x1, RZ ;  /* 0x0000000106307819 */ /* 0x000fe400000006ff */
[----:B------:R-:W-:-:S02]  /*0950*/  SEL R21, RZ, 0x8, !P0 ;  /* 0x00000008ff157807 */ /* 0x000fc40004000000 */
[----:B------:R-:W-:Y:S02]  /*0960*/  LOP3.LUT R39, R48, 0xf0, RZ, 0xc0, !PT ;  /* 0x000000f030277812 */ /* 0x000fe400078ec0ff */
[----:B------:R-:W-:Y:S01]  /*0970*/  MOV R20, UR10 ;  /* 0x0000000a00147c02 */ /* 0x000fe20008000f00 */
[----:B-1----:R-:W-:Y:S01]  /*0980*/  UMOV UR10, UR12 ;  /* 0x0000000c000a7c82 */ /* 0x002fe20008000000 */
[----:B------:R-:W-:Y:S02]  /*0990*/  LOP3.LUT R21, R21, 0x7, R6, 0xf8, !PT ;  /* 0x0000000715157812 */ /* 0x000fe400078ef806 */
[----:B------:R-:W-:Y:S02]  /*09a0*/  IADD3 R39, PT, PT, R39, UR15, R20 ;  /* 0x0000000f27277c10 */ /* 0x000fe4000fffe014 */
[----:B------:R-:W-:Y:S01]  /*09b0*/  LEA R38, R21, UR11, 0x4 ;  /* 0x0000000b15267c11 */ /* 0x000fe2000f8e20ff */
[----:B------:R-:W-:Y:S01]  /*09c0*/  UMOV UR11, UR13 ;  /* 0x0000000d000b7c82 */ /* 0x000fe20008000000 */
[----:B0-----:R-:W-:Y:S01]  /*09d0*/  ISETP.GE.U32.AND P0, PT, R68, UR22, PT ;  /* 0x0000001644007c0c */ /* 0x001fe2000bf06070 */
[----:B------:R-:W-:Y:S01]  /*09e0*/  LDS.128 R20, [R39] ;  /* 0x0000000027147984 */ /* 0x000fe20000000c00 */
[----:B------:R-:W-:-:S02]  /*09f0*/  ISETP.GE.U32.AND P1, PT, R67, UR10, PT ;  /* 0x0000000a43007c0c */ /* 0x000fc4000bf26070 */
[----:B------:R-:W-:Y:S01]  /*0a00*/  ISETP.GE.U32.AND.EX P0, PT, RZ, UR23, PT, P0 ;  /* 0x00000017ff007c0c */ /* 0x000fe2000bf06100 */
[----:B------:R-:W0:Y:S01]  /*0a10*/  LDS.128 R24, [R38] ;  /* 0x0000000026187984 */ /* 0x000e220000000c00 */
[----:B------:R-:W-:Y:S02]  /*0a20*/  LOP3.LUT R93, R48, 0x7fc, RZ, 0xc0, !PT ;  /* 0x000007fc305d7812 */ /* 0x000fe400078ec0ff */
[----:B------:R-:W-:Y:S01]  /*0a30*/  ISETP.GE.U32.OR.EX P0, PT, RZ, UR11, P0, P1 ;  /* 0x0000000bff007c0c */ /* 0x000fe20008706510 */
[----:B------:R-:W1:Y:S04]  /*0a40*/  LDS.128 R28, [R39+0x100] ;  /* 0x00010000271c7984 */ /* 0x000e680000000c00 */
[----:B------:R-:W2:Y:S01]  /*0a50*/  LDS.128 R32, [R38+0x100] ;  /* 0x0001000026207984 */ /* 0x000ea20000000c00 */
[-C--:B0-----:R-:W-:Y:S01]  /*0a60*/  FFMA R71, R20, R24.reuse, R9 ;  /* 0x0000001814477223 */ /* 0x081fe20000000009 */
[-C--:B------:R-:W-:Y:S01]  /*0a70*/  FFMA R0, R21, R24.reuse, R0 ;  /* 0x0000001815007223 */ /* 0x080fe20000000000 */
[-C--:B------:R-:W-:Y:S01]  /*0a80*/  FFMA R3, R22, R24.reuse, R3 ;  /* 0x0000001816037223 */ /* 0x080fe20000000003 */
[-C--:B------:R-:W-:Y:S01]  /*0a90*/  FFMA R2, R23, R24.reuse, R2 ;  /* 0x0000001817027223 */ /* 0x080fe20000000002 */
[-C--:B-1----:R-:W-:Y:S01]  /*0aa0*/  FFMA R5, R28, R24.reuse, R5 ;  /* 0x000000181c057223 */ /* 0x082fe20000000005 */
[-C--:B------:R-:W-:Y:S01]  /*0ab0*/  FFMA R4, R29, R24.reuse, R4 ;  /* 0x000000181d047223 */ /* 0x080fe20000000004 */
[-C--:B------:R-:W-:Y:S01]  /*0ac0*/  FFMA R7, R30, R24.reuse, R7 ;  /* 0x000000181e077223 */ /* 0x080fe20000000007 */
[----:B------:R-:W-:Y:S01]  /*0ad0*/  FFMA R102, R31, R24, R14 ;  /* 0x000000181f667223 */ /* 0x000fe2000000000e */
[-C--:B------:R-:W-:Y:S01]  /*0ae0*/  FFMA R99, R20, R25.reuse, R17 ;  /* 0x0000001914637223 */ /* 0x080fe20000000011 */
[-C--:B------:R-:W-:Y:S01]  /*0af0*/  FFMA R100, R21, R25.reuse, R8 ;  /* 0x0000001915647223 */ /* 0x080fe20000000008 */
[-C--:B------:R-:W-:Y:S01]  /*0b00*/  FFMA R97, R22, R25.reuse, R11 ;  /* 0x0000001916617223 */ /* 0x080fe2000000000b */
[-C--:B------:R-:W-:Y:S01]  /*0b10*/  FFMA R98, R23, R25.reuse, R10 ;  /* 0x0000001917627223 */ /* 0x080fe2000000000a */
[-C--:B------:R-:W-:Y:S01]  /*0b20*/  FFMA R95, R28, R25.reuse, R13 ;  /* 0x000000191c5f7223 */ /* 0x080fe2000000000d */
[-C--:B------:R-:W-:Y:S01]  /*0b30*/  FFMA R96, R29, R25.reuse, R12 ;  /* 0x000000191d607223 */ /* 0x080fe2000000000c */
[-C--:B------:R-:W-:Y:S01]  /*0b40*/  FFMA R49, R30, R25.reuse, R15 ;  /* 0x000000191e317223 */ /* 0x080fe2000000000f */
[----:B------:R-:W-:Y:S01]  /*0b50*/  FFMA R40, R31, R25, R40 ;  /* 0x000000191f287223 */ /* 0x000fe20000000028 */
        /* <DEDUP_REMOVED lines=8> */
[----:B------:R-:W-:Y:S01]  /*0be0*/  FFMA R46, R23, R27, R46 ;  /* 0x0000001b172e7223 */ /* 0x000fe2000000002e */
[C---:B--2---:R-:W-:Y:S01]  /*0bf0*/  FFMA R59, R20.reuse, R32, R59 ;  /* 0x00000020143b7223 */ /* 0x044fe2000000003b */
[C---:B------:R-:W-:Y:S01]  /*0c00*/  FFMA R56, R20.reuse, R33, R56 ;  /* 0x0000002114387223 */ /* 0x040fe20000000038 */
[C---:B------:R-:W-:Y:S01]  /*0c10*/  FFMA R57, R20.reuse, R34, R57 ;  /* 0x0000002214397223 */ /* 0x040fe20000000039 */
[----:B------:R-:W-:Y:S01]  /*0c20*/  FFMA R58, R20, R35, R58 ;  /* 0x00000023143a7223 */ /* 0x000fe2000000003a */
[C---:B------:R-:W-:Y:S01]  /*0c30*/  FFMA R62, R21.reuse, R32, R62 ;  /* 0x00000020153e7223 */ /* 0x040fe2000000003e */
        /* <DEDUP_REMOVED lines=11> */
[----:B------:R-:W-:Y:S01]  /*0cf0*/  LDS.128 R12, [R38+0x200] ;  /* 0x00020000260c7984 */ /* 0x000fe20000000c00 */
[C---:B------:R-:W-:Y:S01]  /*0d00*/  FFMA R41, R28.reuse, R26, R41 ;  /* 0x0000001a1c297223 */ /* 0x040fe20000000029 */
[C---:B------:R-:W-:Y:S01]  /*0d10*/  FFMA R47, R28.reuse, R27, R47 ;  /* 0x0000001b1c2f7223 */ /* 0x040fe2000000002f */
[C---:B------:R-:W-:Y:S01]  /*0d20*/  FFMA R75, R28.reuse, R32, R75 ;  /* 0x000000201c4b7223 */ /* 0x040fe2000000004b */
[----:B------:R-:W0:Y:S01]  /*0d30*/  LDS.128 R16, [R39+0x300] ;  /* 0x0003000027107984 */ /* 0x000e220000000c00 */
[C---:B------:R-:W-:Y:S01]  /*0d40*/  FFMA R80, R28.reuse, R33, R80 ;  /* 0x000000211c507223 */ /* 0x040fe20000000050 */
[C---:B------:R-:W-:Y:S01]  /*0d50*/  FFMA R77, R28.reuse, R34, R77 ;  /* 0x000000221c4d7223 */ /* 0x040fe2000000004d */
[----:B------:R-:W-:Y:S01]  /*0d60*/  FFMA R82, R28, R35, R82 ;  /* 0x000000231c527223 */ /* 0x000fe20000000052 */
[----:B------:R-:W1:Y:S01]  /*0d70*/  LDS.128 R20, [R38+0x300] ;  /* 0x0003000026147984 */ /* 0x000e620000000c00 */
[C---:B------:R-:W-:Y:S01]  /*0d80*/  FFMA R43, R30.reuse, R26, R43 ;  /* 0x0000001a1e2b7223 */ /* 0x040fe2000000002b */
[C---:B------:R-:W-:Y:S01]  /*0d90*/  FFMA R51, R30.reuse, R27, R51 ;  /* 0x0000001b1e337223 */ /* 0x040fe20000000033 */
[C---:B------:R-:W-:Y:S01]  /*0da0*/  FFMA R81, R30.reuse, R32, R81 ;  /* 0x000000201e517223 */ /* 0x040fe20000000051 */
[----:B------:R-:W2:Y:S01]  /*0db0*/  LDS.128 R8, [R39+0x200] ;  /* 0x0002000027087984 */ /* 0x000ea20000000c00 */
[C---:B------:R-:W-:Y:S01]  /*0dc0*/  FFMA R90, R30.reuse, R33, R90 ;  /* 0x000000211e5a7223 */ /* 0x040fe2000000005a */
[C---:B------:R-:W-:Y:S01]  /*0dd0*/  FFMA R83, R30.reuse, R34, R83 ;  /* 0x000000221e537223 */ /* 0x040fe20000000053 */
[----:B------:R-:W-:Y:S01]  /*0de0*/  FFMA R92, R30, R35, R92 ;  /* 0x000000231e5c7223 */ /* 0x000fe2000000005c */
[C---:B------:R-:W-:Y:S01]  /*0df0*/  FFMA R28, R31.reuse, R32, R36 ;  /* 0x000000201f1c7223 */ /* 0x040fe20000000024 */
[----:B------:R-:W-:Y:S01]  /*0e00*/  FFMA R44, R31, R26, R44 ;  /* 0x0000001a1f2c7223 */ /* 0x000fe2000000002c */
[-C--:B------:R-:W-:Y:S01]  /*0e10*/  FFMA R50, R29, R27.reuse, R50 ;  /* 0x0000001b1d327223 */ /* 0x080fe20000000032 */
[----:B------:R-:W-:Y:S01]  /*0e20*/  FFMA R54, R31, R27, R54 ;  /* 0x0000001b1f367223 */ /* 0x000fe20000000036 */
[C---:B------:R-:W-:Y:S01]  /*0e30*/  FFMA R84, R29.reuse, R32, R84 ;  /* 0x000000201d547223 */ /* 0x040fe20000000054 */
[C---:B------:R-:W-:Y:S01]  /*0e40*/  FFMA R86, R29.reuse, R33, R86 ;  /* 0x000000211d567223 */ /* 0x040fe20000000056 */
[CC--:B------:R-:W-:Y:S01]  /*0e50*/  FFMA R79, R29.reuse, R34.reuse, R79 ;  /* 0x000000221d4f7223 */ /* 0x0c0fe2000000004f */
[----:B------:R-:W-:Y:S01]  /*0e60*/  FFMA R88, R29, R35, R88 ;  /* 0x000000231d587223 */ /* 0x000fe20000000058 */
[C---:B------:R-:W-:Y:S01]  /*0e70*/  FFMA R30, R31.reuse, R33, R37 ;  /* 0x000000211f1e7223 */ /* 0x040fe20000000025 */
[C---:B------:R-:W-:Y:S01]  /*0e80*/  FFMA R87, R31.reuse, R34, R87 ;  /* 0x000000221f577223 */ /* 0x040fe20000000057 */
[----:B------:R-:W-:Y:S01]  /*0e90*/  FFMA R94, R31, R35, R94 ;  /* 0x000000231f5e7223 */ /* 0x000fe2000000005e */
[-C--:B0-----:R-:W-:Y:S01]  /*0ea0*/  FFMA R33, R18, R13.reuse, R49 ;  /* 0x0000000d12217223 */ /* 0x081fe20000000031 */
[-C--:B------:R-:W-:Y:S01]  /*0eb0*/  FFMA R5, R16, R12.reuse, R5 ;  /* 0x0000000c10057223 */ /* 0x080fe20000000005 */
[-C--:B------:R-:W-:Y:S01]  /*0ec0*/  FFMA R4, R17, R12.reuse, R4 ;  /* 0x0000000c11047223 */ /* 0x080fe20000000004 */
[----:B------:R-:W-:Y:S01]  /*0ed0*/  FFMA R7, R18, R12, R7 ;  /* 0x0000000c12077223 */ /* 0x000fe20000000007 */
[C---:B-1----:R-:W-:Y:S01]  /*0ee0*/  FFMA R34, R19.reuse, R20, R28 ;  /* 0x0000001413227223 */ /* 0x042fe2000000001c */
[-C--:B------:R-:W-:Y:S01]  /*0ef0*/  FFMA R102, R19, R12.reuse, R102 ;  /* 0x0000000c13667223 */ /* 0x080fe20000000066 */
[-C--:B------:R-:W-:Y:S01]  /*0f00*/  FFMA R95, R16, R13.reuse, R95 ;  /* 0x0000000d105f7223 */ /* 0x080fe2000000005f */
[-C--:B------:R-:W-:Y:S01]  /*0f10*/  FFMA R96, R17, R13.reuse, R96 ;  /* 0x0000000d11607223 */ /* 0x080fe20000000060 */
[-C--:B--2---:R-:W-:Y:S01]  /*0f20*/  FFMA R71, R8, R12.reuse, R71 ;  /* 0x0000000c08477223 */ /* 0x084fe20000000047 */
        /* <DEDUP_REMOVED lines=55> */
[----:B------:R-:W-:Y:S04]  /*12a0*/  LDS.128 R8, [R39+0x400] ;  /* 0x0004000027087984 */ /* 0x000fe80000000c00 */
[----:B------:R-:W0:Y:S04]  /*12b0*/  LDS.128 R12, [R38+0x400] ;  /* 0x00040000260c7984 */ /* 0x000e280000000c00 */
[----:B------:R-:W1:Y:S04]  /*12c0*/  LDS.128 R24, [R39+0x500] ;  /* 0x0005000027187984 */ /* 0x000e680000000c00 */
[----:B------:R-:W2:Y:S04]  /*12d0*/  LDS.128 R16, [R38+0x500] ;  /* 0x0005000026107984 */ /* 0x000ea80000000c00 */
[----:B------:R-:W-:Y:S01]  /*12e0*/  LDS.128 R20, [R39+0x700] ;  /* 0x0007000027147984 */ /* 0x000fe20000000c00 */
        /* <DEDUP_REMOVED lines=64> */
[----:B------:R-:W-:Y:S04]  /*16f0*/  LDS.128 R8, [R39+0x600] ;  /* 0x0006000027087984 */ /* 0x000fe80000000c00 */
[----:B------:R-:W0:Y:S04]  /*1700*/  LDS.128 R12, [R38+0x600] ;  /* 0x00060000260c7984 */ /* 0x000e280000000c00 */
[----:B------:R-:W1:Y:S04]  /*1710*/  LDS.128 R16, [R38+0x700] ;  /* 0x0007000026107984 */ /* 0x000e680000000c00 */
[----:B------:R-:W-:Y:S01]  /*1720*/  LDS.128 R24, [R39+0x900] ;  /* 0x0009000027187984 */ /* 0x000fe20000000c00 */
[-C--:B0-----:R-:W-:Y:S01]  /*1730*/  FFMA R71, R8, R12.reuse, R71 ;  /* 0x0000000c08477223 */ /* 0x081fe20000000047 */
        /* <DEDUP_REMOVED lines=31> */
[C---:B-1----:R-:W-:Y:S01]  /*1930*/  FFMA R75, R20.reuse, R16, R75 ;  /* 0x00000010144b7223 */ /* 0x042fe2000000004b */
        /* <DEDUP_REMOVED lines=31> */
[----:B------:R-:W0:Y:S04]  /*1b30*/  LDS.128 R12, [R38+0x800] ;  /* 0x00080000260c7984 */ /* 0x000e280000000c00 */
[----:B------:R-:W1:Y:S04]  /*1b40*/  LDS.128 R20, [R38+0x900] ;  /* 0x0009000026147984 */ /* 0x000e680000000c00 */
[----:B------:R-:W2:Y:S04]  /*1b50*/  LDS.128 R8, [R39+0x800] ;  /* 0x0008000027087984 */ /* 0x000ea80000000c00 */
[----:B------:R-:W-:Y:S01]  /*1b60*/  LDS.128 R16, [R38+0xa00] ;  /* 0x000a000026107984 */ /* 0x000fe20000000c00 */
[-C--:B0-----:R-:W-:Y:S01]  /*1b70*/  FFMA R5, R24, R12.reuse, R5 ;  /* 0x0000000c18057223 */ /* 0x081fe20000000005 */
[----:B------:R-:W-:Y:S01]  /*1b80*/  FFMA R7, R26, R12, R7 ;  /* 0x0000000c1a077223 */ /* 0x000fe20000000007 */
[-C--:B------:R-:W-:Y:S01]  /*1b90*/  FFMA R95, R24, R13.reuse, R95 ;  /* 0x0000000d185f7223 */ /* 0x080fe2000000005f */
[----:B------:R-:W-:Y:S01]  /*1ba0*/  FFMA R33, R26, R13, R33 ;  /* 0x0000000d1a217223 */ /* 0x000fe20000000021 */
[-C--:B------:R-:W-:Y:S01]  /*1bb0*/  FFMA R41, R24, R14.reuse, R41 ;  /* 0x0000000e18297223 */ /* 0x080fe20000000029 */
[----:B------:R-:W-:Y:S01]  /*1bc0*/  FFMA R43, R26, R14, R43 ;  /* 0x0000000e1a2b7223 */ /* 0x000fe2000000002b */
        /* <DEDUP_REMOVED lines=10> */
[-C--:B--2---:R-:W-:Y:S01]  /*1c70*/  FFMA R71, R8, R12.reuse, R71 ;  /* 0x0000000c08477223 */ /* 0x084fe20000000047 */
        /* <DEDUP_REMOVED lines=40> */
[----:B------:R-:W-:Y:S01]  /*1f00*/  FFMA R24, R27, R23, R28 ;  /* 0x000000171b187223 */ /* 0x000fe2000000001c */
[----:B------:R-:W0:Y:S01]  /*1f10*/  LDS.128 R12, [R39+0xa00] ;  /* 0x000a0000270c7984 */ /* 0x000e220000000c00 */
[C---:B------:R-:W-:Y:S01]  /*1f20*/  FFMA R84, R25.reuse, R20, R84 ;  /* 0x0000001419547223 */ /* 0x040fe20000000054 */
[C---:B------:R-:W-:Y:S01]  /*1f30*/  FFMA R86, R25.reuse, R21, R86 ;  /* 0x0000001519567223 */ /* 0x040fe20000000056 */
[C---:B------:R-:W-:Y:S01]  /*1f40*/  FFMA R79, R25.reuse, R22, R79 ;  /* 0x00000016194f7223 */ /* 0x040fe2000000004f */
[----:B------:R-:W1:Y:S01]  /*1f50*/  LDS.128 R8, [R39+0xb00] ;  /* 0x000b000027087984 */ /* 0x000e620000000c00 */
[----:B------:R-:W-:Y:S01]  /*1f60*/  FFMA R88, R25, R23, R88 ;  /* 0x0000001719587223 */ /* 0x000fe20000000058 */
[C---:B------:R-:W-:Y:S01]  /*1f70*/  FFMA R34, R27.reuse, R20, R34 ;  /* 0x000000141b227223 */ /* 0x040fe20000000022 */
[----:B------:R-:W-:Y:S01]  /*1f80*/  FFMA R87, R27, R22, R87 ;  /* 0x000000161b577223 */ /* 0x000fe20000000057 */
        /* <DEDUP_REMOVED lines=49> */
[-C--:B------:R-:W-:Y:S01]  /*22a0*/  FFMA R78, R15, R31.reuse, R78 ;  /* 0x0000001f0f4e7223 */ /* 0x080fe2000000004e */
[----:B------:R-:W0:Y:S01]  /*22b0*/  LDS.128 R16, [R39+0xc00] ;  /* 0x000c000027107984 */ /* 0x000e220000000c00 */
[CC--:B------:R-:W-:Y:S01]  /*22c0*/  FFMA R77, R8.reuse, R30.reuse, R77 ;  /* 0x0000001e084d7223 */ /* 0x0c0fe2000000004d */
[-C--:B------:R-:W-:Y:S01]  /*22d0*/  FFMA R82, R8, R31.reuse, R82 ;  /* 0x0000001f08527223 */ /* 0x080fe20000000052 */
[CC--:B------:R-:W-:Y:S01]  /*22e0*/  FFMA R79, R9.reuse, R30.reuse, R79 ;  /* 0x0000001e094f7223 */ /* 0x0c0fe2000000004f */
[----:B------:R-:W1:Y:S01]  /*22f0*/  LDS.128 R12, [R39+0xd00] ;  /* 0x000d0000270c7984 */ /* 0x000e620000000c00 */
[-C--:B------:R-:W-:Y:S01]  /*2300*/  FFMA R88, R9, R31.reuse, R88 ;  /* 0x0000001f09587223 */ /* 0x080fe20000000058 */
[CC--:B------:R-:W-:Y:S01]  /*2310*/  FFMA R83, R10.reuse, R30.reuse, R83 ;  /* 0x0000001e0a537223 */ /* 0x0c0fe20000000053 */
[-C--:B------:R-:W-:Y:S01]  /*2320*/  FFMA R92, R10, R31.reuse, R92 ;  /* 0x0000001f0a5c7223 */ /* 0x080fe2000000005c */
[C---:B------:R-:W-:Y:S01]  /*2330*/  FFMA R87, R11.reuse, R30, R87 ;  /* 0x0000001e0b577223 */ /* 0x040fe20000000057 */
[----:B------:R-:W-:Y:S01]  /*2340*/  FFMA R24, R11, R31, R24 ;  /* 0x0000001f0b187223 */ /* 0x000fe20000000018 */
[----:B------:R-:W-:Y:S01]  /*2350*/  @!P0 MOV R30, R68 ;  /* 0x00000044001e8202 */ /* 0x000fe20000000f00 */
[-C--:B------:R-:W-:Y:S01]  /*2360*/  FFMA R75, R8, R28.reuse, R75 ;  /* 0x0000001c084b7223 */ /* 0x080fe2000000004b */
[----:B------:R-:W-:Y:S01]  /*2370*/  @!P0 MOV R31, RZ ;  /* 0x000000ff001f8202 */ /* 0x000fe20000000f00 */
[CC--:B------:R-:W-:Y:S01]  /*2380*/  FFMA R84, R9.reuse, R28.reuse, R84 ;  /* 0x0000001c09547223 */ /* 0x0c0fe20000000054 */
[----:B------:R-:W-:Y:S01]  /*2390*/  FFMA R81, R10, R28, R81 ;  /* 0x0000001c0a517223 */ /* 0x000fe20000000051 */
[-C--:B------:R-:W-:Y:S01]  /*23a0*/  FFMA R80, R8, R29.reuse, R80 ;  /* 0x0000001d08507223 */ /* 0x080fe20000000050 */
[----:B------:R-:W-:Y:S01]  /*23b0*/  FFMA R86, R9, R29, R86 ;  /* 0x0000001d09567223 */ /* 0x000fe20000000056 */
[----:B------:R-:W-:-:S04]  /*23c0*/  @!P0 IMAD.WIDE.U32 R30, R67, UR22, R30 ;  /* 0x00000016431e8c25 */ /* 0x000fc8000f8e001e */
[-C--:B------:R-:W-:Y:S01]  /*23d0*/  FFMA R90, R10, R29.reuse, R90 ;  /* 0x0000001d0a5a7223 */ /* 0x080fe2000000005a */
[C---:B------:R-:W-:Y:S01]  /*23e0*/  FFMA R28, R11.reuse, R28, R34 ;  /* 0x0000001c0b1c7223 */ /* 0x040fe20000000022 */
[----:B------:R-:W-:Y:S02]  /*23f0*/  FFMA R26, R11, R29, R26 ;  /* 0x0000001d0b1a7223 */ /* 0x000fe4000000001a */
        /* <DEDUP_REMOVED lines=18> */
[----:B------:R-:W0:Y:S01]  /*2520*/  @!P0 LDC.64 R20, c[0x0][0x380] ;  /* 0x0000e000ff148b82 */ /* 0x000e220000000a00 */
        /* <DEDUP_REMOVED lines=14> */
[C---:B------:R-:W-:Y:S01]  /*2610*/  FFMA R54, R15.reuse, R23, R54 ;  /* 0x000000170f367223 */ /* 0x040fe20000000036 */
[----:B------:R-:W-:Y:S01]  /*2620*/  CS2R R22, SRZ ;  /* 0x0000000000167805 */ /* 0x000fe2000001ff00 */
[C---:B--2---:R-:W-:Y:S01]  /*2630*/  FFMA R91, R15.reuse, R8, R28 ;  /* 0x000000080f5b7223 */ /* 0x044fe2000000001c */
[C---:B------:R-:W-:Y:S01]  /*2640*/  FFMA R89, R15.reuse, R9, R26 ;  /* 0x000000090f597223 */ /* 0x040fe2000000001a */
[----:B------:R-:W-:Y:S01]  /*2650*/  FFMA R85, R15, R11, R24 ;  /* 0x0000000b0f557223 */ /* 0x000fe20000000018 */
[-C--:B------:R-:W-:Y:S01]  /*2660*/  FFMA R56, R16, R9.reuse, R56 ;  /* 0x0000000910387223 */ /* 0x080fe20000000038 */
[----:B------:R-:W-:Y:S01]  /*2670*/  LDS.128 R24, [R39+0xe00] ;  /* 0x000e000027187984 */ /* 0x000fe20000000c00 */
[-C--:B------:R-:W-:Y:S01]  /*2680*/  FFMA R60, R17, R9.reuse, R60 ;  /* 0x00000009113c7223 */ /* 0x080fe2000000003c */
[----:B------:R-:W-:Y:S01]  /*2690*/  FFMA R64, R18, R9, R64 ;  /* 0x0000000912407223 */ /* 0x000fe20000000040 */
[----:B0-----:R-:W-:Y:S01]  /*26a0*/  @!P0 LEA R32, P1, R30, R20, 0x2 ;  /* 0x000000141e208211 */ /* 0x001fe200078210ff */
[----:B------:R-:W-:-:S02]  /*26b0*/  @!P0 IMAD R20, R67, UR23, R31 ;  /* 0x0000001743148c24 */ /* 0x000fc4000f8e021f */
[-C--:B------:R-:W-:Y:S01]  /*26c0*/  FFMA R76, R19, R9.reuse, R76 ;  /* 0x00000009134c7223 */ /* 0x080fe2000000004c */
[-C--:B------:R-:W-:Y:S01]  /*26d0*/  FFMA R80, R12, R9.reuse, R80 ;  /* 0x000000090c507223 */ /* 0x080fe20000000050 */
[-C--:B------:R-:W-:Y:S01]  /*26e0*/  FFMA R86, R13, R9.reuse, R86 ;  /* 0x000000090d567223 */ /* 0x080fe20000000056 */
[----:B------:R-:W-:Y:S01]  /*26f0*/  FFMA R90, R14, R9, R90 ;  /* 0x000000090e5a7223 */ /* 0x000fe2000000005a */
[----:B------:R-:W-:Y:S01]  /*2700*/  @!P0 LEA.HI.X R33, R30, R21, R20, 0x2, P1 ;  /* 0x000000151e218211 */ /* 0x000fe200008f1414 */
[C---:B------:R-:W-:Y:S01]  /*2710*/  FFMA R74, R19.reuse, R8, R74 ;  /* 0x00000008134a7223 */ /* 0x040fe2000000004a */
[----:B------:R-:W-:Y:S01]  /*2720*/  SHF.L.U32 R20, R6, 0xb, RZ ;  /* 0x0000000b06147819 */ /* 0x000fe200000006ff */
[----:B------:R-:W0:Y:S01]  /*2730*/  LDS.128 R28, [R38+0xe00] ;  /* 0x000e0000261c7984 */ /* 0x000e220000000c00 */
[----:B------:R-:W-:Y:S01]  /*2740*/  MOV R21, UR7 ;  /* 0x0000000700157c02 */ /* 0x000fe20008000f00 */
[C---:B------:R-:W-:Y:S01]  /*2750*/  FFMA R73, R19.reuse, R10, R73 ;  /* 0x0000000a13497223 */ /* 0x040fe20000000049 */
[----:B------:R-:W-:Y:S01]  /*2760*/  LOP3.LUT R20, R20, 0x800, RZ, 0xc0, !PT ;  /* 0x0000080014147812 */ /* 0x000fe200078ec0ff */
[-C--:B------:R-:W-:Y:S01]  /*2770*/  FFMA R78, R19, R11.reuse, R78 ;  /* 0x0000000b134e7223 */ /* 0x080fe2000000004e */
[C---:B------:R-:W-:Y:S01]  /*2780*/  FFMA R81, R14.reuse, R8, R81 ;  /* 0x000000080e517223 */ /* 0x040fe20000000051 */
[----:B------:R-:W-:Y:S01]  /*2790*/  FFMA R83, R14, R10, R83 ;  /* 0x0000000a0e537223 */ /* 0x000fe20000000053 */
[----:B------:R-:W-:Y:S01]  /*27a0*/  IADD3 R20, PT, PT, R20, UR15, R21 ;  /* 0x0000000f14147c10 */ /* 0x000fe2000fffe015 */
[----:B------:R-:W-:Y:S01]  /*27b0*/  FFMA R92, R14, R11, R92 ;  /* 0x0000000b0e5c7223 */ /* 0x000fe2000000005c */
[C---:B------:R-:W-:Y:S01]  /*27c0*/  FFMA R59, R16.reuse, R8, R59 ;  /* 0x00000008103b7223 */ /* 0x040fe2000000003b */
[----:B------:R-:W-:Y:S01]  /*27d0*/  FFMA R57, R16, R10, R57 ;  /* 0x0000000a10397223 */ /* 0x000fe20000000039 */
[----:B------:R-:W-:-:S02]  /*27e0*/  IADD3 R93, PT, PT, R20, R93, RZ ;  /* 0x0000005d145d7210 */ /* 0x000fc40007ffe0ff */
[----:B------:R-:W-:Y:S01]  /*27f0*/  CS2R R20, SRZ ;  /* 0x0000000000147805 */ /* 0x000fe2000001ff00 */
[----:B------:R-:W-:-:S05]  /*2800*/  FFMA R58, R16, R11, R58 ;  /* 0x0000000b103a7223 */ /* 0x000fca000000003a */
[----:B------:R1:W2:Y:S01]  /*2810*/  @!P0 LDG.E.128.CONSTANT R20, desc[UR16][R32.64] ;  /* 0x0000001020148981 */ /* 0x0002a2000c1e9d00 */
[C---:B------:R-:W-:Y:S01]  /*2820*/  FFMA R65, R18.reuse, R8, R65 ;  /* 0x0000000812417223 */ /* 0x040fe20000000041 */
[C---:B------:R-:W-:Y:S01]  /*2830*/  FFMA R63, R18.reuse, R10, R63 ;  /* 0x0000000a123f7223 */ /* 0x040fe2000000003f */
[-C--:B------:R-:W-:Y:S01]  /*2840*/  FFMA R72, R18, R11.reuse, R72 ;  /* 0x0000000b12487223 */ /* 0x080fe20000000048 */
[C---:B------:R-:W-:Y:S01]  /*2850*/  FFMA R62, R17.reuse, R8, R62 ;  /* 0x00000008113e7223 */ /* 0x040fe2000000003e */
[C---:B------:R-:W-:Y:S01]  /*2860*/  FFMA R61, R17.reuse, R10, R61 ;  /* 0x0000000a113d7223 */ /* 0x040fe2000000003d */
[-C--:B------:R-:W-:Y:S01]  /*2870*/  FFMA R66, R17, R11.reuse, R66 ;  /* 0x0000000b11427223 */ /* 0x080fe20000000042 */
[C---:B------:R-:W-:Y:S01]  /*2880*/  FFMA R75, R12.reuse, R8, R75 ;  /* 0x000000080c4b7223 */ /* 0x040fe2000000004b */
[C---:B------:R-:W-:Y:S01]  /*2890*/  FFMA R77, R12.reuse, R10, R77 ;  /* 0x0000000a0c4d7223 */ /* 0x040fe2000000004d */
[-C--:B------:R-:W-:Y:S01]  /*28a0*/  FFMA R82, R12, R11.reuse, R82 ;  /* 0x0000000b0c527223 */ /* 0x080fe20000000052 */
[----:B-1----:R-:W1:Y:S01]  /*28b0*/  LDS.128 R32, [R39+0xf00] ;  /* 0x000f000027207984 */ /* 0x002e620000000c00 */
[C---:B------:R-:W-:Y:S01]  /*28c0*/  FFMA R84, R13.reuse, R8, R84 ;  /* 0x000000080d547223 */ /* 0x040fe20000000054 */
[CC--:B------:R-:W-:Y:S01]  /*28d0*/  FFMA R79, R13.reuse, R10.reuse, R79 ;  /* 0x0000000a0d4f7223 */ /* 0x0c0fe2000000004f */
[----:B------:R-:W-:Y:S01]  /*28e0*/  FFMA R88, R13, R11, R88 ;  /* 0x0000000b0d587223 */ /* 0x000fe20000000058 */
[----:B------:R-:W-:Y:S01]  /*28f0*/  FFMA R87, R15, R10, R87 ;  /* 0x0000000a0f577223 */ /* 0x000fe20000000057 */
[----:B------:R-:W-:-:S04]  /*2900*/  IADD3 R69, PT, PT, R69, 0x8, RZ ;  /* 0x0000000845457810 */ /* 0x000fc80007ffe0ff */
[----:B------:R-:W-:Y:S01]  /*2910*/  ISETP.GE.U32.AND P0, PT, R69, UR22, PT ;  /* 0x0000001645007c0c */ /* 0x000fe2000bf06070 */
[----:B0-----:R-:W-:Y:S01]  /*2920*/  FFMA R9, R24, R28, R71 ;  /* 0x0000001c18097223 */ /* 0x001fe20000000047 */
[C---:B------:R-:W-:Y:S01]  /*2930*/  FFMA R19, R26.reuse, R30, R49 ;  /* 0x0000001e1a137223 */ /* 0x040fe20000000031 */
[----:B------:R-:W0:Y:S01]  /*2940*/  S2R R71, SR_CTAID.X ;  /* 0x0000000000477919 */ /* 0x000e220000002500 */
[----:B------:R-:W3:Y:S01]  /*2950*/  LDC.64 R48, c[0x0][0x3a8] ;  /* 0x0000ea00ff307b82 */ /* 0x000ee20000000a00 */
[-C--:B------:R-:W-:Y:S01]  /*2960*/  FFMA R0, R25, R28.reuse, R0 ;  /* 0x0000001c19007223 */ /* 0x080fe20000000000 */
[-C--:B------:R-:W-:Y:S01]  /*2970*/  FFMA R3, R26, R28.reuse, R3 ;  /* 0x0000001c1a037223 */ /* 0x080fe20000000003 */
[----:B------:R-:W-:Y:S01]  /*2980*/  FFMA R2, R27, R28, R2 ;  /* 0x0000001c1b027223 */ /* 0x000fe20000000002 */
[CC--:B------:R-:W-:Y:S01]  /*2990*/  FFMA R45, R24.reuse, R30.reuse, R45 ;  /* 0x0000001e182d7223 */ /* 0x0c0fe2000000002d */
[-C--:B------:R-:W-:Y:S01]  /*29a0*/  FFMA R42, R25, R30.reuse, R42 ;  /* 0x0000001e192a7223 */ /* 0x080fe2000000002a */
[----:B------:R-:W-:Y:S01]  /*29b0*/  FFMA R16, R27, R30, R37 ;  /* 0x0000001e1b107223 */ /* 0x000fe20000000025 */
[-C--:B------:R-:W-:Y:S01]  /*29c0*/  FFMA R17, R24, R29.reuse, R99 ;  /* 0x0000001d18117223 */ /* 0x080fe20000000063 */
[-C--:B------:R-:W-:Y:S01]  /*29d0*/  FFMA R8, R25, R29.reuse, R100 ;  /* 0x0000001d19087223 */ /* 0x080fe20000000064 */
[-C--:B------:R-:W-:Y:S01]  /*29e0*/  FFMA R11, R26, R29.reuse, R97 ;  /* 0x0000001d1a0b7223 */ /* 0x080fe20000000061 */
[----:B------:R-:W-:Y:S01]  /*29f0*/  FFMA R10, R27, R29, R98 ;  /* 0x0000001d1b0a7223 */ /* 0x000fe20000000062 */
[----:B------:R-:W-:Y:S01]  /*2a00*/  ISETP.GE.U32.AND.EX P0, PT, RZ, UR23, PT, P0 ;  /* 0x00000017ff007c0c */ /* 0x000fe2000bf06100 */
[-C--:B------:R-:W-:Y:S01]  /*2a10*/  FFMA R55, R24, R31.reuse, R55 ;  /* 0x0000001f18377223 */ /* 0x080fe20000000037 */
[-C--:B------:R-:W-:Y:S01]  /*2a20*/  FFMA R52, R25, R31.reuse, R52 ;  /* 0x0000001f19347223 */ /* 0x080fe20000000034 */
[-C--:B------:R-:W-:Y:S01]  /*2a30*/  FFMA R53, R26, R31.reuse, R53 ;  /* 0x0000001f1a357223 */ /* 0x080fe20000000035 */
[----:B------:R-:W-:Y:S01]  /*2a40*/  FFMA R46, R27, R31, R46 ;  /* 0x0000001f1b2e7223 */ /* 0x000fe2000000002e */
[-C--:B-1----:R-:W-:Y:S01]  /*2a50*/  FFMA R5, R32, R28.reuse, R5 ;  /* 0x0000001c20057223 */ /* 0x082fe20000000005 */
[-C--:B------:R-:W-:Y:S01]  /*2a60*/  FFMA R4, R33, R28.reuse, R4 ;  /* 0x0000001c21047223 */ /* 0x080fe20000000004 */
[-C--:B------:R-:W-:Y:S01]  /*2a70*/  FFMA R7, R34, R28.reuse, R7 ;  /* 0x0000001c22077223 */ /* 0x080fe20000000007 */
[----:B------:R-:W-:Y:S01]  /*2a80*/  FFMA R14, R35, R28, R102 ;  /* 0x0000001c230e7223 */ /* 0x000fe20000000066 */
[-C--:B------:R-:W-:Y:S01]  /*2a90*/  FFMA R41, R32, R30.reuse, R41 ;  /* 0x0000001e20297223 */ /* 0x080fe20000000029 */
[----:B------:R-:W-:Y:S01]  /*2aa0*/  FFMA R18, R33, R30, R36 ;  /* 0x0000001e21127223 */ /* 0x000fe20000000024 */
[----:B0-----:R-:W-:-:S02]  /*2ab0*/  IMAD R28, R70, UR19, R71 ;  /* 0x00000013461c7c24 */ /* 0x001fc4000f8e0247 */
[-C--:B------:R-:W-:Y:S01]  /*2ac0*/  FFMA R43, R34, R30.reuse, R43 ;  /* 0x0000001e222b7223 */ /* 0x080fe2000000002b */
[----:B------:R-:W-:Y:S01]  /*2ad0*/  FFMA R44, R35, R30, R44 ;  /* 0x0000001e232c7223 */ /* 0x000fe2000000002c */
[----:B------:R-:W-:Y:S01]  /*2ae0*/  SHF.L.U32 R30, R6, 0x2, RZ ;  /* 0x00000002061e7819 */ /* 0x000fe200000006ff */
[-C--:B------:R-:W-:Y:S01]  /*2af0*/  FFMA R13, R32, R29.reuse, R95 ;  /* 0x0000001d200d7223 */ /* 0x080fe2000000005f */
[-C--:B------:R-:W-:Y:S01]  /*2b00*/  FFMA R12, R33, R29.reuse, R96 ;  /* 0x0000001d210c7223 */ /* 0x080fe20000000060 */
[-C--:B------:R-:W-:Y:S01]  /*2b10*/  FFMA R15, R34, R29.reuse, R94 ;  /* 0x0000001d220f7223 */ /* 0x080fe2000000005e */
[----:B------:R-:W-:Y:S01]  /*2b20*/  FFMA R40, R35, R29, R40 ;  /* 0x0000001d23287223 */ /* 0x000fe20000000028 */
[----:B------:R-:W-:Y:S01]  /*2b30*/  SHF.L.U32 R29, R28, 0x7, RZ ;  /* 0x000000071c1d7819 */ /* 0x000fe200000006ff */
[----:B------:R-:W0:Y:S01]  /*2b40*/  LDS.128 R36, [R38+0xf00] ;  /* 0x000f000026247984 */ /* 0x000e220000000c00 */
[----:B------:R-:W-:Y:S01]  /*2b50*/  LOP3.LUT R28, R30, 0x7c, RZ, 0xc0, !PT ;  /* 0x0000007c1e1c7812 */ /* 0x000fe200078ec0ff */
[-C--:B------:R-:W-:Y:S01]  /*2b60*/  FFMA R47, R32, R31.reuse, R47 ;  /* 0x0000001f202f7223 */ /* 0x080fe2000000002f */
[-C--:B------:R-:W-:Y:S01]  /*2b70*/  FFMA R50, R33, R31.reuse, R50 ;  /* 0x0000001f21327223 */ /* 0x080fe20000000032 */
[-C--:B------:R-:W-:Y:S01]  /*2b80*/  FFMA R51, R34, R31.reuse, R51 ;  /* 0x0000001f22337223 */ /* 0x080fe20000000033 */
[----:B------:R-:W-:Y:S01]  /*2b90*/  LOP3.LUT R95, R29, R28, RZ, 0xfc, !PT ;  /* 0x0000001c1d5f7212 */ /* 0x000fe200078efcff */
[----:B------:R-:W-:-:S03]  /*2ba0*/  FFMA R54, R35, R31, R54 ;  /* 0x0000001f23367223 */ /* 0x000fc60000000036 */
[----:B---3--:R-:W-:Y:S01]  /*2bb0*/  ISETP.GE.U32.AND P1, PT, R95, R48, PT ;  /* 0x000000305f00720c */ /* 0x008fe20003f26070 */
[----:B------:R-:W-:Y:S01]  /*2bc0*/  UIADD3 UR20, UP0, UPT, UR20, 0x1, URZ ;  /* 0x0000000114147890 */ /* 0x000fe2000ff1e0ff */
[C---:B0-----:R-:W-:Y:S01]  /*2bd0*/  FFMA R59, R24.reuse, R36, R59 ;  /* 0x00000024183b7223 */ /* 0x041fe2000000003b */
[C---:B------:R-:W-:Y:S01]  /*2be0*/  FFMA R56, R24.reuse, R37, R56 ;  /* 0x0000002518387223 */ /* 0x040fe20000000038 */
[C---:B------:R-:W-:Y:S01]  /*2bf0*/  FFMA R57, R24.reuse, R38, R57 ;  /* 0x0000002618397223 */ /* 0x040fe20000000039 */
[----:B------:R-:W-:Y:S01]  /*2c00*/  FFMA R58, R24, R39, R58 ;  /* 0x00000027183a7223 */ /* 0x000fe2000000003a */
[----:B--2---:R0:W-:Y:S04]  /*2c10*/  STS [R93], R20 ;  /* 0x000000145d007388 */ /* 0x0041e80000000800 */
[----:B------:R1:W-:Y:S04]  /*2c20*/  STS [R93+0x400], R22 ;  /* 0x000400165d007388 */ /* 0x0003e80000000800 */
[----:B------:R2:W-:Y:S01]  /*2c30*/  STS [R93+0x200], R21 ;  /* 0x000200155d007388 */ /* 0x0005e20000000800 */
[----:B0-----:R-:W-:-:S03]  /*2c40*/  SHF.R.S32.HI R20, RZ, 0x1f, R29 ;  /* 0x0000001fff147819 */ /* 0x001fc6000001141d */
[----:B------:R0:W-:Y:S01]  /*2c50*/  STS [R93+0x600], R23 ;  /* 0x000600175d007388 */ /* 0x0001e20000000800 */
[----:B------:R-:W-:-:S13]  /*2c60*/  ISETP.GE.U32.OR.EX P0, PT, R20, R49, P0, P1 ;  /* 0x000000311400720c */ /* 0x000fda0000706510 */
[----:B------:R-:W3:Y:S01]  /*2c70*/  @!P0 S2R R70, SR_CTAID.Z ;  /* 0x0000000000468919 */ /* 0x000ee20000002700 */
[----:B-1----:R-:W3:Y:S08]  /*2c80*/  @!P0 LDC R22, c[0x0][0x370] ;  /* 0x0000dc00ff168b82 */ /* 0x002ef00000000800 */
[----:B--2---:R-:W1:Y:S01]  /*2c90*/  @!P0 LDC.64 R20, c[0x0][0x388] ;  /* 0x0000e200ff148b82 */ /* 0x004e620000000a00 */
[----:B---3--:R-:W-:-:S05]  /*2ca0*/  @!P0 IMAD R22, R70, R22, R71 ;  /* 0x0000001646168224 */ /* 0x008fca00078e0247 */
[----:B0-----:R-:W-:-:S04]  /*2cb0*/  @!P0 SHF.L.U32 R23, R22, 0x7, RZ ;  /* 0x0000000716178819 */ /* 0x001fc800000006ff */
[----:B------:R-:W-:Y:S02]  /*2cc0*/  @!P0 LOP3.LUT R22, R23, R28, RZ, 0xfc, !PT ;  /* 0x0000001c17168212 */ /* 0x000fe400078efcff */
[----:B------:R-:W-:-:S03]  /*2cd0*/  @!P0 SHF.R.S32.HI R23, RZ, 0x1f, R23 ;  /* 0x0000001fff178819 */ /* 0x000fc60000011417 */
[----:B------:R-:W-:-:S03]  /*2ce0*/  @!P0 IMAD.WIDE.U32 R22, R69, R48, R22 ;  /* 0x0000003045168225 */ /* 0x000fc600078e0016 */
[----:B-1----:R-:W-:Y:S01]  /*2cf0*/  @!P0 LEA R28, P1, R22, R20, 0x2 ;  /* 0x00000014161c8211 */ /* 0x002fe200078210ff */
[----:B------:R-:W-:-:S05]  /*2d00*/  @!P0 IMAD R20, R69, R49, R23 ;  /* 0x0000003145148224 */ /* 0x000fca00078e0217 */
[----:B------:R-:W-:Y:S02]  /*2d10*/  @!P0 LEA.HI.X R29, R22, R21, R20, 0x2, P1 ;  /* 0x00000015161d8211 */ /* 0x000fe400008f1414 */
[----:B------:R-:W-:Y:S02]  /*2d20*/  CS2R R22, SRZ ;  /* 0x0000000000167805 */ /* 0x000fe4000001ff00 */
[----:B------:R-:W-:-:S06]  /*2d30*/  CS2R R20, SRZ ;  /* 0x0000000000147805 */ /* 0x000fcc000001ff00 */
[----:B------:R-:W2:Y:S01]  /*2d40*/  @!P0 LDG.E.128.CONSTANT R20, desc[UR16][R28.64] ;  /* 0x000000101c148981 */ /* 0x000ea2000c1e9d00 */
[----:B------:R-:W-:Y:S01]  /*2d50*/  SHF.L.U32 R24, R6, 0x4, RZ ;  /* 0x0000000406187819 */ /* 0x000fe200000006ff */
[----:B------:R-:W-:Y:S01]  /*2d60*/  UIADD3.X UR5, UPT, UPT, URZ, UR5, URZ, UP0, !UPT ;  /* 0x00000005ff057290 */ /* 0x000fe200087fe4ff */
[CC--:B------:R-:W-:Y:S01]  /*2d70*/  FFMA R62, R25.reuse, R36.reuse, R62 ;  /* 0x00000024193e7223 */ /* 0x0c0fe2000000003e */
[----:B------:R-:W-:Y:S01]  /*2d80*/  UISETP.GT.U32.AND UP0, UPT, UR8, UR20, UPT ;  /* 0x000000140800728c */ /* 0x000fe2000bf04070 */
[C---:B------:R-:W-:Y:S01]  /*2d90*/  LOP3.LUT R30, R24.reuse, 0x3e00, RZ, 0xc0, !PT ;  /* 0x00003e00181e7812 */ /* 0x040fe200078ec0ff */
[-C--:B------:R-:W-:Y:S01]  /*2da0*/  FFMA R60, R25, R37.reuse, R60 ;  /* 0x00000025193c7223 */ /* 0x080fe2000000003c */
[----:B------:R-:W-:Y:S01]  /*2db0*/  LOP3.LUT R31, R24, 0x1f0, RZ, 0xc0, !PT ;  /* 0x000001f0181f7812 */ /* 0x000fe200078ec0ff */
[----:B------:R-:W-:Y:S01]  /*2dc0*/  UISETP.GT.U32.AND.EX UP0, UPT, UR9, UR5, UPT, UP0 ;  /* 0x000000050900728c */ /* 0x000fe2000bf04100 */
[CC--:B------:R-:W-:Y:S01]  /*2dd0*/  FFMA R65, R26.reuse, R36.reuse, R65 ;  /* 0x000000241a417223 */ /* 0x0c0fe20000000041 */
[-C--:B------:R-:W-:Y:S01]  /*2de0*/  FFMA R64, R26, R37.reuse, R64 ;  /* 0x000000251a407223 */ /* 0x080fe20000000040 */
[----:B------:R-:W-:Y:S01]  /*2df0*/  IADD3 R30, PT, PT, R31, UR6, R30 ;  /* 0x000000061f1e7c10 */ /* 0x000fe2000fffe01e */
[CC--:B------:R-:W-:Y:S01]  /*2e00*/  FFMA R74, R27.reuse, R36.reuse, R74 ;  /* 0x000000241b4a7223 */ /* 0x0c0fe2000000004a */
[-C--:B------:R-:W-:Y:S01]  /*2e10*/  FFMA R76, R27, R37.reuse, R76 ;  /* 0x000000251b4c7223 */ /* 0x080fe2000000004c */
[CC--:B------:R-:W-:Y:S01]  /*2e20*/  FFMA R75, R32.reuse, R36.reuse, R75 ;  /* 0x00000024204b7223 */ /* 0x0c0fe2000000004b */
[-C--:B------:R-:W-:Y:S01]  /*2e30*/  FFMA R80, R32, R37.reuse, R80 ;  /* 0x0000002520507223 */ /* 0x080fe20000000050 */
[CC--:B------:R-:W-:Y:S01]  /*2e40*/  FFMA R84, R33.reuse, R36.reuse, R84 ;  /* 0x0000002421547223 */ /* 0x0c0fe20000000054 */
[-C--:B------:R-:W-:Y:S01]  /*2e50*/  FFMA R86, R33, R37.reuse, R86 ;  /* 0x0000002521567223 */ /* 0x080fe20000000056 */
[C---:B------:R-:W-:Y:S01]  /*2e60*/  FFMA R81, R34.reuse, R36, R81 ;  /* 0x0000002422517223 */ /* 0x040fe20000000051 */
[----:B------:R-:W-:Y:S01]  /*2e70*/  FFMA R90, R34, R37, R90 ;  /* 0x00000025225a7223 */ /* 0x000fe2000000005a */
[CC--:B------:R-:W-:Y:S01]  /*2e80*/  FFMA R61, R25.reuse, R38.reuse, R61 ;  /* 0x00000026193d7223 */ /* 0x0c0fe2000000003d */
[-C--:B------:R-:W-:Y:S01]  /*2e90*/  FFMA R66, R25, R39.reuse, R66 ;  /* 0x0000002719427223 */ /* 0x080fe20000000042 */
        /* <DEDUP_REMOVED lines=10> */
[C---:B------:R-:W-:Y:S01]  /*2f40*/  FFMA R36, R35.reuse, R36, R91 ;  /* 0x0000002423247223 */ /* 0x040fe2000000005b */
[C---:B------:R-:W-:Y:S01]  /*2f50*/  FFMA R37, R35.reuse, R37, R89 ;  /* 0x0000002523257223 */ /* 0x040fe20000000059 */
[C---:B------:R-:W-:Y:S01]  /*2f60*/  FFMA R87, R35.reuse, R38, R87 ;  /* 0x0000002623577223 */ /* 0x040fe20000000057 */
[----:B------:R-:W-:Y:S01]  /*2f70*/  FFMA R94, R35, R39, R85 ;  /* 0x00000027235e7223 */ /* 0x000fe20000000055 */
[----:B--2---:R2:W-:Y:S01]  /*2f80*/  STS.128 [R30+UR7], R20 ;  /* 0x000000141e007988 */ /* 0x0045e20008000c07 */
[----:B------:R-:W-:Y:S06]  /*2f90*/  BAR.SYNC.DEFER_BLOCKING 0x0 ;  /* 0x0000000000007b1d */ /* 0x000fec0000010000 */
[----:B------:R-:W-:Y:S05]  /*2fa0*/  BRA.U UP0, `(.L_x_40) ;  /* 0xffffffd900307547 */ /* 0x000fea000b83ffff */
[----:B------:R-:W-:-:S12]  /*2fb0*/  ULOP3.LUT UR4, UR4, 0x1, URZ, 0xc0, !UPT ;  /* 0x0000000104047892 */ /* 0x000fd8000f8ec0ff */
.L_x_39:
[C---:B------:R-:W-:Y:S01]  /*2fc0*/  ISETP.GT.U32.AND P0, PT, R6.reuse, 0x7f, PT ;  /* 0x0000007f0600780c */ /* 0x040fe20003f04070 */
[----:B------:R-:W-:Y:S01]  /*2fd0*/  ULEA UR5, UR4, UR15, 0xc ;  /* 0x0000000f04057291 */ /* 0x000fe2000f8e60ff */
[----:B------:R-:W-:Y:S01]  /*2fe0*/  SHF.L.U32 R38, R6, 0x1, RZ ;  /* 0x0000000106267819 */ /* 0x000fe200000006ff */
[----:B------:R-:W-:Y:S01]  /*2ff0*/  ULEA UR4, UR4, UR6, 0xc ;  /* 0x0000000604047291 */ /* 0x000fe2000f8e60ff */
[----:B------:R-:W-:Y:S02]  /*3000*/  SEL R39, RZ, 0x8, !P0 ;  /* 0x00000008ff277807 */ /* 0x000fe40004000000 */
[----:B------:R-:W-:Y:S02]  /*3010*/  LOP3.LUT R38, R38, 0xf0, RZ, 0xc0, !PT ;  /* 0x000000f026267812 */ /* 0x000fe400078ec0ff */
[--C-:B------:R-:W-:Y:S02]  /*3020*/  LOP3.LUT R39, R39, 0x7, R6.reuse, 0xf8, !PT ;  /* 0x0000000727277812 */ /* 0x100fe400078ef806 */
[----:B------:R-:W-:Y:S01]  /*3030*/  SHF.R.U32.HI R6, RZ, 0x1, R6 ;  /* 0x00000001ff067819 */ /* 0x000fe20000011606 */
[----:B--2---:R-:W-:Y:S01]  /*3040*/  LDS.128 R20, [R38+UR5] ;  /* 0x0000000526147984 */ /* 0x004fe20008000c00 */
[----:B------:R-:W-:-:S02]  /*3050*/  LEA R67, R39, UR4, 0x4 ;  /* 0x0000000427437c11 */ /* 0x000fc4000f8e20ff */
[----:B------:R-:W0:Y:S01]  /*3060*/  S2UR UR4, SR_CTAID.Z ;  /* 0x00000000000479c3 */ /* 0x000e220000002700 */
[----:B------:R-:W-:Y:S04]  /*3070*/  LDS.128 R28, [R38+UR5+0x100] ;  /* 0x00010005261c7984 */ /* 0x000fe80008000c00 */
[----:B------:R-:W1:Y:S04]  /*3080*/  LDS.128 R24, [R67] ;  /* 0x0000000043187984 */ /* 0x000e680000000c00 */
[----:B------:R-:W2:Y:S01]  /*3090*/  LDS.128 R32, [R67+0x100] ;  /* 0x0001000043207984 */ /* 0x000ea20000000c00 */
[-C--:B-1----:R-:W-:Y:S01]  /*30a0*/  FFMA R69, R20, R25.reuse, R17 ;  /* 0x0000001914457223 */ /* 0x082fe20000000011 */
[-C--:B------:R-:W-:Y:S01]  /*30b0*/  FFMA R8, R21, R25.reuse, R8 ;  /* 0x0000001915087223 */ /* 0x080fe20000000008 */
[-C--:B------:R-:W-:Y:S01]  /*30c0*/  FFMA R11, R22, R25.reuse, R11 ;  /* 0x00000019160b7223 */ /* 0x080fe2000000000b */
[-C--:B------:R-:W-:Y:S01]  /*30d0*/  FFMA R10, R23, R25.reuse, R10 ;  /* 0x00000019170a7223 */ /* 0x080fe2000000000a */
[-C--:B------:R-:W-:Y:S01]  /*30e0*/  FFMA R85, R28, R25.reuse, R13 ;  /* 0x000000191c557223 */ /* 0x080fe2000000000d */
[-C--:B------:R-:W-:Y:S01]  /*30f0*/  FFMA R68, R29, R25.reuse, R12 ;  /* 0x000000191d447223 */ /* 0x080fe2000000000c */
[-C--:B------:R-:W-:Y:S01]  /*3100*/  FFMA R89, R30, R25.reuse, R15 ;  /* 0x000000191e597223 */ /* 0x080fe2000000000f */
[----:B------:R-:W-:Y:S01]  /*3110*/  FFMA R40, R31, R25, R40 ;  /* 0x000000191f287223 */ /* 0x000fe20000000028 */
[-C--:B--2---:R-:W-:Y:S01]  /*3120*/  FFMA R59, R20, R32.reuse, R59 ;  /* 0x00000020143b7223 */ /* 0x084fe2000000003b */
        /* <DEDUP_REMOVED lines=32> */
[CC--:B------:R-:W-:Y:S01]  /*3330*/  FFMA R57, R20.reuse, R34.reuse, R57 ;  /* 0x0000002214397223 */ /* 0x0c0fe20000000039 */
        /* <DEDUP_REMOVED lines=20> */
[C---:B------:R-:W-:Y:S01]  /*3480*/  FFMA R87, R31.reuse, R34, R87 ;  /* 0x000000221f577223 */ /* 0x040fe20000000057 */
[----:B------:R-:W-:Y:S01]  /*3490*/  FFMA R94, R31, R35, R94 ;  /* 0x000000231f5e7223 */ /* 0x000fe2000000005e */
[----:B------:R-:W-:Y:S04]  /*34a0*/  LDS.128 R12, [R38+UR5+0x200] ;  /* 0x00020005260c7984 */ /* 0x000fe80008000c00 */
[----:B------:R-:W1:Y:S04]  /*34b0*/  LDS.128 R16, [R67+0x200] ;  /* 0x0002000043107984 */ /* 0x000e680000000c00 */
[----:B------:R-:W2:Y:S04]  /*34c0*/  LDS.128 R20, [R38+UR5+0x300] ;  /* 0x0003000526147984 */ /* 0x000ea80008000c00 */
[----:B------:R-:W3:Y:S01]  /*34d0*/  LDS.128 R28, [R67+0x300] ;  /* 0x00030000431c7984 */ /* 0x000ee20000000c00 */
[-C--:B-1----:R-:W-:Y:S01]  /*34e0*/  FFMA R9, R12, R16.reuse, R9 ;  /* 0x000000100c097223 */ /* 0x082fe20000000009 */
        /* <DEDUP_REMOVED lines=31> */
[C---:B---3--:R-:W-:Y:S01]  /*36e0*/  FFMA R59, R12.reuse, R28, R59 ;  /* 0x0000001c0c3b7223 */ /* 0x048fe2000000003b */
        /* <DEDUP_REMOVED lines=31> */
[----:B------:R-:W-:Y:S04]  /*38e0*/  LDS.128 R12, [R38+UR5+0x400] ;  /* 0x00040005260c7984 */ /* 0x000fe80008000c00 */
[----:B------:R-:W1:Y:S04]  /*38f0*/  LDS.128 R16, [R67+0x400] ;  /* 0x0004000043107984 */ /* 0x000e680000000c00 */
[----:B------:R-:W2:Y:S04]  /*3900*/  LDS.128 R24, [R38+UR5+0x500] ;  /* 0x0005000526187984 */ /* 0x000ea80008000c00 */
[----:B------:R-:W3:Y:S04]  /*3910*/  LDS.128 R20, [R67+0x500] ;  /* 0x0005000043147984 */ /* 0x000ee80000000c00 */
[----:B------:R-:W-:Y:S01]  /*3920*/  LDS.128 R28, [R38+UR5+0x700] ;  /* 0x00070005261c7984 */ /* 0x000fe20008000c00 */
        /* <DEDUP_REMOVED lines=66> */
[----:B------:R-:W2:Y:S04]  /*3d50*/  LDS.128 R20, [R67+0x700] ;  /* 0x0007000043147984 */ /* 0x000ea80000000c00 */
[----:B------:R-:W-:Y:S01]  /*3d60*/  LDS.128 R24, [R38+UR5+0x900] ;  /* 0x0009000526187984 */ /* 0x000fe20008000c00 */
        /* <DEDUP_REMOVED lines=251> */
[----:B------:R-:W-:Y:S01]  /*4d20*/  LDS.128 R16, [R38+UR5+0xf00] ;  /* 0x000f000526107984 */ /* 0x000fe20008000c00 */
[C---:B------:R-:W-:Y:S01]  /*4d30*/  FFMA R81, R26.reuse, R20, R81 ;  /* 0x000000141a517223 */ /* 0x040fe20000000051 */
[C---:B------:R-:W-:Y:S01]  /*4d40*/  FFMA R90, R26.reuse, R21, R90 ;  /* 0x000000151a5a7223 */ /* 0x040fe2000000005a */
[C---:B------:R-:W-:Y:S01]  /*4d50*/  FFMA R83, R26.reuse, R22, R83 ;  /* 0x000000161a537223 */ /* 0x040fe20000000053 */
[----:B------:R-:W1:Y:S01]  /*4d60*/  LDS.128 R12, [R67+0xe00] ;  /* 0x000e0000430c7984 */ /* 0x000e620000000c00 */
[-C--:B------:R-:W-:Y:S01]  /*4d70*/  FFMA R92, R26, R23.reuse, R92 ;  /* 0x000000171a5c7223 */ /* 0x080fe2000000005c */
[CC--:B------:R-:W-:Y:S01]  /*4d80*/  FFMA R82, R24.reuse, R23.reuse, R82 ;  /* 0x0000001718527223 */ /* 0x0c0fe20000000052 */
[----:B------:R-:W0:Y:S01]  /*4d90*/  LDC R26, c[0x0][0x370] ;  /* 0x0000dc00ff1a7b82 */ /* 0x000e220000000800 */
[----:B------:R-:W2:Y:S01]  /*4da0*/  LDS.128 R8, [R38+UR5+0xe00] ;  /* 0x000e000526087984 */ /* 0x000ea20008000c00 */
[-C--:B------:R-:W-:Y:S01]  /*4db0*/  FFMA R88, R25, R23.reuse, R88 ;  /* 0x0000001719587223 */ /* 0x080fe20000000058 */
[----:B------:R-:W-:Y:S01]  /*4dc0*/  FFMA R94, R27, R23, R94 ;  /* 0x000000171b5e7223 */ /* 0x000fe2000000005e */
[CC--:B------:R-:W-:Y:S01]  /*4dd0*/  FFMA R80, R24.reuse, R21.reuse, R80 ;  /* 0x0000001518507223 */ /* 0x0c0fe20000000050 */
[----:B------:R-:W3:Y:S01]  /*4de0*/  LDS.128 R64, [R67+0xf00] ;  /* 0x000f000043407984 */ /* 0x000ee20000000c00 */
[C---:B------:R-:W-:Y:S01]  /*4df0*/  FFMA R84, R25.reuse, R20, R84 ;  /* 0x0000001419547223 */ /* 0x040fe20000000054 */
[CC--:B------:R-:W-:Y:S01]  /*4e00*/  FFMA R86, R25.reuse, R21.reuse, R86 ;  /* 0x0000001519567223 */ /* 0x0c0fe20000000056 */
[----:B------:R-:W-:Y:S01]  /*4e10*/  FFMA R79, R25, R22, R79 ;  /* 0x00000016194f7223 */ /* 0x000fe2000000004f */
[C---:B------:R-:W-:Y:S01]  /*4e20*/  FFMA R32, R27.reuse, R20, R32 ;  /* 0x000000141b207223 */ /* 0x040fe20000000020 */
[C---:B------:R-:W-:Y:S01]  /*4e30*/  FFMA R36, R27.reuse, R21, R36 ;  /* 0x000000151b247223 */ /* 0x040fe20000000024 */
[----:B------:R-:W-:Y:S01]  /*4e40*/  FFMA R87, R27, R22, R87 ;  /* 0x000000161b577223 */ /* 0x000fe20000000057 */
[C---:B------:R-:W-:Y:S01]  /*4e50*/  FFMA R75, R24.reuse, R20, R75 ;  /* 0x00000014184b7223 */ /* 0x040fe2000000004b */
[----:B------:R-:W-:Y:S01]  /*4e60*/  FFMA R77, R24, R22, R77 ;  /* 0x00000016184d7223 */ /* 0x000fe2000000004d */
[-C--:B-1----:R-:W-:Y:S01]  /*4e70*/  FFMA R23, R17, R12.reuse, R4 ;  /* 0x0000000c11177223 */ /* 0x082fe20000000004 */
[----:B0-----:R-:W-:Y:S01]  /*4e80*/  IMAD R4, R26, UR4, R71 ;  /* 0x000000041a047c24 */ /* 0x001fe2000f8e0247 */
[----:B------:R-:W-:Y:S01]  /*4e90*/  UIADD3 UR4, UPT, UPT, UR14, 0x4000, URZ ;  /* 0x000040000e047890 */ /* 0x000fe2000fffe0ff */
[-C--:B------:R-:W-:Y:S01]  /*4ea0*/  FFMA R21, R16, R12.reuse, R5 ;  /* 0x0000000c10157223 */ /* 0x080fe20000000005 */
[-C--:B--2---:R-:W-:Y:S01]  /*4eb0*/  FFMA R37, R10, R12.reuse, R3 ;  /* 0x0000000c0a257223 */ /* 0x084fe20000000003 */
[-C--:B------:R-:W-:Y:S01]  /*4ec0*/  FFMA R29, R8, R12.reuse, R29 ;  /* 0x0000000c081d7223 */ /* 0x080fe2000000001d */
[----:B------:R-:W-:Y:S01]  /*4ed0*/  ULEA UR4, UR18, UR4, 0x18 ;  /* 0x0000000412047291 */ /* 0x000fe2000f8ec0ff */
[-C--:B------:R-:W-:Y:S01]  /*4ee0*/  FFMA R91, R9, R12.reuse, R0 ;  /* 0x0000000c095b7223 */ /* 0x080fe20000000000 */
[-C--:B------:R-:W-:Y:S01]  /*4ef0*/  FFMA R3, R11, R12.reuse, R2 ;  /* 0x0000000c0b037223 */ /* 0x080fe20000000002 */
[-C--:B------:R-:W-:Y:S01]  /*4f00*/  FFMA R25, R18, R12.reuse, R7 ;  /* 0x0000000c12197223 */ /* 0x080fe20000000007 */
[----:B------:R-:W-:Y:S01]  /*4f10*/  FFMA R27, R19, R12, R34 ;  /* 0x0000000c131b7223 */ /* 0x000fe20000000022 */
[-C--:B------:R-:W-:Y:S01]  /*4f20*/  FFMA R38, R9, R13.reuse, R28 ;  /* 0x0000000d09267223 */ /* 0x080fe2000000001c */
[----:B------:R-:W0:Y:S01]  /*4f30*/  S2R R12, SR_CTAID.Y ;  /* 0x00000000000c7919 */ /* 0x000e220000002600 */
[-C--:B------:R-:W-:Y:S01]  /*4f40*/  FFMA R24, R10, R13.reuse, R31 ;  /* 0x0000000d0a187223 */ /* 0x080fe2000000001f */
[C---:B------:R-:W-:Y:S01]  /*4f50*/  FFMA R102, R8.reuse, R13, R69 ;  /* 0x0000000d08667223 */ /* 0x040fe20000000045 */
[C---:B------:R-:W-:Y:S01]  /*4f60*/  FFMA R31, R8.reuse, R14, R45 ;  /* 0x0000000e081f7223 */ /* 0x040fe2000000002d */
[C---:B------:R-:W-:Y:S01]  /*4f70*/  FFMA R28, R8.reuse, R15, R55 ;  /* 0x0000000f081c7223 */ /* 0x040fe20000000037 */
[C---:B---3--:R-:W-:Y:S01]  /*4f80*/  FFMA R59, R8.reuse, R64, R59 ;  /* 0x00000040083b7223 */ /* 0x048fe2000000003b */
[C---:B------:R-:W-:Y:S01]  /*4f90*/  FFMA R56, R8.reuse, R65, R56 ;  /* 0x0000004108387223 */ /* 0x040fe20000000038 */
[C---:B------:R-:W-:Y:S01]  /*4fa0*/  FFMA R57, R8.reuse, R66, R57 ;  /* 0x0000004208397223 */ /* 0x040fe20000000039 */
[----:B------:R-:W-:Y:S01]  /*4fb0*/  FFMA R58, R8, R67, R58 ;  /* 0x00000043083a7223 */ /* 0x000fe2000000003a */
[----:B------:R-:W-:Y:S01]  /*4fc0*/  LEA R8, R39, UR4, 0x4 ;  /* 0x0000000427087c11 */ /* 0x000fe2000f8e20ff */
[----:B------:R-:W-:Y:S01]  /*4fd0*/  FFMA R2, R18, R13, R89 ;  /* 0x0000000d12027223 */ /* 0x000fe20000000059 */
[-C--:B------:R-:W-:Y:S01]  /*4fe0*/  FFMA R89, R11, R14.reuse, R70 ;  /* 0x0000000e0b597223 */ /* 0x080fe20000000046 */
[----:B------:R-:W-:Y:S01]  /*4ff0*/  LEA R70, R4, R39, 0x5 ;  /* 0x0000002704467211 */ /* 0x000fe200078e28ff */
[----:B------:R-:W1:Y:S01]  /*5000*/  LDCU.64 UR4, c[0x0][0x390] ;  /* 0x00007200ff0477ac */ /* 0x000e620008000a00 */
[----:B------:R-:W-:Y:S01]  /*5010*/  LOP3.LUT R39, R6, 0x3c, RZ, 0xc0, !PT ;  /* 0x0000003c06277812 */ /* 0x000fe200078ec0ff */
[----:B------:R-:W-:Y:S01]  /*5020*/  FFMA R20, R19, R13, R40 ;  /* 0x0000000d13147223 */ /* 0x000fe20000000028 */
[----:B------:R-:W2:Y:S01]  /*5030*/  LDS.128 R4, [R8] ;  /* 0x0000000008047984 */ /* 0x000ea20000000c00 */
[----:B------:R-:W-:Y:S01]  /*5040*/  SHF.L.U32 R70, R70, 0x2, RZ ;  /* 0x0000000246467819 */ /* 0x000fe200000006ff */
[-C--:B------:R-:W-:Y:S01]  /*5050*/  FFMA R69, R16, R14.reuse, R41 ;  /* 0x0000000e10457223 */ /* 0x080fe20000000029 */
[----:B------:R-:W-:Y:S01]  /*5060*/  FFMA R45, R18, R14, R43 ;  /* 0x0000000e122d7223 */ /* 0x000fe2000000002b */
[----:B------:R-:W-:Y:S01]  /*5070*/  FFMA R26, R16, R15, R47 ;  /* 0x0000000f101a7223 */ /* 0x000fe2000000002f */
[----:B------:R-:W-:Y:S01]  /*5080*/  ISETP.GE.U32.AND P0, PT, R70, R48, PT ;  /* 0x000000304600720c */ /* 0x000fe20003f06070 */
[----:B------:R-:W-:Y:S01]  /*5090*/  FFMA R22, R11, R13, R30 ;  /* 0x0000000d0b167223 */ /* 0x000fe2000000001e */
[----:B------:R-:W-:Y:S01]  /*50a0*/  SHF.R.S32.HI R71, RZ, 0x1f, R70 ;  /* 0x0000001fff477819 */ /* 0x000fe20000011446 */
[CC--:B------:R-:W-:Y:S01]  /*50b0*/  FFMA R95, R9.reuse, R14.reuse, R42 ;  /* 0x0000000e095f7223 */ /* 0x0c0fe2000000002a */
[C---:B------:R-:W-:Y:S01]  /*50c0*/  FFMA R93, R10.reuse, R14, R33 ;  /* 0x0000000e0a5d7223 */ /* 0x040fe20000000021 */
[-C--:B------:R-:W-:Y:S01]  /*50d0*/  FFMA R52, R9, R15.reuse, R52 ;  /* 0x0000000f09347223 */ /* 0x080fe20000000034 */
[-C--:B------:R-:W-:Y:S01]  /*50e0*/  FFMA R40, R10, R15.reuse, R53 ;  /* 0x0000000f0a287223 */ /* 0x080fe20000000035 */
[----:B------:R-:W-:Y:S01]  /*50f0*/  FFMA R46, R11, R15, R46 ;  /* 0x0000000f0b2e7223 */ /* 0x000fe2000000002e */
[C---:B------:R-:W-:Y:S01]  /*5100*/  FFMA R43, R9.reuse, R64, R62 ;  /* 0x00000040092b7223 */ /* 0x040fe2000000003e */
[C---:B------:R-:W-:Y:S01]  /*5110*/  FFMA R60, R9.reuse, R65, R60 ;  /* 0x00000041093c7223 */ /* 0x040fe2000000003c */
[C---:B------:R-:W-:Y:S01]  /*5120*/  FFMA R61, R9.reuse, R66, R61 ;  /* 0x00000042093d7223 */ /* 0x040fe2000000003d */
[----:B0-----:R-:W-:Y:S01]  /*5130*/  LEA R39, R12, R39, 0x7 ;  /* 0x000000270c277211 */ /* 0x001fe200078e38ff */
        /* <DEDUP_REMOVED lines=9> */
[----:B------:R-:W-:Y:S01]  /*51d0*/  ISETP.LT.U32.AND P1, PT, R39, UR10, PT ;  /* 0x0000000a27007c0c */ /* 0x000fe2000bf21070 */
[----:B------:R-:W0:Y:S01]  /*51e0*/  LDS.128 R8, [R8+0x100] ;  /* 0x0001000008087984 */ /* 0x000e220000000c00 */
[----:B------:R-:W-:Y:S01]  /*51f0*/  ISETP.GE.U32.AND.EX P0, PT, R71, R49, PT, P0 ;  /* 0x000000314700720c */ /* 0x000fe20003f06100 */
[-C--:B------:R-:W-:Y:S01]  /*5200*/  FFMA R0, R16, R13.reuse, R85 ;  /* 0x0000000d10007223 */ /* 0x080fe20000000055 */
[----:B------:R-:W-:Y:S01]  /*5210*/  FFMA R68, R17, R13, R68 ;  /* 0x0000000d11447223 */ /* 0x000fe20000000044 */
[----:B------:R-:W-:Y:S01]  /*5220*/  IMAD.WIDE.U32 R12, R39, R48, R70 ;  /* 0x00000030270c7225 */ /* 0x000fe200078e0046 */
[----:B------:R-:W-:-:S03]  /*5230*/  ISETP.LT.U32.AND.EX P0, PT, RZ, UR11, !P0, P1 ;  /* 0x0000000bff007c0c */ /* 0x000fc6000c701110 */
[C---:B------:R-:W-:Y:S01]  /*5240*/  FFMA R75, R16.reuse, R64, R75 ;  /* 0x00000040104b7223 */ /* 0x040fe2000000004b */
[C---:B------:R-:W-:Y:S01]  /*5250*/  FFMA R80, R16.reuse, R65, R80 ;  /* 0x0000004110507223 */ /* 0x040fe20000000050 */
[C---:B------:R-:W-:Y:S01]  /*5260*/  FFMA R77, R16.reuse, R66, R77 ;  /* 0x00000042104d7223 */ /* 0x040fe2000000004d */
[----:B------:R-:W-:Y:S01]  /*5270*/  FFMA R82, R16, R67, R82 ;  /* 0x0000004310527223 */ /* 0x000fe20000000052 */
[----:B------:R-:W-:Y:S01]  /*5280*/  IMAD R13, R39, R49, R13 ;  /* 0x00000031270d7224 */ /* 0x000fe200078e020d */
[----:B-1----:R-:W-:Y:S01]  /*5290*/  LEA R16, P1, R12, UR4, 0x2 ;  /* 0x000000040c107c11 */ /* 0x002fe2000f8210ff */
[C---:B------:R-:W-:Y:S01]  /*52a0*/  FFMA R33, R17.reuse, R14, R96 ;  /* 0x0000000e11217223 */ /* 0x040fe20000000060 */
[C---:B------:R-:W-:Y:S01]  /*52b0*/  FFMA R50, R17.reuse, R15, R50 ;  /* 0x0000000f11327223 */ /* 0x040fe20000000032 */
[C---:B------:R-:W-:Y:S01]  /*52c0*/  FFMA R35, R17.reuse, R64, R84 ;  /* 0x0000004011237223 */ /* 0x040fe20000000054 */
[C---:B------:R-:W-:Y:S01]  /*52d0*/  FFMA R86, R17.reuse, R65, R86 ;  /* 0x0000004111567223 */ /* 0x040fe20000000056 */
[C---:B------:R-:W-:Y:S01]  /*52e0*/  FFMA R79, R17.reuse, R66, R79 ;  /* 0x00000042114f7223 */ /* 0x040fe2000000004f */
[----:B------:R-:W-:Y:S01]  /*52f0*/  FFMA R88, R17, R67, R88 ;  /* 0x0000004311587223 */ /* 0x000fe20000000058 */
[C---:B------:R-:W-:Y:S01]  /*5300*/  FFMA R85, R19.reuse, R14, R44 ;  /* 0x0000000e13557223 */ /* 0x040fe2000000002c */
[-C--:B------:R-:W-:Y:S01]  /*5310*/  FFMA R34, R18, R15.reuse, R51 ;  /* 0x0000000f12227223 */ /* 0x080fe20000000033 */
[----:B------:R-:W-:Y:S01]  /*5320*/  FFMA R54, R19, R15, R54 ;  /* 0x0000000f13367223 */ /* 0x000fe20000000036 */
[----:B------:R-:W-:Y:S01]  /*5330*/  LEA.HI.X R17, R12, UR5, R13, 0x2, P1 ;  /* 0x000000050c117c11 */ /* 0x000fe200088f140d */
[----:B--2---:R-:W-:Y:S01]  /*5340*/  FADD R12, R29, R4 ;  /* 0x000000041d0c7221 */ /* 0x004fe20000000000 */
[----:B------:R-:W-:Y:S01]  /*5350*/  FADD R13, R102, R5 ;  /* 0x00000005660d7221 */ /* 0x000fe20000000000 */
[--C-:B------:R-:W-:Y:S01]  /*5360*/  FADD R14, R31, R6.reuse ;  /* 0x000000061f0e7221 */ /* 0x100fe20000000000 */
[----:B------:R-:W-:Y:S01]  /*5370*/  FADD R15, R28, R7 ;  /* 0x000000071c0f7221 */ /* 0x000fe20000000000 */
[----:B------:R-:W-:Y:S01]  /*5380*/  IADD3 R29, P1, PT, R48, -0x40, RZ ;  /* 0xffffffc0301d7810 */ /* 0x000fe20007f3e0ff */
[----:B------:R-:W-:Y:S01]  /*5390*/  FADD R42, R89, R6 ;  /* 0x00000006592a7221 */ /* 0x000fe20000000000 */
[C---:B------:R-:W-:Y:S01]  /*53a0*/  FFMA R81, R18.reuse, R64, R81 ;  /* 0x0000004012517223 */ /* 0x040fe20000000051 */
[C---:B------:R-:W-:Y:S01]  /*53b0*/  FFMA R90, R18.reuse, R65, R90 ;  /* 0x00000041125a7223 */ /* 0x040fe2000000005a */
[----:B------:R1:W-:Y:S01]  /*53c0*/  @P0 STG.E.128 desc[UR16][R16.64], R12 ;  /* 0x0000000c10000986 */ /* 0x0003e2000c101d10 */
[----:B------:R-:W-:Y:S01]  /*53d0*/  ISETP.GT.U32.AND P0, PT, R29, R70, PT ;  /* 0x000000461d00720c */ /* 0x000fe20003f04070 */
[CC--:B------:R-:W-:Y:S01]  /*53e0*/  FFMA R83, R18.reuse, R66.reuse, R83 ;  /* 0x0000004212537223 */ /* 0x0c0fe20000000053 */
[----:B------:R-:W-:Y:S01]  /*53f0*/  IADD3.X R29, PT, PT, R49, -0x1, RZ, P1, !PT ;  /* 0xffffffff311d7810 */ /* 0x000fe20000ffe4ff */
[----:B------:R-:W-:Y:S01]  /*5400*/  FFMA R92, R18, R67, R92 ;  /* 0x00000043125c7223 */ /* 0x000fe2000000005c */
[----:B------:R-:W-:Y:S01]  /*5410*/  ISETP.GE.U32.AND P1, PT, R39, UR10, PT ;  /* 0x0000000a27007c0c */ /* 0x000fe2000bf26070 */
[----:B------:R-:W-:Y:S01]  /*5420*/  FFMA R36, R19, R65, R36 ;  /* 0x0000004113247223 */ /* 0x000fe20000000024 */
[----:B------:R-:W-:Y:S01]  /*5430*/  ISETP.GT.U32.AND.EX P0, PT, R29, R71, PT, P0 ;  /* 0x000000471d00720c */ /* 0x000fe20003f04100 */
[C---:B------:R-:W-:Y:S01]  /*5440*/  FFMA R87, R19.reuse, R66, R87 ;  /* 0x0000004213577223 */ /* 0x040fe20000000057 */
[----:B------:R-:W-:Y:S01]  /*5450*/  FFMA R94, R19, R67, R94 ;  /* 0x00000043135e7223 */ /* 0x000fe2000000005e */
[----:B0-----:R-:W-:Y:S01]  /*5460*/  FADD R28, R59, R8 ;  /* 0x000000083b1c7221 */ /* 0x001fe20000000000 */
[----:B------:R-:W-:Y:S01]  /*5470*/  ISETP.GE.U32.OR.EX P1, PT, RZ, UR11, !P0, P1 ;  /* 0x0000000bff007c0c */ /* 0x000fe2000c726510 */
[----:B------:R-:W-:Y:S01]  /*5480*/  FADD R29, R56, R9 ;  /* 0x00000009381d7221 */ /* 0x000fe20000000000 */
[----:B------:R-:W-:Y:S01]  /*5490*/  FADD R30, R57, R10 ;  /* 0x0000000a391e7221 */ /* 0x000fe20000000000 */
[----:B------:R-:W-:Y:S01]  /*54a0*/  FADD R31, R58, R11 ;  /* 0x0000000b3a1f7221 */ /* 0x000fe20000000000 */
[----:B-1----:R-:W-:-:S02]  /*54b0*/  IADD3 R14, PT, PT, R39, 0x1, RZ ;  /* 0x00000001270e7810 */ /* 0x002fc40007ffe0ff */
[----:B------:R-:W-:Y:S02]  /*54c0*/  IADD3 R15, PT, PT, R39, 0x2, RZ ;  /* 0x00000002270f7810 */ /* 0x000fe40007ffe0ff */
[----:B------:R-:W-:-:S05]  /*54d0*/  ISETP.GE.U32.AND P2, PT, R14, UR10, PT ;  /* 0x0000000a0e007c0c */ /* 0x000fca000bf46070 */
[-C--:B------:R-:W-:Y:S02]  /*54e0*/  @!P1 MOV R12, R16.reuse ;  /* 0x00000010000c9202 */ /* 0x080fe40000000f00 */
[----:B------:R-:W-:Y:S02]  /*54f0*/  @!P1 MOV R13, R17 ;  /* 0x00000011000d9202 */ /* 0x000fe40000000f00 */
[----:B------:R-:W-:Y:S02]  /*5500*/  IADD3 R14, PT, PT, R39, 0x3, RZ ;  /* 0x00000003270e7810 */ /* 0x000fe40007ffe0ff */
[----:B------:R-:W-:Y:S01]  /*5510*/  LEA R16, P6, R48, R16, 0x2 ;  /* 0x0000001030107211 */ /* 0x000fe200078c10ff */
[----:B------:R0:W-:Y:S01]  /*5520*/  @!P1 STG.E.128 desc[UR16][R12.64+0x100], R28 ;  /* 0x0001001c0c009986 */ /* 0x0001e2000c101d10 */
[----:B------:R-:W-:Y:S02]  /*5530*/  ISETP.GE.U32.AND P1, PT, R70, R48, PT ;  /* 0x000000304600720c */ /* 0x000fe40003f26070 */
[----:B------:R-:W-:Y:S01]  /*5540*/  ISETP.GE.U32.AND P4, PT, R15, UR10, PT ;  /* 0x0000000a0f007c0c */ /* 0x000fe2000bf86070 */
[----:B------:R-:W-:Y:S01]  /*5550*/  FADD R15, R52, R7 ;  /* 0x00000007340f7221 */ /* 0x000fe20000000000 */
[----:B------:R-:W-:-:S02]  /*5560*/  ISETP.GE.U32.AND.EX P1, PT, R71, R49, PT, P1 ;  /* 0x000000314700720c */ /* 0x000fc40003f26110 */
[----:B------:R-:W-:Y:S01]  /*5570*/  ISETP.GE.U32.AND P3, PT, R14, UR10, PT ;  /* 0x0000000a0e007c0c */ /* 0x000fe2000bf66070 */
[----:B------:R-:W-:Y:S01]  /*5580*/  FADD R14, R95, R6 ;  /* 0x000000065f0e7221 */ /* 0x000fe20000000000 */
[----:B------:R-:W-:Y:S02]  /*5590*/  ISETP.GE.U32.OR.EX P5, PT, RZ, UR11, P1, P2 ;  /* 0x0000000bff007c0c */ /* 0x000fe40008fa6520 */
[----:B------:R-:W-:Y:S02]  /*55a0*/  ISETP.GE.U32.OR.EX P2, PT, RZ, UR11, !P0, P2 ;  /* 0x0000000bff007c0c */ /* 0x000fe4000c746520 */
[C---:B------:R-:W-:Y:S02]  /*55b0*/  LEA.HI.X R17, R48.reuse, R17, R49, 0x2, P6 ;  /* 0x0000001130117211 */ /* 0x040fe400030f1431 */
[----:B------:R-:W-:Y:S01]  /*55c0*/  LEA R56, P6, R48, R16, 0x2 ;  /* 0x0000001030387211 */ /* 0x000fe200078c10ff */
[----:B0-----:R-:W-:Y:S01]  /*55d0*/  FADD R12, R91, R4 ;  /* 0x000000045b0c7221 */ /* 0x001fe20000000000 */
[----:B------:R-:W-:Y:S01]  /*55e0*/  FADD R13, R38, R5 ;  /* 0x00000005260d7221 */ /* 0x000fe20000000000 */
[----:B------:R-:W-:Y:S01]  /*55f0*/  FADD R28, R43, R8 ;  /* 0x000000082b1c7221 */ /* 0x000fe20000000000 */
[----:B------:R-:W-:Y:S01]  /*5600*/  FADD R29, R60, R9 ;  /* 0x000000093c1d7221 */ /* 0x000fe20000000000 */
[----:B------:R-:W-:Y:S01]  /*5610*/  FADD R30, R61, R10 ;  /* 0x0000000a3d1e7221 */ /* 0x000fe20000000000 */
[----:B------:R-:W-:Y:S01]  /*5620*/  FADD R31, R98, R11 ;  /* 0x0000000b621f7221 */ /* 0x000fe20000000000 */
[----:B------:R0:W-:Y:S01]  /*5630*/  @!P5 STG.E.128 desc[UR16][R16.64], R12 ;  /* 0x0000000c1000d986 */ /* 0x0001e2000c101d10 */
[----:B------:R-:W-:-:S02]  /*5640*/  ISETP.GE.U32.OR.EX P5, PT, RZ, UR11, P1, P4 ;  /* 0x0000000bff007c0c */ /* 0x000fc40008fa6540 */
[----:B------:R-:W-:Y:S02]  /*5650*/  ISETP.GE.U32.OR.EX P4, PT, RZ, UR11, !P0, P4 ;  /* 0x0000000bff007c0c */ /* 0x000fe4000c786540 */
[----:B------:R-:W-:Y:S02]  /*5660*/  LEA.HI.X R57, R48, R17, R49, 0x2, P6 ;  /* 0x0000001130397211 */ /* 0x000fe400030f1431 */
[----:B------:R-:W-:-:S05]  /*5670*/  IADD3 R43, PT, PT, R39, 0x40, RZ ;  /* 0x00000040272b7810 */ /* 0x000fca0007ffe0ff */
[----:B------:R-:W-:-:S03]  /*5680*/  IMAD.WIDE.U32 R70, R43, R48, R70 ;  /* 0x000000302b467225 */ /* 0x000fc600078e0046 */
[----:B------:R-:W-:Y:S01]  /*5690*/  LEA R52, P6, R70, UR4, 0x2 ;  /* 0x0000000446347c11 */ /* 0x000fe2000f8c10ff */
[----:B0-----:R-:W-:Y:S01]  /*56a0*/  FADD R12, R37, R4 ;  /* 0x00000004250c7221 */ /* 0x001fe20000000000 */
[----:B------:R-:W-:Y:S01]  /*56b0*/  @!P2 MOV R14, R16 ;  /* 0x00000010000ea202 */ /* 0x000fe20000000f00 */
[----:B------:R-:W-:Y:S01]  /*56c0*/  FADD R13, R24, R5 ;  /* 0x00000005180d7221 */ /* 0x000fe20000000000 */
[----:B------:R-:W-:Y:S02]  /*56d0*/  @!P2 MOV R15, R17 ;  /* 0x00000011000fa202 */ /* 0x000fe40000000f00 */
[----:B------:R-:W-:-:S03]  /*56e0*/  IADD3 R24, PT, PT, R39, 0x41, RZ ;  /* 0x0000004127187810 */ /* 0x000fc60007ffe0ff */
[----:B------:R0:W-:Y:S01]  /*56f0*/  @!P2 STG.E.128 desc[UR16][R14.64+0x100], R28 ;  /* 0x0001001c0e00a986 */ /* 0x0001e2000c101d10 */
[C---:B------:R-:W-:Y:S01]  /*5700*/  ISETP.GE.U32.AND P2, PT, R43.reuse, UR10, PT ;  /* 0x0000000a2b007c0c */ /* 0x040fe2000bf46070 */
[----:B------:R-:W-:-:S05]  /*5710*/  IMAD R43, R43, R49, R71 ;  /* 0x000000312b2b7224 */ /* 0x000fca00078e0247 */
[----:B------:R-:W-:Y:S01]  /*5720*/  LEA.HI.X R53, R70, UR5, R43, 0x2, P6 ;  /* 0x0000000546357c11 */ /* 0x000fe2000b0f142b */
[--C-:B------:R-:W-:Y:S01]  /*5730*/  FADD R43, R46, R7.reuse ;  /* 0x000000072e2b7221 */ /* 0x100fe20000000000 */
        /* <DEDUP_REMOVED lines=8> */
[----:B------:R-:W-:Y:S01]  /*57c0*/  ISETP.GE.U32.OR.EX P5, PT, RZ, UR11, P1, P3 ;  /* 0x0000000bff007c0c */ /* 0x000fe20008fa6530 */
[----:B------:R-:W-:Y:S01]  /*57d0*/  FADD R40, R3, R4 ;  /* 0x0000000403287221 */ /* 0x000fe20000000000 */
[----:B------:R-:W-:Y:S01]  /*57e0*/  ISETP.GE.U32.OR.EX P3, PT, RZ, UR11, !P0, P3 ;  /* 0x0000000bff007c0c */ /* 0x000fe2000c766530 */
[----:B------:R-:W-:Y:S01]  /*57f0*/  FADD R41, R22, R5 ;  /* 0x0000000516297221 */ /* 0x000fe20000000000 */
[----:B------:R-:W-:Y:S01]  /*5800*/  IADD3 R3, PT, PT, R39, 0x42, RZ ;  /* 0x0000004227037810 */ /* 0x000fe20007ffe0ff */
[----:B------:R-:W-:Y:S01]  /*5810*/  FADD R22, R83, R10 ;  /* 0x0000000a53167221 */ /* 0x000fe20000000000 */
[----:B0-----:R-:W-:Y:S01]  /*5820*/  @!P4 MOV R14, R56 ;  /* 0x00000038000ec202 */ /* 0x001fe20000000f00 */
[----:B------:R-:W-:Y:S01]  /*5830*/  FADD R12, R47, R8 ;  /* 0x000000082f0c7221 */ /* 0x000fe20000000000 */
[----:B------:R-:W-:Y:S01]  /*5840*/  @!P4 MOV R15, R57 ;  /* 0x00000039000fc202 */ /* 0x000fe20000000f00 */
[----:B------:R-:W-:Y:S01]  /*5850*/  FADD R13, R76, R9 ;  /* 0x000000094c0d7221 */ /* 0x000fe20000000000 */
[----:B------:R-:W-:-:S03]  /*5860*/  LEA.HI.X R47, R48, R53, R49, 0x2, P6 ;  /* 0x00000035302f7211 */ /* 0x000fc600030f1431 */
[----:B------:R0:W-:Y:S01]  /*5870*/  @!P4 STG.E.128 desc[UR16][R14.64+0x100], R28 ;  /* 0x0001001c0e00c986 */ /* 0x0001e2000c101d10 */
[----:B------:R-:W-:-:S04]  /*5880*/  LEA R16, P4, R48, R56, 0x2 ;  /* 0x0000003830107211 */ /* 0x000fc800078810ff */
[----:B------:R-:W-:Y:S02]  /*5890*/  LEA.HI.X R17, R48, R57, R49, 0x2, P4 ;  /* 0x0000003930117211 */ /* 0x000fe400020f1431 */
[----:B------:R-:W-:Y:S02]  /*58a0*/  ISETP.GE.U32.OR.EX P4, PT, RZ, UR11, P1, P2 ;  /* 0x0000000bff007c0c */ /* 0x000fe40008f86520 */
[----:B------:R-:W-:Y:S01]  /*58b0*/  ISETP.GE.U32.OR.EX P2, PT, RZ, UR11, !P0, P2 ;  /* 0x0000000bff007c0c */ /* 0x000fe2000c746520 */
[----:B------:R-:W-:Y:S01]  /*58c0*/  @!P5 STG.E.128 desc[UR16][R16.64], R40 ;  /* 0x000000281000d986 */ /* 0x000fe2000c101d10 */
[----:B------:R-:W-:Y:S01]  /*58d0*/  ISETP.GE.U32.AND P5, PT, R24, UR10, PT ;  /* 0x0000000a18007c0c */ /* 0x000fe2000bfa6070 */
[----:B------:R-:W-:Y:S01]  /*58e0*/  FADD R24, R23, R4 ;  /* 0x0000000417187221 */ /* 0x000fe20000000000 */
[--C-:B------:R-:W-:Y:S01]  /*58f0*/  FADD R23, R92, R11.reuse ;  /* 0x0000000b5c177221 */ /* 0x100fe20000000000 */
[----:B0-----:R-:W-:Y:S01]  /*5900*/  FADD R14, R73, R10 ;  /* 0x0000000a490e7221 */ /* 0x001fe20000000000 */
[----:B------:R-:W-:Y:S01]  /*5910*/  FADD R15, R78, R11 ;  /* 0x0000000b4e0f7221 */ /* 0x000fe20000000000 */
[----:B------:R-:W-:Y:S01]  /*5920*/  FADD R28, R21, R4 ;  /* 0x00000004151c7221 */ /* 0x000fe20000000000 */
[----:B------:R-:W-:Y:S01]  /*5930*/  FADD R29, R0, R5 ;  /* 0x00000005001d7221 */ /* 0x000fe20000000000 */
[--C-:B------:R-:W-:Y:S01]  /*5940*/  FADD R30, R69, R6.reuse ;  /* 0x00000006451e7221 */ /* 0x100fe20000000000 */
[----:B------:R-:W-:Y:S01]  /*5950*/  FADD R31, R26, R7 ;  /* 0x000000071a1f7221 */ /* 0x000fe20000000000 */
[----:B------:R0:W-:Y:S01]  /*5960*/  @!P3 STG.E.128 desc[UR16][R16.64+0x100], R12 ;  /* 0x0001000c1000b986 */ /* 0x0001e2000c101d10 */
[----:B------:R-:W-:Y:S01]  /*5970*/  LEA R38, P3, R48, R46, 0x2 ;  /* 0x0000002e30267211 */ /* 0x000fe200078610ff */
[----:B------:R-:W-:Y:S01]  /*5980*/  FADD R26, R33, R6 ;  /* 0x00000006211a7221 */ /* 0x000fe20000000000 */
[----:B------:R-:W-:Y:S01]  /*5990*/  IADD3 R0, PT, PT, R39, 0x43, RZ ;  /* 0x0000004327007810 */ /* 0x000fe20007ffe0ff */
[----:B------:R1:W-:Y:S01]  /*59a0*/  @!P4 STG.E.128 desc[UR16][R52.64], R28 ;  /* 0x0000001c3400c986 */ /* 0x0003e2000c101d10 */
[----:B------:R-:W-:Y:S01]  /*59b0*/  ISETP.GE.U32.AND P4, PT, R3, UR10, PT ;  /* 0x0000000a03007c0c */ /* 0x000fe2000bf86070 */
[----:B------:R-:W-:Y:S01]  /*59c0*/  FADD R21, R90, R9 ;  /* 0x000000095a157221 */ /* 0x000fe20000000000 */
[----:B------:R-:W-:Y:S01]  /*59d0*/  LEA.HI.X R39, R48, R47, R49, 0x2, P3 ;  /* 0x0000002f30277211 */ /* 0x000fe200018f1431 */
[----:B------:R-:W-:Y:S01]  /*59e0*/  FFMA R3, R19, R64, R32 ;  /* 0x0000004013037223 */ /* 0x000fe20000000020 */
[----:B------:R-:W-:Y:S01]  /*59f0*/  ISETP.GE.U32.AND P3, PT, R0, UR10, PT ;  /* 0x0000000a00007c0c */ /* 0x000fe2000bf66070 */
[----:B0-----:R-:W-:Y:S01]  /*5a00*/  FADD R12, R75, R8 ;  /* 0x000000084b0c7221 */ /* 0x001fe20000000000 */
[----:B------:R-:W-:Y:S01]  /*5a10*/  FADD R13, R80, R9 ;  /* 0x00000009500d7221 */ /* 0x000fe20000000000 */
[----:B------:R-:W-:Y:S01]  /*5a20*/  FADD R14, R77, R10 ;  /* 0x0000000a4d0e7221 */ /* 0x000fe20000000000 */
[----:B------:R-:W-:Y:S01]  /*5a30*/  FADD R15, R82, R11 ;  /* 0x0000000b520f7221 */ /* 0x000fe20000000000 */
[--C-:B-1----:R-:W-:Y:S01]  /*5a40*/  FADD R28, R25, R4.reuse ;  /* 0x00000004191c7221 */ /* 0x102fe20000000000 */
[----:B------:R-:W-:Y:S01]  /*5a50*/  FADD R4, R27, R4 ;  /* 0x000000041b047221 */ /* 0x000fe20000000000 */
[----:B------:R-:W-:Y:S01]  /*5a60*/  FADD R25, R68, R5 ;  /* 0x0000000544197221 */ /* 0x000fe20000000000 */
[----:B------:R-:W-:Y:S01]  /*5a70*/  FADD R27, R50, R7 ;  /* 0x00000007321b7221 */ /* 0x000fe20000000000 */
[----:B------:R0:W-:Y:S01]  /*5a80*/  @!P2 STG.E.128 desc[UR16][R52.64+0x100], R12 ;  /* 0x0001000c3400a986 */ /* 0x0001e2000c101d10 */
[----:B------:R-:W-:Y:S01]  /*5a90*/  ISETP.GE.U32.OR.EX P2, PT, RZ, UR11, P1, P5 ;  /* 0x0000000bff007c0c */ /* 0x000fe20008f46550 */
[--C-:B------:R-:W-:Y:S01]  /*5aa0*/  FADD R29, R2, R5.reuse ;  /* 0x00000005021d7221 */ /* 0x100fe20000000000 */
[----:B------:R-:W-:Y:S01]  /*5ab0*/  LEA R16, P6, R48, R38, 0x2 ;  /* 0x0000002630107211 */ /* 0x000fe200078c10ff */
[----:B------:R-:W-:Y:S01]  /*5ac0*/  FADD R5, R20, R5 ;  /* 0x0000000514057221 */ /* 0x000fe20000000000 */
[----:B------:R-:W-:Y:S01]  /*5ad0*/  FADD R30, R45, R6 ;  /* 0x000000062d1e7221 */ /* 0x000fe20000000000 */
[----:B------:R-:W-:Y:S01]  /*5ae0*/  FADD R31, R34, R7 ;  /* 0x00000007221f7221 */ /* 0x000fe20000000000 */
[----:B------:R-:W-:Y:S01]  /*5af0*/  FADD R20, R81, R8 ;  /* 0x0000000851147221 */ /* 0x000fe20000000000 */
[----:B------:R-:W-:Y:S01]  /*5b00*/  LEA.HI.X R17, R48, R39, R49, 0x2, P6 ;  /* 0x0000002730117211 */ /* 0x000fe200030f1431 */
[----:B------:R-:W-:Y:S01]  /*5b10*/  FADD R6, R85, R6 ;  /* 0x0000000655067221 */ /* 0x000fe20000000000 */
[----:B------:R-:W-:-:S04]  /*5b20*/  FADD R7, R54, R7 ;  /* 0x0000000736077221 */ /* 0x000fc80000000000 */
[----:B------:R1:W-:Y:S01]  /*5b30*/  @!P2 STG.E.128 desc[UR16][R46.64], R24 ;  /* 0x000000182e00a986 */ /* 0x0003e2000c101d10 */
[----:B------:R-:W-:Y:S02]  /*5b40*/  ISETP.GE.U32.OR.EX P2, PT, RZ, UR11, !P0, P5 ;  /* 0x0000000bff007c0c */ /* 0x000fe4000c746550 */
[----:B------:R-:W-:Y:S01]  /*5b50*/  ISETP.GE.U32.OR.EX P5, PT, RZ, UR11, P1, P4 ;  /* 0x0000000bff007c0c */ /* 0x000fe20008fa6540 */
[----:B0-----:R-:W-:Y:S01]  /*5b60*/  FADD R12, R35, R8 ;  /* 0x00000008230c7221 */ /* 0x001fe20000000000 */
[----:B------:R-:W-:Y:S01]  /*5b70*/  ISETP.GE.U32.OR.EX P4, PT, RZ, UR11, !P0, P4 ;  /* 0x0000000bff007c0c */ /* 0x000fe2000c786540 */
[----:B------:R-:W-:Y:S01]  /*5b80*/  FADD R13, R86, R9 ;  /* 0x00000009560d7221 */ /* 0x000fe20000000000 */
[----:B------:R-:W-:Y:S01]  /*5b90*/  ISETP.GE.U32.OR.EX P1, PT, RZ, UR11, P1, P3 ;  /* 0x0000000bff007c0c */ /* 0x000fe20008f26530 */
[----:B------:R-:W-:Y:S01]  /*5ba0*/  FADD R14, R79, R10 ;  /* 0x0000000a4f0e7221 */ /* 0x000fe20000000000 */
[----:B------:R-:W-:Y:S01]  /*5bb0*/  ISETP.GE.U32.OR.EX P0, PT, RZ, UR11, !P0, P3 ;  /* 0x0000000bff007c0c */ /* 0x000fe2000c706530 */
[----:B------:R-:W-:Y:S01]  /*5bc0*/  FADD R15, R88, R11 ;  /* 0x0000000b580f7221 */ /* 0x000fe20000000000 */
[----:B------:R-:W-:Y:S01]  /*5bd0*/  FADD R8, R3, R8 ;  /* 0x0000000803087221 */ /* 0x000fe20000000000 */
[----:B------:R-:W-:Y:S01]  /*5be0*/  FADD R9, R36, R9 ;  /* 0x0000000924097221 */ /* 0x000fe20000000000 */
[----:B------:R-:W-:Y:S01]  /*5bf0*/  FADD R10, R87, R10 ;  /* 0x0000000a570a7221 */ /* 0x000fe20000000000 */
[----:B------:R-:W-:Y:S01]  /*5c00*/  FADD R11, R94, R11 ;  /* 0x0000000b5e0b7221 */ /* 0x000fe20000000000 */
[----:B------:R1:W-:Y:S04]  /*5c10*/  @!P2 STG.E.128 desc[UR16][R46.64+0x100], R12 ;  /* 0x0001000c2e00a986 */ /* 0x0003e8000c101d10 */
[----:B------:R1:W-:Y:S04]  /*5c20*/  @!P5 STG.E.128 desc[UR16][R38.64], R28 ;  /* 0x0000001c2600d986 */ /* 0x0003e8000c101d10 */
[----:B------:R1:W-:Y:S04]  /*5c30*/  @!P4 STG.E.128 desc[UR16][R38.64+0x100], R20 ;  /* 0x000100142600c986 */ /* 0x0003e8000c101d10 */
[----:B------:R1:W-:Y:S01]  /*5c40*/  @!P1 STG.E.128 desc[UR16][R16.64], R4 ;  /* 0x0000000410009986 */ /* 0x0003e2000c101d10 */
[----:B------:R-:W-:Y:S05]  /*5c50*/  @P0 EXIT ;  /* 0x000000000000094d */ /* 0x000fea0003800000 */
[----:B------:R-:W-:Y:S01]  /*5c60*/  STG.E.128 desc[UR16][R16.64+0x100], R8 ;  /* 0x0001000810007986 */ /* 0x000fe2000c101d10 */
[----:B------:R-:W-:Y:S05]  /*5c70*/  EXIT ;  /* 0x000000000000794d */ /* 0x000fea0003800000 */
.L_x_41:
        /* <DEDUP_REMOVED lines=16> */
.L_x_44:


//--------------------- .nv.shared._Z10m256n64k32P6__halfS0_S0_S0_iii --------------------------
	.section	.nv.shared._Z10m256n64k32P6__halfS0_S0_S0_iii,"aw",@nobits
	.sectionflags	@""
	.align	2
.nv.shared._Z10m256n64k32P6__halfS0_S0_S0_iii:
	.zero		26240


//--------------------- .nv.shared.reserved.0     --------------------------
	.section	.nv.shared.reserved.0,"aw",@nobits
	.weak		__nv_reservedSMEM_offset_0_alias
	.size		__nv_reservedSMEM_offset_0_alias, 0, 64
	.other		__nv_reservedSMEM_offset_0_alias,@"STO_CUDA_RESERVED_SHARED STV_DEFAULT"
__nv_reservedSMEM_offset_0_alias:
	.zero		0
	.zero		64


//--------------------- .nv.shared._Z11m128n128k32P6__halfS0_S0_S0_mmm --------------------------
	.section	.nv.shared._Z11m128n128k32P6__halfS0_S0_S0_mmm,"aw",@nobits
	.sectionflags	@""
	.align	2
.nv.shared._Z11m128n128k32P6__halfS0_S0_S0_mmm:
	.zero		39168


//--------------------- .nv.shared._Z10m128n128k8PfS_S_S_mmm --------------------------
	.section	.nv.shared._Z10m128n128k8PfS_S_S_mmm,"aw",@nobits
	.sectionflags	@""
	.align	4
.nv.shared._Z10m128n128k8PfS_S_S_mmm:
	.zero		17920


//--------------------- .nv.constant0._Z10m256n64k32P6__halfS0_S0_S0_iii --------------------------
	.section	.nv.constant0._Z10m256n64k32P6__halfS0_S0_S0_iii,"a",@progbits
	.sectionflags	@""
	.align	4
.nv.constant0._Z10m256n64k32P6__halfS0_S0_S0_iii:
	.zero		940


//--------------------- .nv.constant0._Z11m128n128k32P6__halfS0_S0_S0_mmm --------------------------
	.section	.nv.constant0._Z11m128n128k32P6__halfS0_S0_S0_mmm,"a",@progbits
	.sectionflags	@""
	.align	4
.nv.constant0._Z11m128n128k32P6__halfS0_S0_S0_mmm:
	.zero		952


//--------------------- .nv.constant0._Z10m128n128k8PfS_S_S_mmm --------------------------
	.section	.nv.constant0._Z10m128n128k8PfS_S_S_mmm,"a",@progbits
	.sectionflags	@""
	.align	4
.nv.constant0._Z10m128n128k8PfS_S_S_mmm:
	.zero		952


//--------------------- SYMBOLS --------------------------

	.type		.nv.reservedSmem.offset0,@object
	.size		.nv.reservedSmem.offset0,0x4
	.type		.nv.reservedSmem.cap,@object
	.size		.nv.reservedSmem.cap,0x4
